//
// Generated by NVIDIA NVVM Compiler
//
// Compiler Build ID: CL-36424714
// Cuda compilation tools, release 13.0, V13.0.88
// Based on NVVM 20.0.0
//

.version 9.0
.target sm_100
.address_size 64

	// .globl	_Z14to_padf_kernelPtPhS_Pjm
// _ZZN3cub18CUB_300001_SM_10006detail4scan16DeviceScanKernelINS2_10policy_hubIttty7ComposeE10Policy1000EPtS8_NS0_13ScanTileStateItLb1EEES5_NS0_8NullTypeEytLb0ESB_EEvT0_T1_T2_iT3_T4_T5_E12temp_storage has been demoted
// _ZZN3cub18CUB_300001_SM_10006detail6select23DeviceSelectSweepKernelINS2_10policy_hubIjNS0_8NullTypeElLb0ELNS0_10SelectImplE2EE10Policy1000EPjPS5_S9_PmNS0_13ScanTileStateIiLb1EEE11IsProducingS5_iNS2_19streaming_context_tIlLb1EEELS6_2EEEvT0_T1_T2_T3_T4_T5_T6_T7_iT8_NS1_7vsmem_tEE19static_temp_storage has been demoted
// _ZZN3cub18CUB_300001_SM_10006detail6select23DeviceSelectSweepKernelINS2_10policy_hubI9TokenSpanNS0_8NullTypeElLb0ELNS0_10SelectImplE2EE10Policy1000EPS5_PS6_SA_PmNS0_13ScanTileStateIiLb1EEE8IsIgnoreS6_iNS2_19streaming_context_tIlLb1EEELS7_2EEEvT0_T1_T2_T3_T4_T5_T6_T7_iT8_NS1_7vsmem_tEE19static_temp_storage has been demoted
.global .align 1 .b8 _ZN34_INTERNAL_9baefb93_4_k_cu_41dc9ef74cuda3std3__45__cpo5beginE[1];
.global .align 1 .b8 _ZN34_INTERNAL_9baefb93_4_k_cu_41dc9ef74cuda3std3__45__cpo3endE[1];
.global .align 1 .b8 _ZN34_INTERNAL_9baefb93_4_k_cu_41dc9ef74cuda3std3__45__cpo6cbeginE[1];
.global .align 1 .b8 _ZN34_INTERNAL_9baefb93_4_k_cu_41dc9ef74cuda3std3__45__cpo4cendE[1];
.global .align 1 .b8 _ZN34_INTERNAL_9baefb93_4_k_cu_41dc9ef74cuda3std3__45__cpo6rbeginE[1];
.global .align 1 .b8 _ZN34_INTERNAL_9baefb93_4_k_cu_41dc9ef74cuda3std3__45__cpo4rendE[1];
.global .align 1 .b8 _ZN34_INTERNAL_9baefb93_4_k_cu_41dc9ef74cuda3std3__45__cpo7crbeginE[1];
.global .align 1 .b8 _ZN34_INTERNAL_9baefb93_4_k_cu_41dc9ef74cuda3std3__45__cpo5crendE[1];
.global .align 1 .b8 _ZN34_INTERNAL_9baefb93_4_k_cu_41dc9ef74cuda3std3__436_GLOBAL__N__9baefb93_4_k_cu_41dc9ef76ignoreE[1];
.global .align 1 .b8 _ZN34_INTERNAL_9baefb93_4_k_cu_41dc9ef74cuda3std3__419piecewise_constructE[1];
.global .align 1 .b8 _ZN34_INTERNAL_9baefb93_4_k_cu_41dc9ef74cuda3std3__48in_placeE[1];
.global .align 1 .b8 _ZN34_INTERNAL_9baefb93_4_k_cu_41dc9ef74cuda3std3__420unreachable_sentinelE[1];
.global .align 1 .b8 _ZN34_INTERNAL_9baefb93_4_k_cu_41dc9ef74cuda3std3__47nulloptE[1];
.global .align 1 .b8 _ZN34_INTERNAL_9baefb93_4_k_cu_41dc9ef74cuda3std3__48unexpectE[1];
.global .align 1 .b8 _ZN34_INTERNAL_9baefb93_4_k_cu_41dc9ef74cuda3std6ranges3__45__cpo4swapE[1];
.global .align 1 .b8 _ZN34_INTERNAL_9baefb93_4_k_cu_41dc9ef74cuda3std6ranges3__45__cpo9iter_moveE[1];
.global .align 1 .b8 _ZN34_INTERNAL_9baefb93_4_k_cu_41dc9ef74cuda3std6ranges3__45__cpo5beginE[1];
.global .align 1 .b8 _ZN34_INTERNAL_9baefb93_4_k_cu_41dc9ef74cuda3std6ranges3__45__cpo3endE[1];
.global .align 1 .b8 _ZN34_INTERNAL_9baefb93_4_k_cu_41dc9ef74cuda3std6ranges3__45__cpo6cbeginE[1];
.global .align 1 .b8 _ZN34_INTERNAL_9baefb93_4_k_cu_41dc9ef74cuda3std6ranges3__45__cpo4cendE[1];
.global .align 1 .b8 _ZN34_INTERNAL_9baefb93_4_k_cu_41dc9ef74cuda3std6ranges3__45__cpo7advanceE[1];
.global .align 1 .b8 _ZN34_INTERNAL_9baefb93_4_k_cu_41dc9ef74cuda3std6ranges3__45__cpo9iter_swapE[1];
.global .align 1 .b8 _ZN34_INTERNAL_9baefb93_4_k_cu_41dc9ef74cuda3std6ranges3__45__cpo4nextE[1];
.global .align 1 .b8 _ZN34_INTERNAL_9baefb93_4_k_cu_41dc9ef74cuda3std6ranges3__45__cpo4prevE[1];
.global .align 1 .b8 _ZN34_INTERNAL_9baefb93_4_k_cu_41dc9ef74cuda3std6ranges3__45__cpo4dataE[1];
.global .align 1 .b8 _ZN34_INTERNAL_9baefb93_4_k_cu_41dc9ef74cuda3std6ranges3__45__cpo5cdataE[1];
.global .align 1 .b8 _ZN34_INTERNAL_9baefb93_4_k_cu_41dc9ef74cuda3std6ranges3__45__cpo4sizeE[1];
.global .align 1 .b8 _ZN34_INTERNAL_9baefb93_4_k_cu_41dc9ef74cuda3std6ranges3__45__cpo5ssizeE[1];
.global .align 1 .b8 _ZN34_INTERNAL_9baefb93_4_k_cu_41dc9ef74cuda3std6ranges3__45__cpo8distanceE[1];
.global .align 1 .b8 _ZN34_INTERNAL_9baefb93_4_k_cu_41dc9ef76thrust24THRUST_300001_SM_1000_NS6system6detail10sequential3seqE[1];
.global .align 1 .b8 _ZN34_INTERNAL_9baefb93_4_k_cu_41dc9ef76thrust24THRUST_300001_SM_1000_NS12placeholders2_1E[1];
.global .align 1 .b8 _ZN34_INTERNAL_9baefb93_4_k_cu_41dc9ef76thrust24THRUST_300001_SM_1000_NS12placeholders2_2E[1];
.global .align 1 .b8 _ZN34_INTERNAL_9baefb93_4_k_cu_41dc9ef76thrust24THRUST_300001_SM_1000_NS12placeholders2_3E[1];
.global .align 1 .b8 _ZN34_INTERNAL_9baefb93_4_k_cu_41dc9ef76thrust24THRUST_300001_SM_1000_NS12placeholders2_4E[1];
.global .align 1 .b8 _ZN34_INTERNAL_9baefb93_4_k_cu_41dc9ef76thrust24THRUST_300001_SM_1000_NS12placeholders2_5E[1];
.global .align 1 .b8 _ZN34_INTERNAL_9baefb93_4_k_cu_41dc9ef76thrust24THRUST_300001_SM_1000_NS12placeholders2_6E[1];
.global .align 1 .b8 _ZN34_INTERNAL_9baefb93_4_k_cu_41dc9ef76thrust24THRUST_300001_SM_1000_NS12placeholders2_7E[1];
.global .align 1 .b8 _ZN34_INTERNAL_9baefb93_4_k_cu_41dc9ef76thrust24THRUST_300001_SM_1000_NS12placeholders2_8E[1];
.global .align 1 .b8 _ZN34_INTERNAL_9baefb93_4_k_cu_41dc9ef76thrust24THRUST_300001_SM_1000_NS12placeholders2_9E[1];
.global .align 1 .b8 _ZN34_INTERNAL_9baefb93_4_k_cu_41dc9ef76thrust24THRUST_300001_SM_1000_NS12placeholders3_10E[1];

.visible .entry _Z14to_padf_kernelPtPhS_Pjm(
	.param .u64 .ptr .align 1 _Z14to_padf_kernelPtPhS_Pjm_param_0,
	.param .u64 .ptr .align 1 _Z14to_padf_kernelPtPhS_Pjm_param_1,
	.param .u64 .ptr .align 1 _Z14to_padf_kernelPtPhS_Pjm_param_2,
	.param .u64 .ptr .align 1 _Z14to_padf_kernelPtPhS_Pjm_param_3,
	.param .u64 _Z14to_padf_kernelPtPhS_Pjm_param_4
)
{
	.reg .pred 	%p<2>;
	.reg .b16 	%rs<2>;
	.reg .b32 	%r<6>;
	.reg .b64 	%rd<18>;

	ld.param.u64 	%rd2, [_Z14to_padf_kernelPtPhS_Pjm_param_0];
	ld.param.u64 	%rd3, [_Z14to_padf_kernelPtPhS_Pjm_param_1];
	ld.param.u64 	%rd4, [_Z14to_padf_kernelPtPhS_Pjm_param_2];
	ld.param.u64 	%rd5, [_Z14to_padf_kernelPtPhS_Pjm_param_3];
	ld.param.u64 	%rd6, [_Z14to_padf_kernelPtPhS_Pjm_param_4];
	mov.u32 	%r2, %ctaid.x;
	mov.u32 	%r3, %ntid.x;
	mov.u32 	%r4, %tid.x;
	mad.lo.s32 	%r1, %r2, %r3, %r4;
	cvt.u64.u32 	%rd1, %r1;
	setp.le.u64 	%p1, %rd6, %rd1;
	@%p1 bra 	$L__BB0_2;
	cvta.to.global.u64 	%rd7, %rd3;
	cvta.to.global.u64 	%rd8, %rd2;
	cvta.to.global.u64 	%rd9, %rd4;
	cvta.to.global.u64 	%rd10, %rd5;
	add.s64 	%rd11, %rd7, %rd1;
	ld.global.u8 	%r5, [%rd11];
	mul.wide.u32 	%rd12, %r5, 2;
	add.s64 	%rd13, %rd8, %rd12;
	ld.global.u16 	%rs1, [%rd13];
	shl.b64 	%rd14, %rd1, 1;
	add.s64 	%rd15, %rd9, %rd14;
	st.global.u16 	[%rd15], %rs1;
	shl.b64 	%rd16, %rd1, 2;
	add.s64 	%rd17, %rd10, %rd16;
	st.global.u32 	[%rd17], %r1;
$L__BB0_2:
	ret;

}
	// .globl	_Z15to_token_kernelPtPjP9TokenSpanm
.visible .entry _Z15to_token_kernelPtPjP9TokenSpanm(
	.param .u64 .ptr .align 1 _Z15to_token_kernelPtPjP9TokenSpanm_param_0,
	.param .u64 .ptr .align 1 _Z15to_token_kernelPtPjP9TokenSpanm_param_1,
	.param .u64 .ptr .align 1 _Z15to_token_kernelPtPjP9TokenSpanm_param_2,
	.param .u64 _Z15to_token_kernelPtPjP9TokenSpanm_param_3
)
{
	.reg .pred 	%p<3>;
	.reg .b16 	%rs<4>;
	.reg .b32 	%r<21>;
	.reg .b64 	%rd<16>;

	ld.param.u64 	%rd3, [_Z15to_token_kernelPtPjP9TokenSpanm_param_0];
	ld.param.u64 	%rd5, [_Z15to_token_kernelPtPjP9TokenSpanm_param_1];
	ld.param.u64 	%rd4, [_Z15to_token_kernelPtPjP9TokenSpanm_param_2];
	ld.param.u64 	%rd6, [_Z15to_token_kernelPtPjP9TokenSpanm_param_3];
	cvta.to.global.u64 	%rd1, %rd5;
	mov.u32 	%r4, %ctaid.x;
	mov.u32 	%r5, %ntid.x;
	mov.u32 	%r6, %tid.x;
	mad.lo.s32 	%r7, %r4, %r5, %r6;
	cvt.u64.u32 	%rd2, %r7;
	setp.le.u64 	%p1, %rd6, %rd2;
	@%p1 bra 	$L__BB1_4;
	cvt.u32.u64 	%r9, %rd2;
	shl.b64 	%rd7, %rd2, 2;
	add.s64 	%rd8, %rd1, %rd7;
	ld.global.u32 	%r1, [%rd8];
	setp.eq.s32 	%p2, %r9, 0;
	mov.b32 	%r20, 0;
	@%p2 bra 	$L__BB1_3;
	add.s32 	%r11, %r9, -1;
	mul.wide.u32 	%rd9, %r11, 4;
	add.s64 	%rd10, %rd1, %rd9;
	ld.global.u32 	%r12, [%rd10];
	add.s32 	%r20, %r12, 1;
$L__BB1_3:
	add.s32 	%r13, %r1, 1;
	cvta.to.global.u64 	%rd11, %rd4;
	mad.lo.s64 	%rd12, %rd2, 9, %rd11;
	shr.u32 	%r14, %r20, 24;
	st.global.u8 	[%rd12+3], %r14;
	shr.u32 	%r15, %r20, 16;
	st.global.u8 	[%rd12+2], %r15;
	shr.u32 	%r16, %r20, 8;
	st.global.u8 	[%rd12+1], %r16;
	st.global.u8 	[%rd12], %r20;
	shr.u32 	%r17, %r13, 24;
	st.global.u8 	[%rd12+7], %r17;
	shr.u32 	%r18, %r13, 16;
	st.global.u8 	[%rd12+6], %r18;
	shr.u32 	%r19, %r13, 8;
	st.global.u8 	[%rd12+5], %r19;
	st.global.u8 	[%rd12+4], %r13;
	cvta.to.global.u64 	%rd13, %rd3;
	mul.wide.u32 	%rd14, %r1, 2;
	add.s64 	%rd15, %rd13, %rd14;
	ld.global.u8 	%rs1, [%rd15];
	shr.u16 	%rs2, %rs1, 4;
	and.b16  	%rs3, %rs2, 7;
	st.global.u8 	[%rd12+8], %rs3;
$L__BB1_4:
	ret;

}
	// .globl	_Z16to_config_kernelPtPhS_Pjm
.visible .entry _Z16to_config_kernelPtPhS_Pjm(
	.param .u64 .ptr .align 1 _Z16to_config_kernelPtPhS_Pjm_param_0,
	.param .u64 .ptr .align 1 _Z16to_config_kernelPtPhS_Pjm_param_1,
	.param .u64 .ptr .align 1 _Z16to_config_kernelPtPhS_Pjm_param_2,
	.param .u64 .ptr .align 1 _Z16to_config_kernelPtPhS_Pjm_param_3,
	.param .u64 _Z16to_config_kernelPtPhS_Pjm_param_4
)
{
	.reg .pred 	%p<2>;
	.reg .b16 	%rs<2>;
	.reg .b32 	%r<6>;
	.reg .b64 	%rd<18>;

	ld.param.u64 	%rd2, [_Z16to_config_kernelPtPhS_Pjm_param_0];
	ld.param.u64 	%rd3, [_Z16to_config_kernelPtPhS_Pjm_param_1];
	ld.param.u64 	%rd4, [_Z16to_config_kernelPtPhS_Pjm_param_2];
	ld.param.u64 	%rd5, [_Z16to_config_kernelPtPhS_Pjm_param_3];
	ld.param.u64 	%rd6, [_Z16to_config_kernelPtPhS_Pjm_param_4];
	mov.u32 	%r2, %ctaid.x;
	mov.u32 	%r3, %ntid.x;
	mov.u32 	%r4, %tid.x;
	mad.lo.s32 	%r1, %r2, %r3, %r4;
	cvt.u64.u32 	%rd1, %r1;
	setp.le.u64 	%p1, %rd6, %rd1;
	@%p1 bra 	$L__BB2_2;
	cvta.to.global.u64 	%rd7, %rd3;
	cvta.to.global.u64 	%rd8, %rd2;
	cvta.to.global.u64 	%rd9, %rd4;
	cvta.to.global.u64 	%rd10, %rd5;
	add.s64 	%rd11, %rd7, %rd1;
	ld.global.u8 	%r5, [%rd11];
	mul.wide.u32 	%rd12, %r5, 2;
	add.s64 	%rd13, %rd8, %rd12;
	ld.global.u16 	%rs1, [%rd13];
	shl.b64 	%rd14, %rd1, 1;
	add.s64 	%rd15, %rd9, %rd14;
	st.global.u16 	[%rd15], %rs1;
	shl.b64 	%rd16, %rd1, 2;
	add.s64 	%rd17, %rd10, %rd16;
	st.global.u32 	[%rd17], %r1;
$L__BB2_2:
	ret;

}
	// .globl	_ZN3cub18CUB_300001_SM_10006detail11EmptyKernelIvEEvv
.visible .entry _ZN3cub18CUB_300001_SM_10006detail11EmptyKernelIvEEvv()
{


	ret;

}
	// .globl	_ZN3cub18CUB_300001_SM_10006detail6select23DeviceSelectSweepKernelINS2_10policy_hubIjNS0_8NullTypeElLb0ELNS0_10SelectImplE2EE10Policy1000EPjPS5_S9_PmNS0_13ScanTileStateIiLb1EEE11IsProducingS5_iNS2_19streaming_context_tIlLb1EEELS6_2EEEvT0_T1_T2_T3_T4_T5_T6_T7_iT8_NS1_7vsmem_tE
.visible .entry _ZN3cub18CUB_300001_SM_10006detail6select23DeviceSelectSweepKernelINS2_10policy_hubIjNS0_8NullTypeElLb0ELNS0_10SelectImplE2EE10Policy1000EPjPS5_S9_PmNS0_13ScanTileStateIiLb1EEE11IsProducingS5_iNS2_19streaming_context_tIlLb1EEELS6_2EEEvT0_T1_T2_T3_T4_T5_T6_T7_iT8_NS1_7vsmem_tE(
	.param .u64 .ptr .align 1 _ZN3cub18CUB_300001_SM_10006detail6select23DeviceSelectSweepKernelINS2_10policy_hubIjNS0_8NullTypeElLb0ELNS0_10SelectImplE2EE10Policy1000EPjPS5_S9_PmNS0_13ScanTileStateIiLb1EEE11IsProducingS5_iNS2_19streaming_context_tIlLb1EEELS6_2EEEvT0_T1_T2_T3_T4_T5_T6_T7_iT8_NS1_7vsmem_tE_param_0,
	.param .u64 .ptr .align 1 _ZN3cub18CUB_300001_SM_10006detail6select23DeviceSelectSweepKernelINS2_10policy_hubIjNS0_8NullTypeElLb0ELNS0_10SelectImplE2EE10Policy1000EPjPS5_S9_PmNS0_13ScanTileStateIiLb1EEE11IsProducingS5_iNS2_19streaming_context_tIlLb1EEELS6_2EEEvT0_T1_T2_T3_T4_T5_T6_T7_iT8_NS1_7vsmem_tE_param_1,
	.param .u64 .ptr .align 1 _ZN3cub18CUB_300001_SM_10006detail6select23DeviceSelectSweepKernelINS2_10policy_hubIjNS0_8NullTypeElLb0ELNS0_10SelectImplE2EE10Policy1000EPjPS5_S9_PmNS0_13ScanTileStateIiLb1EEE11IsProducingS5_iNS2_19streaming_context_tIlLb1EEELS6_2EEEvT0_T1_T2_T3_T4_T5_T6_T7_iT8_NS1_7vsmem_tE_param_2,
	.param .u64 .ptr .align 1 _ZN3cub18CUB_300001_SM_10006detail6select23DeviceSelectSweepKernelINS2_10policy_hubIjNS0_8NullTypeElLb0ELNS0_10SelectImplE2EE10Policy1000EPjPS5_S9_PmNS0_13ScanTileStateIiLb1EEE11IsProducingS5_iNS2_19streaming_context_tIlLb1EEELS6_2EEEvT0_T1_T2_T3_T4_T5_T6_T7_iT8_NS1_7vsmem_tE_param_3,
	.param .align 8 .b8 _ZN3cub18CUB_300001_SM_10006detail6select23DeviceSelectSweepKernelINS2_10policy_hubIjNS0_8NullTypeElLb0ELNS0_10SelectImplE2EE10Policy1000EPjPS5_S9_PmNS0_13ScanTileStateIiLb1EEE11IsProducingS5_iNS2_19streaming_context_tIlLb1EEELS6_2EEEvT0_T1_T2_T3_T4_T5_T6_T7_iT8_NS1_7vsmem_tE_param_4[8],
	.param .align 8 .b8 _ZN3cub18CUB_300001_SM_10006detail6select23DeviceSelectSweepKernelINS2_10policy_hubIjNS0_8NullTypeElLb0ELNS0_10SelectImplE2EE10Policy1000EPjPS5_S9_PmNS0_13ScanTileStateIiLb1EEE11IsProducingS5_iNS2_19streaming_context_tIlLb1EEELS6_2EEEvT0_T1_T2_T3_T4_T5_T6_T7_iT8_NS1_7vsmem_tE_param_5[16],
	.param .align 1 .b8 _ZN3cub18CUB_300001_SM_10006detail6select23DeviceSelectSweepKernelINS2_10policy_hubIjNS0_8NullTypeElLb0ELNS0_10SelectImplE2EE10Policy1000EPjPS5_S9_PmNS0_13ScanTileStateIiLb1EEE11IsProducingS5_iNS2_19streaming_context_tIlLb1EEELS6_2EEEvT0_T1_T2_T3_T4_T5_T6_T7_iT8_NS1_7vsmem_tE_param_6[1],
	.param .u32 _ZN3cub18CUB_300001_SM_10006detail6select23DeviceSelectSweepKernelINS2_10policy_hubIjNS0_8NullTypeElLb0ELNS0_10SelectImplE2EE10Policy1000EPjPS5_S9_PmNS0_13ScanTileStateIiLb1EEE11IsProducingS5_iNS2_19streaming_context_tIlLb1EEELS6_2EEEvT0_T1_T2_T3_T4_T5_T6_T7_iT8_NS1_7vsmem_tE_param_7,
	.param .u32 _ZN3cub18CUB_300001_SM_10006detail6select23DeviceSelectSweepKernelINS2_10policy_hubIjNS0_8NullTypeElLb0ELNS0_10SelectImplE2EE10Policy1000EPjPS5_S9_PmNS0_13ScanTileStateIiLb1EEE11IsProducingS5_iNS2_19streaming_context_tIlLb1EEELS6_2EEEvT0_T1_T2_T3_T4_T5_T6_T7_iT8_NS1_7vsmem_tE_param_8,
	.param .align 8 .b8 _ZN3cub18CUB_300001_SM_10006detail6select23DeviceSelectSweepKernelINS2_10policy_hubIjNS0_8NullTypeElLb0ELNS0_10SelectImplE2EE10Policy1000EPjPS5_S9_PmNS0_13ScanTileStateIiLb1EEE11IsProducingS5_iNS2_19streaming_context_tIlLb1EEELS6_2EEEvT0_T1_T2_T3_T4_T5_T6_T7_iT8_NS1_7vsmem_tE_param_9[40],
	.param .align 8 .b8 _ZN3cub18CUB_300001_SM_10006detail6select23DeviceSelectSweepKernelINS2_10policy_hubIjNS0_8NullTypeElLb0ELNS0_10SelectImplE2EE10Policy1000EPjPS5_S9_PmNS0_13ScanTileStateIiLb1EEE11IsProducingS5_iNS2_19streaming_context_tIlLb1EEELS6_2EEEvT0_T1_T2_T3_T4_T5_T6_T7_iT8_NS1_7vsmem_tE_param_10[8]
)
.maxntid 608
{
	.reg .pred 	%p<719>;
	.reg .b16 	%rs<164>;
	.reg .b32 	%r<2677>;
	.reg .b64 	%rd<2323>;
	// demoted variable
	.shared .align 16 .b8 _ZZN3cub18CUB_300001_SM_10006detail6select23DeviceSelectSweepKernelINS2_10policy_hubIjNS0_8NullTypeElLb0ELNS0_10SelectImplE2EE10Policy1000EPjPS5_S9_PmNS0_13ScanTileStateIiLb1EEE11IsProducingS5_iNS2_19streaming_context_tIlLb1EEELS6_2EEEvT0_T1_T2_T3_T4_T5_T6_T7_iT8_NS1_7vsmem_tEE19static_temp_storage[46208];
	ld.param.u64 	%rd4, [_ZN3cub18CUB_300001_SM_10006detail6select23DeviceSelectSweepKernelINS2_10policy_hubIjNS0_8NullTypeElLb0ELNS0_10SelectImplE2EE10Policy1000EPjPS5_S9_PmNS0_13ScanTileStateIiLb1EEE11IsProducingS5_iNS2_19streaming_context_tIlLb1EEELS6_2EEEvT0_T1_T2_T3_T4_T5_T6_T7_iT8_NS1_7vsmem_tE_param_4];
	ld.param.u64 	%rd6, [_ZN3cub18CUB_300001_SM_10006detail6select23DeviceSelectSweepKernelINS2_10policy_hubIjNS0_8NullTypeElLb0ELNS0_10SelectImplE2EE10Policy1000EPjPS5_S9_PmNS0_13ScanTileStateIiLb1EEE11IsProducingS5_iNS2_19streaming_context_tIlLb1EEELS6_2EEEvT0_T1_T2_T3_T4_T5_T6_T7_iT8_NS1_7vsmem_tE_param_5+8];
	ld.param.u64 	%rd878, [_ZN3cub18CUB_300001_SM_10006detail6select23DeviceSelectSweepKernelINS2_10policy_hubIjNS0_8NullTypeElLb0ELNS0_10SelectImplE2EE10Policy1000EPjPS5_S9_PmNS0_13ScanTileStateIiLb1EEE11IsProducingS5_iNS2_19streaming_context_tIlLb1EEELS6_2EEEvT0_T1_T2_T3_T4_T5_T6_T7_iT8_NS1_7vsmem_tE_param_5];
	ld.param.u64 	%rd879, [_ZN3cub18CUB_300001_SM_10006detail6select23DeviceSelectSweepKernelINS2_10policy_hubIjNS0_8NullTypeElLb0ELNS0_10SelectImplE2EE10Policy1000EPjPS5_S9_PmNS0_13ScanTileStateIiLb1EEE11IsProducingS5_iNS2_19streaming_context_tIlLb1EEELS6_2EEEvT0_T1_T2_T3_T4_T5_T6_T7_iT8_NS1_7vsmem_tE_param_0];
	ld.param.u64 	%rd880, [_ZN3cub18CUB_300001_SM_10006detail6select23DeviceSelectSweepKernelINS2_10policy_hubIjNS0_8NullTypeElLb0ELNS0_10SelectImplE2EE10Policy1000EPjPS5_S9_PmNS0_13ScanTileStateIiLb1EEE11IsProducingS5_iNS2_19streaming_context_tIlLb1EEELS6_2EEEvT0_T1_T2_T3_T4_T5_T6_T7_iT8_NS1_7vsmem_tE_param_2];
	ld.param.u32 	%r611, [_ZN3cub18CUB_300001_SM_10006detail6select23DeviceSelectSweepKernelINS2_10policy_hubIjNS0_8NullTypeElLb0ELNS0_10SelectImplE2EE10Policy1000EPjPS5_S9_PmNS0_13ScanTileStateIiLb1EEE11IsProducingS5_iNS2_19streaming_context_tIlLb1EEELS6_2EEEvT0_T1_T2_T3_T4_T5_T6_T7_iT8_NS1_7vsmem_tE_param_7];
	ld.param.u32 	%r612, [_ZN3cub18CUB_300001_SM_10006detail6select23DeviceSelectSweepKernelINS2_10policy_hubIjNS0_8NullTypeElLb0ELNS0_10SelectImplE2EE10Policy1000EPjPS5_S9_PmNS0_13ScanTileStateIiLb1EEE11IsProducingS5_iNS2_19streaming_context_tIlLb1EEELS6_2EEEvT0_T1_T2_T3_T4_T5_T6_T7_iT8_NS1_7vsmem_tE_param_8];
	mov.b64 	%rd881, _ZN3cub18CUB_300001_SM_10006detail6select23DeviceSelectSweepKernelINS2_10policy_hubIjNS0_8NullTypeElLb0ELNS0_10SelectImplE2EE10Policy1000EPjPS5_S9_PmNS0_13ScanTileStateIiLb1EEE11IsProducingS5_iNS2_19streaming_context_tIlLb1EEELS6_2EEEvT0_T1_T2_T3_T4_T5_T6_T7_iT8_NS1_7vsmem_tE_param_9;
	mov.u64 	%rd1, %rd881;
	cvta.to.global.u64 	%rd2, %rd879;
	cvta.to.global.u64 	%rd3, %rd880;
	cvta.to.global.u64 	%rd5, %rd878;
	mov.u32 	%r613, %ctaid.x;
	mov.u32 	%r614, %nctaid.y;
	mov.u32 	%r615, %ctaid.y;
	mad.lo.s32 	%r2570, %r613, %r614, %r615;
	mul.lo.s32 	%r2, %r2570, 11552;
	add.s32 	%r616, %r612, -1;
	setp.ge.s32 	%p1, %r2570, %r616;
	@%p1 bra 	$L__BB4_484;
	setp.ne.s32 	%p419, %r2570, 0;
	@%p419 bra 	$L__BB4_235;
	ld.param.u8 	%rs125, [%rd1];
	setp.eq.s16 	%p583, %rs125, 0;
	ld.param.u64 	%rd1759, [%rd1+16];
	selp.b64 	%rd1760, %rd1759, 0, %p583;
	cvt.u64.u32 	%rd1761, %r2;
	add.s64 	%rd1762, %rd1760, %rd1761;
	mov.u32 	%r3, %tid.x;
	and.b32  	%r2125, %r3, 31;
	and.b32  	%r2126, %r3, 992;
	mul.lo.s32 	%r2127, %r2126, 19;
	or.b32  	%r2128, %r2127, %r2125;
	cvt.u64.u32 	%rd1763, %r2128;
	add.s64 	%rd1764, %rd1762, %rd1763;
	shl.b64 	%rd1765, %rd1764, 2;
	add.s64 	%rd1766, %rd2, %rd1765;
	ld.global.u32 	%r2129, [%rd1766];
	ld.global.u32 	%r2130, [%rd1766+128];
	ld.global.u32 	%r2131, [%rd1766+256];
	ld.global.u32 	%r2132, [%rd1766+384];
	ld.global.u32 	%r2133, [%rd1766+512];
	ld.global.u32 	%r2134, [%rd1766+640];
	ld.global.u32 	%r2135, [%rd1766+768];
	ld.global.u32 	%r2136, [%rd1766+896];
	ld.global.u32 	%r2137, [%rd1766+1024];
	ld.global.u32 	%r2138, [%rd1766+1152];
	ld.global.u32 	%r2139, [%rd1766+1280];
	ld.global.u32 	%r2140, [%rd1766+1408];
	ld.global.u32 	%r2141, [%rd1766+1536];
	ld.global.u32 	%r2142, [%rd1766+1664];
	ld.global.u32 	%r2143, [%rd1766+1792];
	ld.global.u32 	%r2144, [%rd1766+1920];
	ld.global.u32 	%r2145, [%rd1766+2048];
	ld.global.u32 	%r2146, [%rd1766+2176];
	ld.global.u32 	%r2147, [%rd1766+2304];
	// begin inline asm
	mov.u32 %r2124, %laneid;
	// end inline asm
	shr.u32 	%r5, %r3, 5;
	mad.lo.s32 	%r2148, %r5, 608, %r2124;
	shl.b32 	%r2149, %r2148, 2;
	mov.u32 	%r2150, _ZZN3cub18CUB_300001_SM_10006detail6select23DeviceSelectSweepKernelINS2_10policy_hubIjNS0_8NullTypeElLb0ELNS0_10SelectImplE2EE10Policy1000EPjPS5_S9_PmNS0_13ScanTileStateIiLb1EEE11IsProducingS5_iNS2_19streaming_context_tIlLb1EEELS6_2EEEvT0_T1_T2_T3_T4_T5_T6_T7_iT8_NS1_7vsmem_tEE19static_temp_storage;
	add.s32 	%r2151, %r2150, %r2149;
	st.shared.u32 	[%r2151], %r2129;
	st.shared.u32 	[%r2151+128], %r2130;
	st.shared.u32 	[%r2151+256], %r2131;
	st.shared.u32 	[%r2151+384], %r2132;
	st.shared.u32 	[%r2151+512], %r2133;
	st.shared.u32 	[%r2151+640], %r2134;
	st.shared.u32 	[%r2151+768], %r2135;
	st.shared.u32 	[%r2151+896], %r2136;
	st.shared.u32 	[%r2151+1024], %r2137;
	st.shared.u32 	[%r2151+1152], %r2138;
	st.shared.u32 	[%r2151+1280], %r2139;
	st.shared.u32 	[%r2151+1408], %r2140;
	st.shared.u32 	[%r2151+1536], %r2141;
	st.shared.u32 	[%r2151+1664], %r2142;
	st.shared.u32 	[%r2151+1792], %r2143;
	st.shared.u32 	[%r2151+1920], %r2144;
	st.shared.u32 	[%r2151+2048], %r2145;
	st.shared.u32 	[%r2151+2176], %r2146;
	st.shared.u32 	[%r2151+2304], %r2147;
	bar.warp.sync 	-1;
	mad.lo.s32 	%r2152, %r2124, 72, %r2151;
	ld.shared.u32 	%r6, [%r2152];
	ld.shared.u32 	%r7, [%r2152+4];
	ld.shared.u32 	%r8, [%r2152+8];
	ld.shared.u32 	%r9, [%r2152+12];
	ld.shared.u32 	%r10, [%r2152+16];
	ld.shared.u32 	%r11, [%r2152+20];
	ld.shared.u32 	%r12, [%r2152+24];
	ld.shared.u32 	%r13, [%r2152+28];
	ld.shared.u32 	%r14, [%r2152+32];
	ld.shared.u32 	%r15, [%r2152+36];
	ld.shared.u32 	%r16, [%r2152+40];
	ld.shared.u32 	%r17, [%r2152+44];
	ld.shared.u32 	%r18, [%r2152+48];
	ld.shared.u32 	%r19, [%r2152+52];
	ld.shared.u32 	%r20, [%r2152+56];
	ld.shared.u32 	%r21, [%r2152+60];
	ld.shared.u32 	%r22, [%r2152+64];
	ld.shared.u32 	%r23, [%r2152+68];
	ld.shared.u32 	%r24, [%r2152+72];
	add.s64 	%rd7, %rd6, -1;
	add.s32 	%r2153, %r6, 1;
	cvt.u64.u32 	%rd8, %r2153;
	and.b64  	%rd1767, %rd6, -4294967296;
	setp.ne.s64 	%p584, %rd1767, 0;
	@%p584 bra 	$L__BB4_4;
	cvt.u32.u64 	%r2154, %rd6;
	cvt.u32.u64 	%r2155, %rd8;
	rem.u32 	%r2156, %r2155, %r2154;
	cvt.u64.u32 	%rd2017, %r2156;
	bra.uni 	$L__BB4_5;
$L__BB4_4:
	rem.u64 	%rd2017, %rd8, %rd6;
$L__BB4_5:
	cvt.u64.u32 	%rd1768, %r6;
	setp.eq.s64 	%p585, %rd7, %rd1768;
	mov.b32 	%r2532, 1;
	@%p585 bra 	$L__BB4_7;
	shl.b64 	%rd1769, %rd2017, 1;
	add.s64 	%rd1770, %rd5, %rd1769;
	ld.global.u8 	%r2158, [%rd1770+1];
	and.b32  	%r2532, %r2158, 1;
$L__BB4_7:
	add.s32 	%r2159, %r7, 1;
	cvt.u64.u32 	%rd12, %r2159;
	setp.ne.s64 	%p586, %rd1767, 0;
	@%p586 bra 	$L__BB4_9;
	cvt.u32.u64 	%r2160, %rd6;
	cvt.u32.u64 	%r2161, %rd12;
	rem.u32 	%r2162, %r2161, %r2160;
	cvt.u64.u32 	%rd2018, %r2162;
	bra.uni 	$L__BB4_10;
$L__BB4_9:
	rem.u64 	%rd2018, %rd12, %rd6;
$L__BB4_10:
	cvt.u64.u32 	%rd1772, %r7;
	setp.eq.s64 	%p587, %rd7, %rd1772;
	mov.b32 	%r2533, 1;
	@%p587 bra 	$L__BB4_12;
	shl.b64 	%rd1773, %rd2018, 1;
	add.s64 	%rd1774, %rd5, %rd1773;
	ld.global.u8 	%r2164, [%rd1774+1];
	and.b32  	%r2533, %r2164, 1;
$L__BB4_12:
	add.s32 	%r2165, %r8, 1;
	cvt.u64.u32 	%rd16, %r2165;
	@%p586 bra 	$L__BB4_14;
	cvt.u32.u64 	%r2166, %rd6;
	cvt.u32.u64 	%r2167, %rd16;
	rem.u32 	%r2168, %r2167, %r2166;
	cvt.u64.u32 	%rd2019, %r2168;
	bra.uni 	$L__BB4_15;
$L__BB4_14:
	rem.u64 	%rd2019, %rd16, %rd6;
$L__BB4_15:
	cvt.u64.u32 	%rd1776, %r8;
	setp.eq.s64 	%p589, %rd7, %rd1776;
	mov.b32 	%r2534, 1;
	@%p589 bra 	$L__BB4_17;
	shl.b64 	%rd1777, %rd2019, 1;
	add.s64 	%rd1778, %rd5, %rd1777;
	ld.global.u8 	%r2170, [%rd1778+1];
	and.b32  	%r2534, %r2170, 1;
$L__BB4_17:
	add.s32 	%r2171, %r9, 1;
	cvt.u64.u32 	%rd20, %r2171;
	@%p586 bra 	$L__BB4_19;
	cvt.u32.u64 	%r2172, %rd6;
	cvt.u32.u64 	%r2173, %rd20;
	rem.u32 	%r2174, %r2173, %r2172;
	cvt.u64.u32 	%rd2020, %r2174;
	bra.uni 	$L__BB4_20;
$L__BB4_19:
	rem.u64 	%rd2020, %rd20, %rd6;
$L__BB4_20:
	cvt.u64.u32 	%rd1780, %r9;
	setp.eq.s64 	%p591, %rd7, %rd1780;
	mov.b32 	%r2535, 1;
	@%p591 bra 	$L__BB4_22;
	shl.b64 	%rd1781, %rd2020, 1;
	add.s64 	%rd1782, %rd5, %rd1781;
	ld.global.u8 	%r2176, [%rd1782+1];
	and.b32  	%r2535, %r2176, 1;
$L__BB4_22:
	add.s32 	%r2177, %r10, 1;
	cvt.u64.u32 	%rd24, %r2177;
	@%p586 bra 	$L__BB4_24;
	cvt.u32.u64 	%r2178, %rd6;
	cvt.u32.u64 	%r2179, %rd24;
	rem.u32 	%r2180, %r2179, %r2178;
	cvt.u64.u32 	%rd2021, %r2180;
	bra.uni 	$L__BB4_25;
$L__BB4_24:
	rem.u64 	%rd2021, %rd24, %rd6;
$L__BB4_25:
	cvt.u64.u32 	%rd1784, %r10;
	setp.eq.s64 	%p593, %rd7, %rd1784;
	mov.b32 	%r2536, 1;
	@%p593 bra 	$L__BB4_27;
	shl.b64 	%rd1785, %rd2021, 1;
	add.s64 	%rd1786, %rd5, %rd1785;
	ld.global.u8 	%r2182, [%rd1786+1];
	and.b32  	%r2536, %r2182, 1;
$L__BB4_27:
	add.s32 	%r2183, %r11, 1;
	cvt.u64.u32 	%rd28, %r2183;
	@%p586 bra 	$L__BB4_29;
	cvt.u32.u64 	%r2184, %rd6;
	cvt.u32.u64 	%r2185, %rd28;
	rem.u32 	%r2186, %r2185, %r2184;
	cvt.u64.u32 	%rd2022, %r2186;
	bra.uni 	$L__BB4_30;
$L__BB4_29:
	rem.u64 	%rd2022, %rd28, %rd6;
$L__BB4_30:
	cvt.u64.u32 	%rd1788, %r11;
	setp.eq.s64 	%p595, %rd7, %rd1788;
	mov.b32 	%r2537, 1;
	@%p595 bra 	$L__BB4_32;
	shl.b64 	%rd1789, %rd2022, 1;
	add.s64 	%rd1790, %rd5, %rd1789;
	ld.global.u8 	%r2188, [%rd1790+1];
	and.b32  	%r2537, %r2188, 1;
$L__BB4_32:
	add.s32 	%r2189, %r12, 1;
	cvt.u64.u32 	%rd32, %r2189;
	@%p586 bra 	$L__BB4_34;
	cvt.u32.u64 	%r2190, %rd6;
	cvt.u32.u64 	%r2191, %rd32;
	rem.u32 	%r2192, %r2191, %r2190;
	cvt.u64.u32 	%rd2023, %r2192;
	bra.uni 	$L__BB4_35;
$L__BB4_34:
	rem.u64 	%rd2023, %rd32, %rd6;
$L__BB4_35:
	cvt.u64.u32 	%rd1792, %r12;
	setp.eq.s64 	%p597, %rd7, %rd1792;
	mov.b32 	%r2538, 1;
	@%p597 bra 	$L__BB4_37;
	shl.b64 	%rd1793, %rd2023, 1;
	add.s64 	%rd1794, %rd5, %rd1793;
	ld.global.u8 	%r2194, [%rd1794+1];
	and.b32  	%r2538, %r2194, 1;
$L__BB4_37:
	add.s32 	%r2195, %r13, 1;
	cvt.u64.u32 	%rd36, %r2195;
	@%p586 bra 	$L__BB4_39;
	cvt.u32.u64 	%r2196, %rd6;
	cvt.u32.u64 	%r2197, %rd36;
	rem.u32 	%r2198, %r2197, %r2196;
	cvt.u64.u32 	%rd2024, %r2198;
	bra.uni 	$L__BB4_40;
$L__BB4_39:
	rem.u64 	%rd2024, %rd36, %rd6;
$L__BB4_40:
	cvt.u64.u32 	%rd1796, %r13;
	setp.eq.s64 	%p599, %rd7, %rd1796;
	mov.b32 	%r2539, 1;
	@%p599 bra 	$L__BB4_42;
	shl.b64 	%rd1797, %rd2024, 1;
	add.s64 	%rd1798, %rd5, %rd1797;
	ld.global.u8 	%r2200, [%rd1798+1];
	and.b32  	%r2539, %r2200, 1;
$L__BB4_42:
	add.s32 	%r2201, %r14, 1;
	cvt.u64.u32 	%rd40, %r2201;
	@%p586 bra 	$L__BB4_44;
	cvt.u32.u64 	%r2202, %rd6;
	cvt.u32.u64 	%r2203, %rd40;
	rem.u32 	%r2204, %r2203, %r2202;
	cvt.u64.u32 	%rd2025, %r2204;
	bra.uni 	$L__BB4_45;
$L__BB4_44:
	rem.u64 	%rd2025, %rd40, %rd6;
$L__BB4_45:
	cvt.u64.u32 	%rd1800, %r14;
	setp.eq.s64 	%p601, %rd7, %rd1800;
	mov.b32 	%r2540, 1;
	@%p601 bra 	$L__BB4_47;
	shl.b64 	%rd1801, %rd2025, 1;
	add.s64 	%rd1802, %rd5, %rd1801;
	ld.global.u8 	%r2206, [%rd1802+1];
	and.b32  	%r2540, %r2206, 1;
$L__BB4_47:
	add.s32 	%r2207, %r15, 1;
	cvt.u64.u32 	%rd44, %r2207;
	and.b64  	%rd1803, %rd6, -4294967296;
	setp.ne.s64 	%p602, %rd1803, 0;
	@%p602 bra 	$L__BB4_49;
	cvt.u32.u64 	%r2208, %rd6;
	cvt.u32.u64 	%r2209, %rd44;
	rem.u32 	%r2210, %r2209, %r2208;
	cvt.u64.u32 	%rd2026, %r2210;
	bra.uni 	$L__BB4_50;
$L__BB4_49:
	rem.u64 	%rd2026, %rd44, %rd6;
$L__BB4_50:
	cvt.u64.u32 	%rd1804, %r15;
	setp.eq.s64 	%p603, %rd7, %rd1804;
	mov.b32 	%r2541, 1;
	@%p603 bra 	$L__BB4_52;
	shl.b64 	%rd1805, %rd2026, 1;
	add.s64 	%rd1806, %rd5, %rd1805;
	ld.global.u8 	%r2212, [%rd1806+1];
	and.b32  	%r2541, %r2212, 1;
$L__BB4_52:
	add.s32 	%r2213, %r16, 1;
	cvt.u64.u32 	%rd48, %r2213;
	and.b64  	%rd1807, %rd6, -4294967296;
	setp.ne.s64 	%p604, %rd1807, 0;
	@%p604 bra 	$L__BB4_54;
	cvt.u32.u64 	%r2214, %rd6;
	cvt.u32.u64 	%r2215, %rd48;
	rem.u32 	%r2216, %r2215, %r2214;
	cvt.u64.u32 	%rd2027, %r2216;
	bra.uni 	$L__BB4_55;
$L__BB4_54:
	rem.u64 	%rd2027, %rd48, %rd6;
$L__BB4_55:
	cvt.u64.u32 	%rd1808, %r16;
	setp.eq.s64 	%p605, %rd7, %rd1808;
	mov.b32 	%r2542, 1;
	@%p605 bra 	$L__BB4_57;
	shl.b64 	%rd1809, %rd2027, 1;
	add.s64 	%rd1810, %rd5, %rd1809;
	ld.global.u8 	%r2218, [%rd1810+1];
	and.b32  	%r2542, %r2218, 1;
$L__BB4_57:
	add.s32 	%r2219, %r17, 1;
	cvt.u64.u32 	%rd52, %r2219;
	and.b64  	%rd1811, %rd6, -4294967296;
	setp.ne.s64 	%p606, %rd1811, 0;
	@%p606 bra 	$L__BB4_59;
	cvt.u32.u64 	%r2220, %rd6;
	cvt.u32.u64 	%r2221, %rd52;
	rem.u32 	%r2222, %r2221, %r2220;
	cvt.u64.u32 	%rd2028, %r2222;
	bra.uni 	$L__BB4_60;
$L__BB4_59:
	rem.u64 	%rd2028, %rd52, %rd6;
$L__BB4_60:
	cvt.u64.u32 	%rd1812, %r17;
	setp.eq.s64 	%p607, %rd7, %rd1812;
	mov.b32 	%r2543, 1;
	@%p607 bra 	$L__BB4_62;
	shl.b64 	%rd1813, %rd2028, 1;
	add.s64 	%rd1814, %rd5, %rd1813;
	ld.global.u8 	%r2224, [%rd1814+1];
	and.b32  	%r2543, %r2224, 1;
$L__BB4_62:
	add.s32 	%r2225, %r18, 1;
	cvt.u64.u32 	%rd56, %r2225;
	and.b64  	%rd1815, %rd6, -4294967296;
	setp.ne.s64 	%p608, %rd1815, 0;
	@%p608 bra 	$L__BB4_64;
	cvt.u32.u64 	%r2226, %rd6;
	cvt.u32.u64 	%r2227, %rd56;
	rem.u32 	%r2228, %r2227, %r2226;
	cvt.u64.u32 	%rd2029, %r2228;
	bra.uni 	$L__BB4_65;
$L__BB4_64:
	rem.u64 	%rd2029, %rd56, %rd6;
$L__BB4_65:
	cvt.u64.u32 	%rd1816, %r18;
	setp.eq.s64 	%p609, %rd7, %rd1816;
	mov.b32 	%r2544, 1;
	@%p609 bra 	$L__BB4_67;
	shl.b64 	%rd1817, %rd2029, 1;
	add.s64 	%rd1818, %rd5, %rd1817;
	ld.global.u8 	%r2230, [%rd1818+1];
	and.b32  	%r2544, %r2230, 1;
$L__BB4_67:
	add.s32 	%r2231, %r19, 1;
	cvt.u64.u32 	%rd60, %r2231;
	and.b64  	%rd1819, %rd6, -4294967296;
	setp.ne.s64 	%p610, %rd1819, 0;
	@%p610 bra 	$L__BB4_69;
	cvt.u32.u64 	%r2232, %rd6;
	cvt.u32.u64 	%r2233, %rd60;
	rem.u32 	%r2234, %r2233, %r2232;
	cvt.u64.u32 	%rd2030, %r2234;
	bra.uni 	$L__BB4_70;
$L__BB4_69:
	rem.u64 	%rd2030, %rd60, %rd6;
$L__BB4_70:
	cvt.u64.u32 	%rd1820, %r19;
	setp.eq.s64 	%p611, %rd7, %rd1820;
	mov.b32 	%r2545, 1;
	@%p611 bra 	$L__BB4_72;
	shl.b64 	%rd1821, %rd2030, 1;
	add.s64 	%rd1822, %rd5, %rd1821;
	ld.global.u8 	%r2236, [%rd1822+1];
	and.b32  	%r2545, %r2236, 1;
$L__BB4_72:
	add.s32 	%r2237, %r20, 1;
	cvt.u64.u32 	%rd64, %r2237;
	and.b64  	%rd1823, %rd6, -4294967296;
	setp.ne.s64 	%p612, %rd1823, 0;
	@%p612 bra 	$L__BB4_74;
	cvt.u32.u64 	%r2238, %rd6;
	cvt.u32.u64 	%r2239, %rd64;
	rem.u32 	%r2240, %r2239, %r2238;
	cvt.u64.u32 	%rd2031, %r2240;
	bra.uni 	$L__BB4_75;
$L__BB4_74:
	rem.u64 	%rd2031, %rd64, %rd6;
$L__BB4_75:
	cvt.u64.u32 	%rd1824, %r20;
	setp.eq.s64 	%p613, %rd7, %rd1824;
	mov.b32 	%r2546, 1;
	@%p613 bra 	$L__BB4_77;
	shl.b64 	%rd1825, %rd2031, 1;
	add.s64 	%rd1826, %rd5, %rd1825;
	ld.global.u8 	%r2242, [%rd1826+1];
	and.b32  	%r2546, %r2242, 1;
$L__BB4_77:
	add.s32 	%r2243, %r21, 1;
	cvt.u64.u32 	%rd68, %r2243;
	and.b64  	%rd1827, %rd6, -4294967296;
	setp.ne.s64 	%p614, %rd1827, 0;
	@%p614 bra 	$L__BB4_79;
	cvt.u32.u64 	%r2244, %rd6;
	cvt.u32.u64 	%r2245, %rd68;
	rem.u32 	%r2246, %r2245, %r2244;
	cvt.u64.u32 	%rd2032, %r2246;
	bra.uni 	$L__BB4_80;
$L__BB4_79:
	rem.u64 	%rd2032, %rd68, %rd6;
$L__BB4_80:
	cvt.u64.u32 	%rd1828, %r21;
	setp.eq.s64 	%p615, %rd7, %rd1828;
	mov.b32 	%r2547, 1;
	@%p615 bra 	$L__BB4_82;
	shl.b64 	%rd1829, %rd2032, 1;
	add.s64 	%rd1830, %rd5, %rd1829;
	ld.global.u8 	%r2248, [%rd1830+1];
	and.b32  	%r2547, %r2248, 1;
$L__BB4_82:
	add.s32 	%r2249, %r22, 1;
	cvt.u64.u32 	%rd72, %r2249;
	and.b64  	%rd1831, %rd6, -4294967296;
	setp.ne.s64 	%p616, %rd1831, 0;
	@%p616 bra 	$L__BB4_84;
	cvt.u32.u64 	%r2250, %rd6;
	cvt.u32.u64 	%r2251, %rd72;
	rem.u32 	%r2252, %r2251, %r2250;
	cvt.u64.u32 	%rd2033, %r2252;
	bra.uni 	$L__BB4_85;
$L__BB4_84:
	rem.u64 	%rd2033, %rd72, %rd6;
$L__BB4_85:
	cvt.u64.u32 	%rd1832, %r22;
	setp.eq.s64 	%p617, %rd7, %rd1832;
	mov.b32 	%r2548, 1;
	@%p617 bra 	$L__BB4_87;
	shl.b64 	%rd1833, %rd2033, 1;
	add.s64 	%rd1834, %rd5, %rd1833;
	ld.global.u8 	%r2254, [%rd1834+1];
	and.b32  	%r2548, %r2254, 1;
$L__BB4_87:
	add.s32 	%r2255, %r23, 1;
	cvt.u64.u32 	%rd76, %r2255;
	and.b64  	%rd1835, %rd6, -4294967296;
	setp.ne.s64 	%p618, %rd1835, 0;
	@%p618 bra 	$L__BB4_89;
	cvt.u32.u64 	%r2256, %rd6;
	cvt.u32.u64 	%r2257, %rd76;
	rem.u32 	%r2258, %r2257, %r2256;
	cvt.u64.u32 	%rd2034, %r2258;
	bra.uni 	$L__BB4_90;
$L__BB4_89:
	rem.u64 	%rd2034, %rd76, %rd6;
$L__BB4_90:
	cvt.u64.u32 	%rd1836, %r23;
	setp.eq.s64 	%p619, %rd7, %rd1836;
	mov.b32 	%r2549, 1;
	@%p619 bra 	$L__BB4_92;
	shl.b64 	%rd1837, %rd2034, 1;
	add.s64 	%rd1838, %rd5, %rd1837;
	ld.global.u8 	%r2260, [%rd1838+1];
	and.b32  	%r2549, %r2260, 1;
$L__BB4_92:
	add.s32 	%r2261, %r24, 1;
	cvt.u64.u32 	%rd80, %r2261;
	and.b64  	%rd1839, %rd6, -4294967296;
	setp.ne.s64 	%p620, %rd1839, 0;
	@%p620 bra 	$L__BB4_94;
	cvt.u32.u64 	%r2262, %rd6;
	cvt.u32.u64 	%r2263, %rd80;
	rem.u32 	%r2264, %r2263, %r2262;
	cvt.u64.u32 	%rd2035, %r2264;
	bra.uni 	$L__BB4_95;
$L__BB4_94:
	rem.u64 	%rd2035, %rd80, %rd6;
$L__BB4_95:
	cvt.u64.u32 	%rd1840, %r24;
	setp.eq.s64 	%p621, %rd7, %rd1840;
	mov.b32 	%r2550, 1;
	@%p621 bra 	$L__BB4_97;
	shl.b64 	%rd1841, %rd2035, 1;
	add.s64 	%rd1842, %rd5, %rd1841;
	ld.global.u8 	%r2266, [%rd1842+1];
	and.b32  	%r2550, %r2266, 1;
$L__BB4_97:
	bar.sync 	0;
	add.s32 	%r63, %r2533, %r2532;
	add.s32 	%r64, %r2534, %r63;
	add.s32 	%r65, %r2535, %r64;
	add.s32 	%r66, %r2536, %r65;
	add.s32 	%r67, %r2537, %r66;
	add.s32 	%r68, %r2538, %r67;
	add.s32 	%r69, %r2539, %r68;
	add.s32 	%r70, %r2540, %r69;
	add.s32 	%r71, %r2541, %r70;
	add.s32 	%r72, %r2542, %r71;
	add.s32 	%r73, %r2543, %r72;
	add.s32 	%r74, %r2544, %r73;
	add.s32 	%r75, %r2545, %r74;
	add.s32 	%r76, %r2546, %r75;
	add.s32 	%r77, %r2547, %r76;
	add.s32 	%r78, %r2548, %r77;
	add.s32 	%r79, %r2549, %r78;
	add.s32 	%r2271, %r2550, %r79;
	mov.b32 	%r2269, 1;
	mov.b32 	%r2294, 0;
	mov.b32 	%r2296, -1;
	// begin inline asm
	{  .reg .s32 r0;  .reg .pred p;  shfl.sync.up.b32 r0|p, %r2271, %r2269, %r2294, %r2296;  @p add.s32 r0, r0, %r2271;  mov.s32 %r2267, r0;}
	// end inline asm
	mov.b32 	%r2275, 2;
	// begin inline asm
	{  .reg .s32 r0;  .reg .pred p;  shfl.sync.up.b32 r0|p, %r2267, %r2275, %r2294, %r2296;  @p add.s32 r0, r0, %r2267;  mov.s32 %r2273, r0;}
	// end inline asm
	mov.b32 	%r2281, 4;
	// begin inline asm
	{  .reg .s32 r0;  .reg .pred p;  shfl.sync.up.b32 r0|p, %r2273, %r2281, %r2294, %r2296;  @p add.s32 r0, r0, %r2273;  mov.s32 %r2279, r0;}
	// end inline asm
	mov.b32 	%r2287, 8;
	// begin inline asm
	{  .reg .s32 r0;  .reg .pred p;  shfl.sync.up.b32 r0|p, %r2279, %r2287, %r2294, %r2296;  @p add.s32 r0, r0, %r2279;  mov.s32 %r2285, r0;}
	// end inline asm
	mov.b32 	%r2293, 16;
	// begin inline asm
	{  .reg .s32 r0;  .reg .pred p;  shfl.sync.up.b32 r0|p, %r2285, %r2293, %r2294, %r2296;  @p add.s32 r0, r0, %r2285;  mov.s32 %r2291, r0;}
	// end inline asm
	setp.ne.s32 	%p622, %r2124, 31;
	@%p622 bra 	$L__BB4_99;
	shl.b32 	%r2297, %r5, 2;
	mov.u32 	%r2298, _ZZN3cub18CUB_300001_SM_10006detail6select23DeviceSelectSweepKernelINS2_10policy_hubIjNS0_8NullTypeElLb0ELNS0_10SelectImplE2EE10Policy1000EPjPS5_S9_PmNS0_13ScanTileStateIiLb1EEE11IsProducingS5_iNS2_19streaming_context_tIlLb1EEELS6_2EEEvT0_T1_T2_T3_T4_T5_T6_T7_iT8_NS1_7vsmem_tEE19static_temp_storage;
	add.s32 	%r2299, %r2298, %r2297;
	st.shared.u32 	[%r2299], %r2291;
$L__BB4_99:
	bar.sync 	0;
	ld.shared.v4.u32 	{%r2300, %r2301, %r2302, %r2303}, [_ZZN3cub18CUB_300001_SM_10006detail6select23DeviceSelectSweepKernelINS2_10policy_hubIjNS0_8NullTypeElLb0ELNS0_10SelectImplE2EE10Policy1000EPjPS5_S9_PmNS0_13ScanTileStateIiLb1EEE11IsProducingS5_iNS2_19streaming_context_tIlLb1EEELS6_2EEEvT0_T1_T2_T3_T4_T5_T6_T7_iT8_NS1_7vsmem_tEE19static_temp_storage];
	add.s32 	%r2304, %r2301, %r2300;
	setp.eq.s32 	%p623, %r5, 2;
	selp.b32 	%r2305, %r2304, %r2300, %p623;
	add.s32 	%r2306, %r2304, %r2302;
	setp.eq.s32 	%p624, %r5, 3;
	selp.b32 	%r2307, %r2306, %r2305, %p624;
	add.s32 	%r2308, %r2306, %r2303;
	setp.eq.s32 	%p625, %r5, 4;
	selp.b32 	%r2309, %r2308, %r2307, %p625;
	ld.shared.v4.u32 	{%r2310, %r2311, %r2312, %r2313}, [_ZZN3cub18CUB_300001_SM_10006detail6select23DeviceSelectSweepKernelINS2_10policy_hubIjNS0_8NullTypeElLb0ELNS0_10SelectImplE2EE10Policy1000EPjPS5_S9_PmNS0_13ScanTileStateIiLb1EEE11IsProducingS5_iNS2_19streaming_context_tIlLb1EEELS6_2EEEvT0_T1_T2_T3_T4_T5_T6_T7_iT8_NS1_7vsmem_tEE19static_temp_storage+16];
	add.s32 	%r2314, %r2308, %r2310;
	setp.eq.s32 	%p626, %r5, 5;
	selp.b32 	%r2315, %r2314, %r2309, %p626;
	add.s32 	%r2316, %r2314, %r2311;
	setp.eq.s32 	%p627, %r5, 6;
	selp.b32 	%r2317, %r2316, %r2315, %p627;
	add.s32 	%r2318, %r2316, %r2312;
	setp.eq.s32 	%p628, %r5, 7;
	selp.b32 	%r2319, %r2318, %r2317, %p628;
	add.s32 	%r2320, %r2318, %r2313;
	setp.eq.s32 	%p629, %r5, 8;
	selp.b32 	%r2321, %r2320, %r2319, %p629;
	ld.shared.v4.u32 	{%r2322, %r2323, %r2324, %r2325}, [_ZZN3cub18CUB_300001_SM_10006detail6select23DeviceSelectSweepKernelINS2_10policy_hubIjNS0_8NullTypeElLb0ELNS0_10SelectImplE2EE10Policy1000EPjPS5_S9_PmNS0_13ScanTileStateIiLb1EEE11IsProducingS5_iNS2_19streaming_context_tIlLb1EEELS6_2EEEvT0_T1_T2_T3_T4_T5_T6_T7_iT8_NS1_7vsmem_tEE19static_temp_storage+32];
	add.s32 	%r2326, %r2320, %r2322;
	setp.eq.s32 	%p630, %r5, 9;
	selp.b32 	%r2327, %r2326, %r2321, %p630;
	add.s32 	%r2328, %r2326, %r2323;
	setp.eq.s32 	%p631, %r5, 10;
	selp.b32 	%r2329, %r2328, %r2327, %p631;
	add.s32 	%r2330, %r2328, %r2324;
	setp.eq.s32 	%p632, %r5, 11;
	selp.b32 	%r2331, %r2330, %r2329, %p632;
	add.s32 	%r2332, %r2330, %r2325;
	setp.eq.s32 	%p633, %r5, 12;
	selp.b32 	%r2333, %r2332, %r2331, %p633;
	ld.shared.v4.u32 	{%r2334, %r2335, %r2336, %r2337}, [_ZZN3cub18CUB_300001_SM_10006detail6select23DeviceSelectSweepKernelINS2_10policy_hubIjNS0_8NullTypeElLb0ELNS0_10SelectImplE2EE10Policy1000EPjPS5_S9_PmNS0_13ScanTileStateIiLb1EEE11IsProducingS5_iNS2_19streaming_context_tIlLb1EEELS6_2EEEvT0_T1_T2_T3_T4_T5_T6_T7_iT8_NS1_7vsmem_tEE19static_temp_storage+48];
	add.s32 	%r2338, %r2332, %r2334;
	setp.eq.s32 	%p634, %r5, 13;
	selp.b32 	%r2339, %r2338, %r2333, %p634;
	add.s32 	%r2340, %r2338, %r2335;
	setp.eq.s32 	%p635, %r5, 14;
	selp.b32 	%r2341, %r2340, %r2339, %p635;
	add.s32 	%r2342, %r2340, %r2336;
	setp.eq.s32 	%p636, %r5, 15;
	selp.b32 	%r2343, %r2342, %r2341, %p636;
	add.s32 	%r2344, %r2342, %r2337;
	setp.eq.s32 	%p637, %r5, 16;
	selp.b32 	%r2345, %r2344, %r2343, %p637;
	.pragma "used_bytes_mask 4095";
	ld.shared.v4.u32 	{%r2346, %r2347, %r2348, %r2349}, [_ZZN3cub18CUB_300001_SM_10006detail6select23DeviceSelectSweepKernelINS2_10policy_hubIjNS0_8NullTypeElLb0ELNS0_10SelectImplE2EE10Policy1000EPjPS5_S9_PmNS0_13ScanTileStateIiLb1EEE11IsProducingS5_iNS2_19streaming_context_tIlLb1EEELS6_2EEEvT0_T1_T2_T3_T4_T5_T6_T7_iT8_NS1_7vsmem_tEE19static_temp_storage+64];
	add.s32 	%r2350, %r2344, %r2346;
	setp.eq.s32 	%p638, %r5, 17;
	selp.b32 	%r2351, %r2350, %r2345, %p638;
	add.s32 	%r2352, %r2350, %r2347;
	setp.eq.s32 	%p639, %r5, 18;
	selp.b32 	%r2353, %r2352, %r2351, %p639;
	add.s32 	%r82, %r2352, %r2348;
	setp.lt.u32 	%p640, %r3, 32;
	selp.b32 	%r2354, 0, %r2353, %p640;
	setp.eq.s32 	%p641, %r2124, 0;
	sub.s32 	%r2355, %r2291, %r2271;
	selp.b32 	%r2356, 0, %r2355, %p641;
	add.s32 	%r83, %r2354, %r2356;
	setp.ne.s32 	%p642, %r3, 0;
	@%p642 bra 	$L__BB4_101;
	add.s64 	%rd1843, %rd4, 256;
	mov.b32 	%r2357, 101;
	// begin inline asm
	st.relaxed.gpu.v2.u32 [%rd1843], {%r2357, %r82};
	// end inline asm
$L__BB4_101:
	bar.sync 	0;
	sub.s32 	%r84, 11552, %r82;
	mul.lo.s32 	%r2359, %r3, 19;
	sub.s32 	%r2360, %r2359, %r83;
	setp.eq.s32 	%p643, %r2532, 0;
	add.s32 	%r2361, %r83, %r84;
	selp.b32 	%r2362, %r2360, %r2361, %p643;
	shl.b32 	%r2363, %r2362, 2;
	mov.u32 	%r2364, _ZZN3cub18CUB_300001_SM_10006detail6select23DeviceSelectSweepKernelINS2_10policy_hubIjNS0_8NullTypeElLb0ELNS0_10SelectImplE2EE10Policy1000EPjPS5_S9_PmNS0_13ScanTileStateIiLb1EEE11IsProducingS5_iNS2_19streaming_context_tIlLb1EEELS6_2EEEvT0_T1_T2_T3_T4_T5_T6_T7_iT8_NS1_7vsmem_tEE19static_temp_storage;
	add.s32 	%r2365, %r2364, %r2363;
	st.shared.u32 	[%r2365], %r6;
	add.s32 	%r2366, %r83, %r2532;
	sub.s32 	%r2367, %r2359, %r2366;
	add.s32 	%r2368, %r2367, 1;
	setp.eq.s32 	%p644, %r2533, 0;
	add.s32 	%r2369, %r2361, %r2532;
	selp.b32 	%r2370, %r2368, %r2369, %p644;
	shl.b32 	%r2371, %r2370, 2;
	add.s32 	%r2372, %r2364, %r2371;
	st.shared.u32 	[%r2372], %r7;
	add.s32 	%r2373, %r63, %r83;
	sub.s32 	%r2374, %r2359, %r2373;
	add.s32 	%r2375, %r2374, 2;
	setp.eq.s32 	%p645, %r2534, 0;
	add.s32 	%r2376, %r2369, %r2533;
	selp.b32 	%r2377, %r2375, %r2376, %p645;
	shl.b32 	%r2378, %r2377, 2;
	add.s32 	%r2379, %r2364, %r2378;
	st.shared.u32 	[%r2379], %r8;
	add.s32 	%r2380, %r64, %r83;
	sub.s32 	%r2381, %r2359, %r2380;
	add.s32 	%r2382, %r2381, 3;
	setp.eq.s32 	%p646, %r2535, 0;
	add.s32 	%r2383, %r2376, %r2534;
	selp.b32 	%r2384, %r2382, %r2383, %p646;
	shl.b32 	%r2385, %r2384, 2;
	add.s32 	%r2386, %r2364, %r2385;
	st.shared.u32 	[%r2386], %r9;
	add.s32 	%r2387, %r65, %r83;
	sub.s32 	%r2388, %r2359, %r2387;
	add.s32 	%r2389, %r2388, 4;
	setp.eq.s32 	%p647, %r2536, 0;
	add.s32 	%r2390, %r2383, %r2535;
	selp.b32 	%r2391, %r2389, %r2390, %p647;
	shl.b32 	%r2392, %r2391, 2;
	add.s32 	%r2393, %r2364, %r2392;
	st.shared.u32 	[%r2393], %r10;
	add.s32 	%r2394, %r66, %r83;
	sub.s32 	%r2395, %r2359, %r2394;
	add.s32 	%r2396, %r2395, 5;
	setp.eq.s32 	%p648, %r2537, 0;
	add.s32 	%r2397, %r2390, %r2536;
	selp.b32 	%r2398, %r2396, %r2397, %p648;
	shl.b32 	%r2399, %r2398, 2;
	add.s32 	%r2400, %r2364, %r2399;
	st.shared.u32 	[%r2400], %r11;
	add.s32 	%r2401, %r67, %r83;
	sub.s32 	%r2402, %r2359, %r2401;
	add.s32 	%r2403, %r2402, 6;
	setp.eq.s32 	%p649, %r2538, 0;
	add.s32 	%r2404, %r2397, %r2537;
	selp.b32 	%r2405, %r2403, %r2404, %p649;
	shl.b32 	%r2406, %r2405, 2;
	add.s32 	%r2407, %r2364, %r2406;
	st.shared.u32 	[%r2407], %r12;
	add.s32 	%r2408, %r68, %r83;
	sub.s32 	%r2409, %r2359, %r2408;
	add.s32 	%r2410, %r2409, 7;
	setp.eq.s32 	%p650, %r2539, 0;
	add.s32 	%r2411, %r2404, %r2538;
	selp.b32 	%r2412, %r2410, %r2411, %p650;
	shl.b32 	%r2413, %r2412, 2;
	add.s32 	%r2414, %r2364, %r2413;
	st.shared.u32 	[%r2414], %r13;
	add.s32 	%r2415, %r69, %r83;
	sub.s32 	%r2416, %r2359, %r2415;
	add.s32 	%r2417, %r2416, 8;
	setp.eq.s32 	%p651, %r2540, 0;
	add.s32 	%r2418, %r2411, %r2539;
	selp.b32 	%r2419, %r2417, %r2418, %p651;
	shl.b32 	%r2420, %r2419, 2;
	add.s32 	%r2421, %r2364, %r2420;
	st.shared.u32 	[%r2421], %r14;
	add.s32 	%r2422, %r70, %r83;
	sub.s32 	%r2423, %r2359, %r2422;
	add.s32 	%r2424, %r2423, 9;
	setp.eq.s32 	%p652, %r2541, 0;
	add.s32 	%r2425, %r2418, %r2540;
	selp.b32 	%r2426, %r2424, %r2425, %p652;
	shl.b32 	%r2427, %r2426, 2;
	add.s32 	%r2428, %r2364, %r2427;
	st.shared.u32 	[%r2428], %r15;
	add.s32 	%r2429, %r71, %r83;
	sub.s32 	%r2430, %r2359, %r2429;
	add.s32 	%r2431, %r2430, 10;
	setp.eq.s32 	%p653, %r2542, 0;
	add.s32 	%r2432, %r2425, %r2541;
	selp.b32 	%r2433, %r2431, %r2432, %p653;
	shl.b32 	%r2434, %r2433, 2;
	add.s32 	%r2435, %r2364, %r2434;
	st.shared.u32 	[%r2435], %r16;
	add.s32 	%r2436, %r72, %r83;
	sub.s32 	%r2437, %r2359, %r2436;
	add.s32 	%r2438, %r2437, 11;
	setp.eq.s32 	%p654, %r2543, 0;
	add.s32 	%r2439, %r2432, %r2542;
	selp.b32 	%r2440, %r2438, %r2439, %p654;
	shl.b32 	%r2441, %r2440, 2;
	add.s32 	%r2442, %r2364, %r2441;
	st.shared.u32 	[%r2442], %r17;
	add.s32 	%r2443, %r73, %r83;
	sub.s32 	%r2444, %r2359, %r2443;
	add.s32 	%r2445, %r2444, 12;
	setp.eq.s32 	%p655, %r2544, 0;
	add.s32 	%r2446, %r2439, %r2543;
	selp.b32 	%r2447, %r2445, %r2446, %p655;
	shl.b32 	%r2448, %r2447, 2;
	add.s32 	%r2449, %r2364, %r2448;
	st.shared.u32 	[%r2449], %r18;
	add.s32 	%r2450, %r74, %r83;
	sub.s32 	%r2451, %r2359, %r2450;
	add.s32 	%r2452, %r2451, 13;
	setp.eq.s32 	%p656, %r2545, 0;
	add.s32 	%r2453, %r2446, %r2544;
	selp.b32 	%r2454, %r2452, %r2453, %p656;
	shl.b32 	%r2455, %r2454, 2;
	add.s32 	%r2456, %r2364, %r2455;
	st.shared.u32 	[%r2456], %r19;
	add.s32 	%r2457, %r75, %r83;
	sub.s32 	%r2458, %r2359, %r2457;
	add.s32 	%r2459, %r2458, 14;
	setp.eq.s32 	%p657, %r2546, 0;
	add.s32 	%r2460, %r2453, %r2545;
	selp.b32 	%r2461, %r2459, %r2460, %p657;
	shl.b32 	%r2462, %r2461, 2;
	add.s32 	%r2463, %r2364, %r2462;
	st.shared.u32 	[%r2463], %r20;
	add.s32 	%r2464, %r76, %r83;
	sub.s32 	%r2465, %r2359, %r2464;
	add.s32 	%r2466, %r2465, 15;
	setp.eq.s32 	%p658, %r2547, 0;
	add.s32 	%r2467, %r2460, %r2546;
	selp.b32 	%r2468, %r2466, %r2467, %p658;
	shl.b32 	%r2469, %r2468, 2;
	add.s32 	%r2470, %r2364, %r2469;
	st.shared.u32 	[%r2470], %r21;
	add.s32 	%r2471, %r77, %r83;
	sub.s32 	%r2472, %r2359, %r2471;
	add.s32 	%r2473, %r2472, 16;
	setp.eq.s32 	%p659, %r2548, 0;
	add.s32 	%r2474, %r2467, %r2547;
	selp.b32 	%r2475, %r2473, %r2474, %p659;
	shl.b32 	%r2476, %r2475, 2;
	add.s32 	%r2477, %r2364, %r2476;
	st.shared.u32 	[%r2477], %r22;
	add.s32 	%r2478, %r78, %r83;
	sub.s32 	%r2479, %r2359, %r2478;
	add.s32 	%r2480, %r2479, 17;
	setp.eq.s32 	%p660, %r2549, 0;
	add.s32 	%r2481, %r2474, %r2548;
	selp.b32 	%r2482, %r2480, %r2481, %p660;
	shl.b32 	%r2483, %r2482, 2;
	add.s32 	%r2484, %r2364, %r2483;
	st.shared.u32 	[%r2484], %r23;
	add.s32 	%r2485, %r79, %r83;
	sub.s32 	%r2486, %r2359, %r2485;
	add.s32 	%r2487, %r2486, 18;
	setp.eq.s32 	%p661, %r2550, 0;
	add.s32 	%r2488, %r2481, %r2549;
	selp.b32 	%r2489, %r2487, %r2488, %p661;
	shl.b32 	%r2490, %r2489, 2;
	add.s32 	%r2491, %r2364, %r2490;
	st.shared.u32 	[%r2491], %r24;
	bar.sync 	0;
	ld.param.u8 	%rs1, [%rd1];
	ld.param.u64 	%rd1844, [%rd1+24];
	cvta.to.global.u64 	%rd84, %rd1844;
	ld.param.u64 	%rd85, [%rd1+8];
	ld.param.u64 	%rd86, [%rd1+16];
	setp.ge.s32 	%p662, %r3, %r84;
	@%p662 bra 	$L__BB4_105;
	setp.ne.s16 	%p664, %rs1, 0;
	mov.b64 	%rd2036, 0;
	@%p664 bra 	$L__BB4_104;
	ld.global.u64 	%rd1848, [%rd84];
	sub.s64 	%rd2036, %rd86, %rd1848;
$L__BB4_104:
	cvt.u64.u32 	%rd1849, %r3;
	add.s64 	%rd1850, %rd2036, %rd1849;
	not.b64 	%rd1851, %rd1850;
	add.s64 	%rd2038, %rd85, %rd1851;
	bra.uni 	$L__BB4_108;
$L__BB4_105:
	setp.ne.s16 	%p663, %rs1, 0;
	mov.b64 	%rd2037, 0;
	@%p663 bra 	$L__BB4_107;
	ld.global.u64 	%rd2037, [%rd84];
$L__BB4_107:
	sub.s32 	%r2492, %r3, %r84;
	cvt.s64.s32 	%rd1846, %r2492;
	add.s64 	%rd2038, %rd2037, %rd1846;
$L__BB4_108:
	shl.b32 	%r2493, %r3, 2;
	add.s32 	%r85, %r2364, %r2493;
	ld.shared.u32 	%r2495, [%r85];
	shl.b64 	%rd1852, %rd2038, 2;
	add.s64 	%rd1853, %rd3, %rd1852;
	st.global.u32 	[%rd1853], %r2495;
	add.s32 	%r86, %r3, 608;
	setp.lt.s32 	%p665, %r86, %r84;
	@%p665 bra 	$L__BB4_112;
	setp.ne.s16 	%p666, %rs1, 0;
	mov.b64 	%rd2039, 0;
	@%p666 bra 	$L__BB4_111;
	ld.global.u64 	%rd2039, [%rd84];
$L__BB4_111:
	sub.s32 	%r2496, %r86, %r84;
	cvt.s64.s32 	%rd1855, %r2496;
	add.s64 	%rd2041, %rd2039, %rd1855;
	bra.uni 	$L__BB4_115;
$L__BB4_112:
	setp.ne.s16 	%p667, %rs1, 0;
	mov.b64 	%rd2040, 0;
	@%p667 bra 	$L__BB4_114;
	ld.global.u64 	%rd1857, [%rd84];
	sub.s64 	%rd2040, %rd86, %rd1857;
$L__BB4_114:
	cvt.u64.u32 	%rd1858, %r86;
	add.s64 	%rd1859, %rd2040, %rd1858;
	not.b64 	%rd1860, %rd1859;
	add.s64 	%rd2041, %rd85, %rd1860;
$L__BB4_115:
	ld.shared.u32 	%r2497, [%r85+2432];
	shl.b64 	%rd1861, %rd2041, 2;
	add.s64 	%rd1862, %rd3, %rd1861;
	st.global.u32 	[%rd1862], %r2497;
	add.s32 	%r87, %r3, 1216;
	setp.lt.s32 	%p668, %r87, %r84;
	@%p668 bra 	$L__BB4_119;
	setp.ne.s16 	%p669, %rs1, 0;
	mov.b64 	%rd2042, 0;
	@%p669 bra 	$L__BB4_118;
	ld.global.u64 	%rd2042, [%rd84];
$L__BB4_118:
	sub.s32 	%r2498, %r87, %r84;
	cvt.s64.s32 	%rd1864, %r2498;
	add.s64 	%rd2044, %rd2042, %rd1864;
	bra.uni 	$L__BB4_122;
$L__BB4_119:
	setp.ne.s16 	%p670, %rs1, 0;
	mov.b64 	%rd2043, 0;
	@%p670 bra 	$L__BB4_121;
	ld.global.u64 	%rd1866, [%rd84];
	sub.s64 	%rd2043, %rd86, %rd1866;
$L__BB4_121:
	cvt.u64.u32 	%rd1867, %r87;
	add.s64 	%rd1868, %rd2043, %rd1867;
	not.b64 	%rd1869, %rd1868;
	add.s64 	%rd2044, %rd85, %rd1869;
$L__BB4_122:
	ld.shared.u32 	%r2499, [%r85+4864];
	shl.b64 	%rd1870, %rd2044, 2;
	add.s64 	%rd1871, %rd3, %rd1870;
	st.global.u32 	[%rd1871], %r2499;
	add.s32 	%r88, %r3, 1824;
	setp.lt.s32 	%p671, %r88, %r84;
	@%p671 bra 	$L__BB4_126;
	setp.ne.s16 	%p672, %rs1, 0;
	mov.b64 	%rd2045, 0;
	@%p672 bra 	$L__BB4_125;
	ld.global.u64 	%rd2045, [%rd84];
$L__BB4_125:
	sub.s32 	%r2500, %r88, %r84;
	cvt.s64.s32 	%rd1873, %r2500;
	add.s64 	%rd2047, %rd2045, %rd1873;
	bra.uni 	$L__BB4_129;
$L__BB4_126:
	setp.ne.s16 	%p673, %rs1, 0;
	mov.b64 	%rd2046, 0;
	@%p673 bra 	$L__BB4_128;
	ld.global.u64 	%rd1875, [%rd84];
	sub.s64 	%rd2046, %rd86, %rd1875;
$L__BB4_128:
	cvt.u64.u32 	%rd1876, %r88;
	add.s64 	%rd1877, %rd2046, %rd1876;
	not.b64 	%rd1878, %rd1877;
	add.s64 	%rd2047, %rd85, %rd1878;
$L__BB4_129:
	ld.shared.u32 	%r2501, [%r85+7296];
	shl.b64 	%rd1879, %rd2047, 2;
	add.s64 	%rd1880, %rd3, %rd1879;
	st.global.u32 	[%rd1880], %r2501;
	add.s32 	%r89, %r3, 2432;
	setp.lt.s32 	%p674, %r89, %r84;
	@%p674 bra 	$L__BB4_133;
	setp.ne.s16 	%p675, %rs1, 0;
	mov.b64 	%rd2048, 0;
	@%p675 bra 	$L__BB4_132;
	ld.global.u64 	%rd2048, [%rd84];
$L__BB4_132:
	sub.s32 	%r2502, %r89, %r84;
	cvt.s64.s32 	%rd1882, %r2502;
	add.s64 	%rd2050, %rd2048, %rd1882;
	bra.uni 	$L__BB4_136;
$L__BB4_133:
	setp.ne.s16 	%p676, %rs1, 0;
	mov.b64 	%rd2049, 0;
	@%p676 bra 	$L__BB4_135;
	ld.global.u64 	%rd1884, [%rd84];
	sub.s64 	%rd2049, %rd86, %rd1884;
$L__BB4_135:
	cvt.u64.u32 	%rd1885, %r89;
	add.s64 	%rd1886, %rd2049, %rd1885;
	not.b64 	%rd1887, %rd1886;
	add.s64 	%rd2050, %rd85, %rd1887;
$L__BB4_136:
	ld.shared.u32 	%r2503, [%r85+9728];
	shl.b64 	%rd1888, %rd2050, 2;
	add.s64 	%rd1889, %rd3, %rd1888;
	st.global.u32 	[%rd1889], %r2503;
	add.s32 	%r90, %r3, 3040;
	setp.lt.s32 	%p677, %r90, %r84;
	@%p677 bra 	$L__BB4_140;
	setp.ne.s16 	%p678, %rs1, 0;
	mov.b64 	%rd2051, 0;
	@%p678 bra 	$L__BB4_139;
	ld.global.u64 	%rd2051, [%rd84];
$L__BB4_139:
	sub.s32 	%r2504, %r90, %r84;
	cvt.s64.s32 	%rd1891, %r2504;
	add.s64 	%rd2053, %rd2051, %rd1891;
	bra.uni 	$L__BB4_143;
$L__BB4_140:
	setp.ne.s16 	%p679, %rs1, 0;
	mov.b64 	%rd2052, 0;
	@%p679 bra 	$L__BB4_142;
	ld.global.u64 	%rd1893, [%rd84];
	sub.s64 	%rd2052, %rd86, %rd1893;
$L__BB4_142:
	cvt.u64.u32 	%rd1894, %r90;
	add.s64 	%rd1895, %rd2052, %rd1894;
	not.b64 	%rd1896, %rd1895;
	add.s64 	%rd2053, %rd85, %rd1896;
$L__BB4_143:
	ld.shared.u32 	%r2505, [%r85+12160];
	shl.b64 	%rd1897, %rd2053, 2;
	add.s64 	%rd1898, %rd3, %rd1897;
	st.global.u32 	[%rd1898], %r2505;
	add.s32 	%r91, %r3, 3648;
	setp.lt.s32 	%p680, %r91, %r84;
	@%p680 bra 	$L__BB4_147;
	setp.ne.s16 	%p681, %rs1, 0;
	mov.b64 	%rd2054, 0;
	@%p681 bra 	$L__BB4_146;
	ld.global.u64 	%rd2054, [%rd84];
$L__BB4_146:
	sub.s32 	%r2506, %r91, %r84;
	cvt.s64.s32 	%rd1900, %r2506;
	add.s64 	%rd2056, %rd2054, %rd1900;
	bra.uni 	$L__BB4_150;
$L__BB4_147:
	setp.ne.s16 	%p682, %rs1, 0;
	mov.b64 	%rd2055, 0;
	@%p682 bra 	$L__BB4_149;
	ld.global.u64 	%rd1902, [%rd84];
	sub.s64 	%rd2055, %rd86, %rd1902;
$L__BB4_149:
	cvt.u64.u32 	%rd1903, %r91;
	add.s64 	%rd1904, %rd2055, %rd1903;
	not.b64 	%rd1905, %rd1904;
	add.s64 	%rd2056, %rd85, %rd1905;
$L__BB4_150:
	ld.shared.u32 	%r2507, [%r85+14592];
	shl.b64 	%rd1906, %rd2056, 2;
	add.s64 	%rd1907, %rd3, %rd1906;
	st.global.u32 	[%rd1907], %r2507;
	add.s32 	%r92, %r3, 4256;
	setp.lt.s32 	%p683, %r92, %r84;
	@%p683 bra 	$L__BB4_154;
	setp.ne.s16 	%p684, %rs1, 0;
	mov.b64 	%rd2057, 0;
	@%p684 bra 	$L__BB4_153;
	ld.global.u64 	%rd2057, [%rd84];
$L__BB4_153:
	sub.s32 	%r2508, %r92, %r84;
	cvt.s64.s32 	%rd1909, %r2508;
	add.s64 	%rd2059, %rd2057, %rd1909;
	bra.uni 	$L__BB4_157;
$L__BB4_154:
	setp.ne.s16 	%p685, %rs1, 0;
	mov.b64 	%rd2058, 0;
	@%p685 bra 	$L__BB4_156;
	ld.global.u64 	%rd1911, [%rd84];
	sub.s64 	%rd2058, %rd86, %rd1911;
$L__BB4_156:
	cvt.u64.u32 	%rd1912, %r92;
	add.s64 	%rd1913, %rd2058, %rd1912;
	not.b64 	%rd1914, %rd1913;
	add.s64 	%rd2059, %rd85, %rd1914;
$L__BB4_157:
	ld.shared.u32 	%r2509, [%r85+17024];
	shl.b64 	%rd1915, %rd2059, 2;
	add.s64 	%rd1916, %rd3, %rd1915;
	st.global.u32 	[%rd1916], %r2509;
	add.s32 	%r93, %r3, 4864;
	setp.lt.s32 	%p686, %r93, %r84;
	@%p686 bra 	$L__BB4_161;
	setp.ne.s16 	%p687, %rs1, 0;
	mov.b64 	%rd2060, 0;
	@%p687 bra 	$L__BB4_160;
	ld.global.u64 	%rd2060, [%rd84];
$L__BB4_160:
	sub.s32 	%r2510, %r93, %r84;
	cvt.s64.s32 	%rd1918, %r2510;
	add.s64 	%rd2062, %rd2060, %rd1918;
	bra.uni 	$L__BB4_164;
$L__BB4_161:
	setp.ne.s16 	%p688, %rs1, 0;
	mov.b64 	%rd2061, 0;
	@%p688 bra 	$L__BB4_163;
	ld.global.u64 	%rd1920, [%rd84];
	sub.s64 	%rd2061, %rd86, %rd1920;
$L__BB4_163:
	cvt.u64.u32 	%rd1921, %r93;
	add.s64 	%rd1922, %rd2061, %rd1921;
	not.b64 	%rd1923, %rd1922;
	add.s64 	%rd2062, %rd85, %rd1923;
$L__BB4_164:
	ld.shared.u32 	%r2511, [%r85+19456];
	shl.b64 	%rd1924, %rd2062, 2;
	add.s64 	%rd1925, %rd3, %rd1924;
	st.global.u32 	[%rd1925], %r2511;
	add.s32 	%r94, %r3, 5472;
	setp.lt.s32 	%p689, %r94, %r84;
	@%p689 bra 	$L__BB4_168;
	setp.ne.s16 	%p690, %rs1, 0;
	mov.b64 	%rd2063, 0;
	@%p690 bra 	$L__BB4_167;
	ld.global.u64 	%rd2063, [%rd84];
$L__BB4_167:
	sub.s32 	%r2512, %r94, %r84;
	cvt.s64.s32 	%rd1927, %r2512;
	add.s64 	%rd2065, %rd2063, %rd1927;
	bra.uni 	$L__BB4_171;
$L__BB4_168:
	setp.ne.s16 	%p691, %rs1, 0;
	mov.b64 	%rd2064, 0;
	@%p691 bra 	$L__BB4_170;
	ld.global.u64 	%rd1929, [%rd84];
	sub.s64 	%rd2064, %rd86, %rd1929;
$L__BB4_170:
	cvt.u64.u32 	%rd1930, %r94;
	add.s64 	%rd1931, %rd2064, %rd1930;
	not.b64 	%rd1932, %rd1931;
	add.s64 	%rd2065, %rd85, %rd1932;
$L__BB4_171:
	ld.shared.u32 	%r2513, [%r85+21888];
	shl.b64 	%rd1933, %rd2065, 2;
	add.s64 	%rd1934, %rd3, %rd1933;
	st.global.u32 	[%rd1934], %r2513;
	add.s32 	%r95, %r3, 6080;
	setp.lt.s32 	%p692, %r95, %r84;
	@%p692 bra 	$L__BB4_175;
	setp.ne.s16 	%p693, %rs1, 0;
	mov.b64 	%rd2066, 0;
	@%p693 bra 	$L__BB4_174;
	ld.global.u64 	%rd2066, [%rd84];
$L__BB4_174:
	sub.s32 	%r2514, %r95, %r84;
	cvt.s64.s32 	%rd1936, %r2514;
	add.s64 	%rd2068, %rd2066, %rd1936;
	bra.uni 	$L__BB4_178;
$L__BB4_175:
	setp.ne.s16 	%p694, %rs1, 0;
	mov.b64 	%rd2067, 0;
	@%p694 bra 	$L__BB4_177;
	ld.global.u64 	%rd1938, [%rd84];
	sub.s64 	%rd2067, %rd86, %rd1938;
$L__BB4_177:
	cvt.u64.u32 	%rd1939, %r95;
	add.s64 	%rd1940, %rd2067, %rd1939;
	not.b64 	%rd1941, %rd1940;
	add.s64 	%rd2068, %rd85, %rd1941;
$L__BB4_178:
	ld.shared.u32 	%r2515, [%r85+24320];
	shl.b64 	%rd1942, %rd2068, 2;
	add.s64 	%rd1943, %rd3, %rd1942;
	st.global.u32 	[%rd1943], %r2515;
	add.s32 	%r96, %r3, 6688;
	setp.lt.s32 	%p695, %r96, %r84;
	@%p695 bra 	$L__BB4_182;
	setp.ne.s16 	%p696, %rs1, 0;
	mov.b64 	%rd2069, 0;
	@%p696 bra 	$L__BB4_181;
	ld.global.u64 	%rd2069, [%rd84];
$L__BB4_181:
	sub.s32 	%r2516, %r96, %r84;
	cvt.s64.s32 	%rd1945, %r2516;
	add.s64 	%rd2071, %rd2069, %rd1945;
	bra.uni 	$L__BB4_185;
$L__BB4_182:
	setp.ne.s16 	%p697, %rs1, 0;
	mov.b64 	%rd2070, 0;
	@%p697 bra 	$L__BB4_184;
	ld.global.u64 	%rd1947, [%rd84];
	sub.s64 	%rd2070, %rd86, %rd1947;
$L__BB4_184:
	cvt.u64.u32 	%rd1948, %r96;
	add.s64 	%rd1949, %rd2070, %rd1948;
	not.b64 	%rd1950, %rd1949;
	add.s64 	%rd2071, %rd85, %rd1950;
$L__BB4_185:
	ld.shared.u32 	%r2517, [%r85+26752];
	shl.b64 	%rd1951, %rd2071, 2;
	add.s64 	%rd1952, %rd3, %rd1951;
	st.global.u32 	[%rd1952], %r2517;
	add.s32 	%r97, %r3, 7296;
	setp.lt.s32 	%p698, %r97, %r84;
	@%p698 bra 	$L__BB4_189;
	setp.ne.s16 	%p699, %rs1, 0;
	mov.b64 	%rd2072, 0;
	@%p699 bra 	$L__BB4_188;
	ld.global.u64 	%rd2072, [%rd84];
$L__BB4_188:
	sub.s32 	%r2518, %r97, %r84;
	cvt.s64.s32 	%rd1954, %r2518;
	add.s64 	%rd2074, %rd2072, %rd1954;
	bra.uni 	$L__BB4_192;
$L__BB4_189:
	setp.ne.s16 	%p700, %rs1, 0;
	mov.b64 	%rd2073, 0;
	@%p700 bra 	$L__BB4_191;
	ld.global.u64 	%rd1956, [%rd84];
	sub.s64 	%rd2073, %rd86, %rd1956;
$L__BB4_191:
	cvt.u64.u32 	%rd1957, %r97;
	add.s64 	%rd1958, %rd2073, %rd1957;
	not.b64 	%rd1959, %rd1958;
	add.s64 	%rd2074, %rd85, %rd1959;
$L__BB4_192:
	ld.shared.u32 	%r2519, [%r85+29184];
	shl.b64 	%rd1960, %rd2074, 2;
	add.s64 	%rd1961, %rd3, %rd1960;
	st.global.u32 	[%rd1961], %r2519;
	add.s32 	%r98, %r3, 7904;
	setp.lt.s32 	%p701, %r98, %r84;
	@%p701 bra 	$L__BB4_196;
	setp.ne.s16 	%p702, %rs1, 0;
	mov.b64 	%rd2075, 0;
	@%p702 bra 	$L__BB4_195;
	ld.global.u64 	%rd2075, [%rd84];
$L__BB4_195:
	sub.s32 	%r2520, %r98, %r84;
	cvt.s64.s32 	%rd1963, %r2520;
	add.s64 	%rd2077, %rd2075, %rd1963;
	bra.uni 	$L__BB4_199;
$L__BB4_196:
	setp.ne.s16 	%p703, %rs1, 0;
	mov.b64 	%rd2076, 0;
	@%p703 bra 	$L__BB4_198;
	ld.global.u64 	%rd1965, [%rd84];
	sub.s64 	%rd2076, %rd86, %rd1965;
$L__BB4_198:
	cvt.u64.u32 	%rd1966, %r98;
	add.s64 	%rd1967, %rd2076, %rd1966;
	not.b64 	%rd1968, %rd1967;
	add.s64 	%rd2077, %rd85, %rd1968;
$L__BB4_199:
	ld.shared.u32 	%r2521, [%r85+31616];
	shl.b64 	%rd1969, %rd2077, 2;
	add.s64 	%rd1970, %rd3, %rd1969;
	st.global.u32 	[%rd1970], %r2521;
	add.s32 	%r99, %r3, 8512;
	setp.lt.s32 	%p704, %r99, %r84;
	@%p704 bra 	$L__BB4_203;
	setp.ne.s16 	%p705, %rs1, 0;
	mov.b64 	%rd2078, 0;
	@%p705 bra 	$L__BB4_202;
	ld.global.u64 	%rd2078, [%rd84];
$L__BB4_202:
	sub.s32 	%r2522, %r99, %r84;
	cvt.s64.s32 	%rd1972, %r2522;
	add.s64 	%rd2080, %rd2078, %rd1972;
	bra.uni 	$L__BB4_206;
$L__BB4_203:
	setp.ne.s16 	%p706, %rs1, 0;
	mov.b64 	%rd2079, 0;
	@%p706 bra 	$L__BB4_205;
	ld.global.u64 	%rd1974, [%rd84];
	sub.s64 	%rd2079, %rd86, %rd1974;
$L__BB4_205:
	cvt.u64.u32 	%rd1975, %r99;
	add.s64 	%rd1976, %rd2079, %rd1975;
	not.b64 	%rd1977, %rd1976;
	add.s64 	%rd2080, %rd85, %rd1977;
$L__BB4_206:
	ld.shared.u32 	%r2523, [%r85+34048];
	shl.b64 	%rd1978, %rd2080, 2;
	add.s64 	%rd1979, %rd3, %rd1978;
	st.global.u32 	[%rd1979], %r2523;
	add.s32 	%r100, %r3, 9120;
	setp.lt.s32 	%p707, %r100, %r84;
	@%p707 bra 	$L__BB4_210;
	setp.ne.s16 	%p708, %rs1, 0;
	mov.b64 	%rd2081, 0;
	@%p708 bra 	$L__BB4_209;
	ld.global.u64 	%rd2081, [%rd84];
$L__BB4_209:
	sub.s32 	%r2524, %r100, %r84;
	cvt.s64.s32 	%rd1981, %r2524;
	add.s64 	%rd2083, %rd2081, %rd1981;
	bra.uni 	$L__BB4_213;
$L__BB4_210:
	setp.ne.s16 	%p709, %rs1, 0;
	mov.b64 	%rd2082, 0;
	@%p709 bra 	$L__BB4_212;
	ld.global.u64 	%rd1983, [%rd84];
	sub.s64 	%rd2082, %rd86, %rd1983;
$L__BB4_212:
	cvt.u64.u32 	%rd1984, %r100;
	add.s64 	%rd1985, %rd2082, %rd1984;
	not.b64 	%rd1986, %rd1985;
	add.s64 	%rd2083, %rd85, %rd1986;
$L__BB4_213:
	ld.shared.u32 	%r2525, [%r85+36480];
	shl.b64 	%rd1987, %rd2083, 2;
	add.s64 	%rd1988, %rd3, %rd1987;
	st.global.u32 	[%rd1988], %r2525;
	add.s32 	%r101, %r3, 9728;
	setp.lt.s32 	%p710, %r101, %r84;
	@%p710 bra 	$L__BB4_217;
	setp.ne.s16 	%p711, %rs1, 0;
	mov.b64 	%rd2084, 0;
	@%p711 bra 	$L__BB4_216;
	ld.global.u64 	%rd2084, [%rd84];
$L__BB4_216:
	sub.s32 	%r2526, %r101, %r84;
	cvt.s64.s32 	%rd1990, %r2526;
	add.s64 	%rd2086, %rd2084, %rd1990;
	bra.uni 	$L__BB4_220;
$L__BB4_217:
	setp.ne.s16 	%p712, %rs1, 0;
	mov.b64 	%rd2085, 0;
	@%p712 bra 	$L__BB4_219;
	ld.global.u64 	%rd1992, [%rd84];
	sub.s64 	%rd2085, %rd86, %rd1992;
$L__BB4_219:
	cvt.u64.u32 	%rd1993, %r101;
	add.s64 	%rd1994, %rd2085, %rd1993;
	not.b64 	%rd1995, %rd1994;
	add.s64 	%rd2086, %rd85, %rd1995;
$L__BB4_220:
	ld.shared.u32 	%r2527, [%r85+38912];
	shl.b64 	%rd1996, %rd2086, 2;
	add.s64 	%rd1997, %rd3, %rd1996;
	st.global.u32 	[%rd1997], %r2527;
	add.s32 	%r102, %r3, 10336;
	setp.lt.s32 	%p713, %r102, %r84;
	@%p713 bra 	$L__BB4_224;
	setp.ne.s16 	%p714, %rs1, 0;
	mov.b64 	%rd2087, 0;
	@%p714 bra 	$L__BB4_223;
	ld.global.u64 	%rd2087, [%rd84];
$L__BB4_223:
	sub.s32 	%r2528, %r102, %r84;
	cvt.s64.s32 	%rd1999, %r2528;
	add.s64 	%rd2089, %rd2087, %rd1999;
	bra.uni 	$L__BB4_227;
$L__BB4_224:
	setp.ne.s16 	%p715, %rs1, 0;
	mov.b64 	%rd2088, 0;
	@%p715 bra 	$L__BB4_226;
	ld.global.u64 	%rd2001, [%rd84];
	sub.s64 	%rd2088, %rd86, %rd2001;
$L__BB4_226:
	cvt.u64.u32 	%rd2002, %r102;
	add.s64 	%rd2003, %rd2088, %rd2002;
	not.b64 	%rd2004, %rd2003;
	add.s64 	%rd2089, %rd85, %rd2004;
$L__BB4_227:
	ld.shared.u32 	%r2529, [%r85+41344];
	shl.b64 	%rd2005, %rd2089, 2;
	add.s64 	%rd2006, %rd3, %rd2005;
	st.global.u32 	[%rd2006], %r2529;
	add.s32 	%r103, %r3, 10944;
	setp.lt.s32 	%p716, %r103, %r84;
	@%p716 bra 	$L__BB4_231;
	setp.ne.s16 	%p717, %rs1, 0;
	mov.b64 	%rd2090, 0;
	@%p717 bra 	$L__BB4_230;
	ld.global.u64 	%rd2090, [%rd84];
$L__BB4_230:
	sub.s32 	%r2530, %r103, %r84;
	cvt.s64.s32 	%rd2008, %r2530;
	add.s64 	%rd2092, %rd2090, %rd2008;
	bra.uni 	$L__BB4_234;
$L__BB4_231:
	setp.ne.s16 	%p718, %rs1, 0;
	mov.b64 	%rd2091, 0;
	@%p718 bra 	$L__BB4_233;
	ld.global.u64 	%rd2010, [%rd84];
	sub.s64 	%rd2091, %rd86, %rd2010;
$L__BB4_233:
	cvt.u64.u32 	%rd2011, %r103;
	add.s64 	%rd2012, %rd2091, %rd2011;
	not.b64 	%rd2013, %rd2012;
	add.s64 	%rd2092, %rd85, %rd2013;
$L__BB4_234:
	ld.shared.u32 	%r2531, [%r85+43776];
	shl.b64 	%rd2014, %rd2092, 2;
	add.s64 	%rd2015, %rd3, %rd2014;
	st.global.u32 	[%rd2015], %r2531;
	bra.uni 	$L__BB4_1161;
$L__BB4_235:
	ld.param.u8 	%rs86, [%rd1];
	setp.eq.s16 	%p420, %rs86, 0;
	ld.param.u64 	%rd1454, [%rd1+16];
	selp.b64 	%rd1455, %rd1454, 0, %p420;
	cvt.s64.s32 	%rd1456, %r2;
	add.s64 	%rd1457, %rd1455, %rd1456;
	mov.u32 	%r104, %tid.x;
	and.b32  	%r1595, %r104, 31;
	and.b32  	%r1596, %r104, 992;
	mul.lo.s32 	%r1597, %r1596, 19;
	or.b32  	%r1598, %r1597, %r1595;
	cvt.u64.u32 	%rd1458, %r1598;
	add.s64 	%rd1459, %rd1457, %rd1458;
	shl.b64 	%rd1460, %rd1459, 2;
	add.s64 	%rd1461, %rd2, %rd1460;
	ld.global.u32 	%r1599, [%rd1461];
	ld.global.u32 	%r1600, [%rd1461+128];
	ld.global.u32 	%r1601, [%rd1461+256];
	ld.global.u32 	%r1602, [%rd1461+384];
	ld.global.u32 	%r1603, [%rd1461+512];
	ld.global.u32 	%r1604, [%rd1461+640];
	ld.global.u32 	%r1605, [%rd1461+768];
	ld.global.u32 	%r1606, [%rd1461+896];
	ld.global.u32 	%r1607, [%rd1461+1024];
	ld.global.u32 	%r1608, [%rd1461+1152];
	ld.global.u32 	%r1609, [%rd1461+1280];
	ld.global.u32 	%r1610, [%rd1461+1408];
	ld.global.u32 	%r1611, [%rd1461+1536];
	ld.global.u32 	%r1612, [%rd1461+1664];
	ld.global.u32 	%r1613, [%rd1461+1792];
	ld.global.u32 	%r1614, [%rd1461+1920];
	ld.global.u32 	%r1615, [%rd1461+2048];
	ld.global.u32 	%r1616, [%rd1461+2176];
	ld.global.u32 	%r1617, [%rd1461+2304];
	// begin inline asm
	mov.u32 %r1594, %laneid;
	// end inline asm
	shr.u32 	%r106, %r104, 5;
	mad.lo.s32 	%r1618, %r106, 608, %r1594;
	shl.b32 	%r1619, %r1618, 2;
	mov.u32 	%r1620, _ZZN3cub18CUB_300001_SM_10006detail6select23DeviceSelectSweepKernelINS2_10policy_hubIjNS0_8NullTypeElLb0ELNS0_10SelectImplE2EE10Policy1000EPjPS5_S9_PmNS0_13ScanTileStateIiLb1EEE11IsProducingS5_iNS2_19streaming_context_tIlLb1EEELS6_2EEEvT0_T1_T2_T3_T4_T5_T6_T7_iT8_NS1_7vsmem_tEE19static_temp_storage;
	add.s32 	%r1621, %r1620, %r1619;
	st.shared.u32 	[%r1621], %r1599;
	st.shared.u32 	[%r1621+128], %r1600;
	st.shared.u32 	[%r1621+256], %r1601;
	st.shared.u32 	[%r1621+384], %r1602;
	st.shared.u32 	[%r1621+512], %r1603;
	st.shared.u32 	[%r1621+640], %r1604;
	st.shared.u32 	[%r1621+768], %r1605;
	st.shared.u32 	[%r1621+896], %r1606;
	st.shared.u32 	[%r1621+1024], %r1607;
	st.shared.u32 	[%r1621+1152], %r1608;
	st.shared.u32 	[%r1621+1280], %r1609;
	st.shared.u32 	[%r1621+1408], %r1610;
	st.shared.u32 	[%r1621+1536], %r1611;
	st.shared.u32 	[%r1621+1664], %r1612;
	st.shared.u32 	[%r1621+1792], %r1613;
	st.shared.u32 	[%r1621+1920], %r1614;
	st.shared.u32 	[%r1621+2048], %r1615;
	st.shared.u32 	[%r1621+2176], %r1616;
	st.shared.u32 	[%r1621+2304], %r1617;
	bar.warp.sync 	-1;
	mad.lo.s32 	%r1622, %r1594, 72, %r1621;
	ld.shared.u32 	%r107, [%r1622];
	ld.shared.u32 	%r108, [%r1622+4];
	ld.shared.u32 	%r109, [%r1622+8];
	ld.shared.u32 	%r110, [%r1622+12];
	ld.shared.u32 	%r111, [%r1622+16];
	ld.shared.u32 	%r112, [%r1622+20];
	ld.shared.u32 	%r113, [%r1622+24];
	ld.shared.u32 	%r114, [%r1622+28];
	ld.shared.u32 	%r115, [%r1622+32];
	ld.shared.u32 	%r116, [%r1622+36];
	ld.shared.u32 	%r117, [%r1622+40];
	ld.shared.u32 	%r118, [%r1622+44];
	ld.shared.u32 	%r119, [%r1622+48];
	ld.shared.u32 	%r120, [%r1622+52];
	ld.shared.u32 	%r121, [%r1622+56];
	ld.shared.u32 	%r122, [%r1622+60];
	ld.shared.u32 	%r123, [%r1622+64];
	ld.shared.u32 	%r124, [%r1622+68];
	ld.shared.u32 	%r125, [%r1622+72];
	add.s64 	%rd220, %rd6, -1;
	add.s32 	%r1623, %r107, 1;
	cvt.u64.u32 	%rd221, %r1623;
	and.b64  	%rd1462, %rd6, -4294967296;
	setp.ne.s64 	%p421, %rd1462, 0;
	@%p421 bra 	$L__BB4_237;
	cvt.u32.u64 	%r1624, %rd6;
	cvt.u32.u64 	%r1625, %rd221;
	rem.u32 	%r1626, %r1625, %r1624;
	cvt.u64.u32 	%rd2093, %r1626;
	bra.uni 	$L__BB4_238;
$L__BB4_237:
	rem.u64 	%rd2093, %rd221, %rd6;
$L__BB4_238:
	cvt.u64.u32 	%rd1463, %r107;
	setp.eq.s64 	%p422, %rd220, %rd1463;
	mov.b32 	%r2551, 1;
	@%p422 bra 	$L__BB4_240;
	shl.b64 	%rd1464, %rd2093, 1;
	add.s64 	%rd1465, %rd5, %rd1464;
	ld.global.u8 	%r1628, [%rd1465+1];
	and.b32  	%r2551, %r1628, 1;
$L__BB4_240:
	add.s32 	%r1629, %r108, 1;
	cvt.u64.u32 	%rd225, %r1629;
	@%p421 bra 	$L__BB4_242;
	cvt.u32.u64 	%r1630, %rd6;
	cvt.u32.u64 	%r1631, %rd225;
	rem.u32 	%r1632, %r1631, %r1630;
	cvt.u64.u32 	%rd2094, %r1632;
	bra.uni 	$L__BB4_243;
$L__BB4_242:
	rem.u64 	%rd2094, %rd225, %rd6;
$L__BB4_243:
	cvt.u64.u32 	%rd1467, %r108;
	setp.eq.s64 	%p424, %rd220, %rd1467;
	mov.b32 	%r2552, 1;
	@%p424 bra 	$L__BB4_245;
	shl.b64 	%rd1468, %rd2094, 1;
	add.s64 	%rd1469, %rd5, %rd1468;
	ld.global.u8 	%r1634, [%rd1469+1];
	and.b32  	%r2552, %r1634, 1;
$L__BB4_245:
	add.s32 	%r1635, %r109, 1;
	cvt.u64.u32 	%rd229, %r1635;
	@%p421 bra 	$L__BB4_247;
	cvt.u32.u64 	%r1636, %rd6;
	cvt.u32.u64 	%r1637, %rd229;
	rem.u32 	%r1638, %r1637, %r1636;
	cvt.u64.u32 	%rd2095, %r1638;
	bra.uni 	$L__BB4_248;
$L__BB4_247:
	rem.u64 	%rd2095, %rd229, %rd6;
$L__BB4_248:
	cvt.u64.u32 	%rd1471, %r109;
	setp.eq.s64 	%p426, %rd220, %rd1471;
	mov.b32 	%r2553, 1;
	@%p426 bra 	$L__BB4_250;
	shl.b64 	%rd1472, %rd2095, 1;
	add.s64 	%rd1473, %rd5, %rd1472;
	ld.global.u8 	%r1640, [%rd1473+1];
	and.b32  	%r2553, %r1640, 1;
$L__BB4_250:
	add.s32 	%r1641, %r110, 1;
	cvt.u64.u32 	%rd233, %r1641;
	@%p421 bra 	$L__BB4_252;
	cvt.u32.u64 	%r1642, %rd6;
	cvt.u32.u64 	%r1643, %rd233;
	rem.u32 	%r1644, %r1643, %r1642;
	cvt.u64.u32 	%rd2096, %r1644;
	bra.uni 	$L__BB4_253;
$L__BB4_252:
	rem.u64 	%rd2096, %rd233, %rd6;
$L__BB4_253:
	cvt.u64.u32 	%rd1475, %r110;
	setp.eq.s64 	%p428, %rd220, %rd1475;
	mov.b32 	%r2554, 1;
	@%p428 bra 	$L__BB4_255;
	shl.b64 	%rd1476, %rd2096, 1;
	add.s64 	%rd1477, %rd5, %rd1476;
	ld.global.u8 	%r1646, [%rd1477+1];
	and.b32  	%r2554, %r1646, 1;
$L__BB4_255:
	add.s32 	%r1647, %r111, 1;
	cvt.u64.u32 	%rd237, %r1647;
	@%p421 bra 	$L__BB4_257;
	cvt.u32.u64 	%r1648, %rd6;
	cvt.u32.u64 	%r1649, %rd237;
	rem.u32 	%r1650, %r1649, %r1648;
	cvt.u64.u32 	%rd2097, %r1650;
	bra.uni 	$L__BB4_258;
$L__BB4_257:
	rem.u64 	%rd2097, %rd237, %rd6;
$L__BB4_258:
	cvt.u64.u32 	%rd1479, %r111;
	setp.eq.s64 	%p430, %rd220, %rd1479;
	mov.b32 	%r2555, 1;
	@%p430 bra 	$L__BB4_260;
	shl.b64 	%rd1480, %rd2097, 1;
	add.s64 	%rd1481, %rd5, %rd1480;
	ld.global.u8 	%r1652, [%rd1481+1];
	and.b32  	%r2555, %r1652, 1;
$L__BB4_260:
	add.s32 	%r1653, %r112, 1;
	cvt.u64.u32 	%rd241, %r1653;
	@%p421 bra 	$L__BB4_262;
	cvt.u32.u64 	%r1654, %rd6;
	cvt.u32.u64 	%r1655, %rd241;
	rem.u32 	%r1656, %r1655, %r1654;
	cvt.u64.u32 	%rd2098, %r1656;
	bra.uni 	$L__BB4_263;
$L__BB4_262:
	rem.u64 	%rd2098, %rd241, %rd6;
$L__BB4_263:
	cvt.u64.u32 	%rd1483, %r112;
	setp.eq.s64 	%p432, %rd220, %rd1483;
	mov.b32 	%r2556, 1;
	@%p432 bra 	$L__BB4_265;
	shl.b64 	%rd1484, %rd2098, 1;
	add.s64 	%rd1485, %rd5, %rd1484;
	ld.global.u8 	%r1658, [%rd1485+1];
	and.b32  	%r2556, %r1658, 1;
$L__BB4_265:
	add.s32 	%r1659, %r113, 1;
	cvt.u64.u32 	%rd245, %r1659;
	@%p421 bra 	$L__BB4_267;
	cvt.u32.u64 	%r1660, %rd6;
	cvt.u32.u64 	%r1661, %rd245;
	rem.u32 	%r1662, %r1661, %r1660;
	cvt.u64.u32 	%rd2099, %r1662;
	bra.uni 	$L__BB4_268;
$L__BB4_267:
	rem.u64 	%rd2099, %rd245, %rd6;
$L__BB4_268:
	cvt.u64.u32 	%rd1487, %r113;
	setp.eq.s64 	%p434, %rd220, %rd1487;
	mov.b32 	%r2557, 1;
	@%p434 bra 	$L__BB4_270;
	shl.b64 	%rd1488, %rd2099, 1;
	add.s64 	%rd1489, %rd5, %rd1488;
	ld.global.u8 	%r1664, [%rd1489+1];
	and.b32  	%r2557, %r1664, 1;
$L__BB4_270:
	add.s32 	%r1665, %r114, 1;
	cvt.u64.u32 	%rd249, %r1665;
	and.b64  	%rd1490, %rd6, -4294967296;
	setp.ne.s64 	%p435, %rd1490, 0;
	@%p435 bra 	$L__BB4_272;
	cvt.u32.u64 	%r1666, %rd6;
	cvt.u32.u64 	%r1667, %rd249;
	rem.u32 	%r1668, %r1667, %r1666;
	cvt.u64.u32 	%rd2100, %r1668;
	bra.uni 	$L__BB4_273;
$L__BB4_272:
	rem.u64 	%rd2100, %rd249, %rd6;
$L__BB4_273:
	cvt.u64.u32 	%rd1491, %r114;
	setp.eq.s64 	%p436, %rd220, %rd1491;
	mov.b32 	%r2558, 1;
	@%p436 bra 	$L__BB4_275;
	shl.b64 	%rd1492, %rd2100, 1;
	add.s64 	%rd1493, %rd5, %rd1492;
	ld.global.u8 	%r1670, [%rd1493+1];
	and.b32  	%r2558, %r1670, 1;
$L__BB4_275:
	add.s32 	%r1671, %r115, 1;
	cvt.u64.u32 	%rd253, %r1671;
	and.b64  	%rd1494, %rd6, -4294967296;
	setp.ne.s64 	%p437, %rd1494, 0;
	@%p437 bra 	$L__BB4_277;
	cvt.u32.u64 	%r1672, %rd6;
	cvt.u32.u64 	%r1673, %rd253;
	rem.u32 	%r1674, %r1673, %r1672;
	cvt.u64.u32 	%rd2101, %r1674;
	bra.uni 	$L__BB4_278;
$L__BB4_277:
	rem.u64 	%rd2101, %rd253, %rd6;
$L__BB4_278:
	cvt.u64.u32 	%rd1495, %r115;
	setp.eq.s64 	%p438, %rd220, %rd1495;
	mov.b32 	%r2559, 1;
	@%p438 bra 	$L__BB4_280;
	shl.b64 	%rd1496, %rd2101, 1;
	add.s64 	%rd1497, %rd5, %rd1496;
	ld.global.u8 	%r1676, [%rd1497+1];
	and.b32  	%r2559, %r1676, 1;
$L__BB4_280:
	add.s32 	%r1677, %r116, 1;
	cvt.u64.u32 	%rd257, %r1677;
	and.b64  	%rd1498, %rd6, -4294967296;
	setp.ne.s64 	%p439, %rd1498, 0;
	@%p439 bra 	$L__BB4_282;
	cvt.u32.u64 	%r1678, %rd6;
	cvt.u32.u64 	%r1679, %rd257;
	rem.u32 	%r1680, %r1679, %r1678;
	cvt.u64.u32 	%rd2102, %r1680;
	bra.uni 	$L__BB4_283;
$L__BB4_282:
	rem.u64 	%rd2102, %rd257, %rd6;
$L__BB4_283:
	cvt.u64.u32 	%rd1499, %r116;
	setp.eq.s64 	%p440, %rd220, %rd1499;
	mov.b32 	%r2560, 1;
	@%p440 bra 	$L__BB4_285;
	shl.b64 	%rd1500, %rd2102, 1;
	add.s64 	%rd1501, %rd5, %rd1500;
	ld.global.u8 	%r1682, [%rd1501+1];
	and.b32  	%r2560, %r1682, 1;
$L__BB4_285:
	add.s32 	%r1683, %r117, 1;
	cvt.u64.u32 	%rd261, %r1683;
	and.b64  	%rd1502, %rd6, -4294967296;
	setp.ne.s64 	%p441, %rd1502, 0;
	@%p441 bra 	$L__BB4_287;
	cvt.u32.u64 	%r1684, %rd6;
	cvt.u32.u64 	%r1685, %rd261;
	rem.u32 	%r1686, %r1685, %r1684;
	cvt.u64.u32 	%rd2103, %r1686;
	bra.uni 	$L__BB4_288;
$L__BB4_287:
	rem.u64 	%rd2103, %rd261, %rd6;
$L__BB4_288:
	cvt.u64.u32 	%rd1503, %r117;
	setp.eq.s64 	%p442, %rd220, %rd1503;
	mov.b32 	%r2561, 1;
	@%p442 bra 	$L__BB4_290;
	shl.b64 	%rd1504, %rd2103, 1;
	add.s64 	%rd1505, %rd5, %rd1504;
	ld.global.u8 	%r1688, [%rd1505+1];
	and.b32  	%r2561, %r1688, 1;
$L__BB4_290:
	add.s32 	%r1689, %r118, 1;
	cvt.u64.u32 	%rd265, %r1689;
	and.b64  	%rd1506, %rd6, -4294967296;
	setp.ne.s64 	%p443, %rd1506, 0;
	@%p443 bra 	$L__BB4_292;
	cvt.u32.u64 	%r1690, %rd6;
	cvt.u32.u64 	%r1691, %rd265;
	rem.u32 	%r1692, %r1691, %r1690;
	cvt.u64.u32 	%rd2104, %r1692;
	bra.uni 	$L__BB4_293;
$L__BB4_292:
	rem.u64 	%rd2104, %rd265, %rd6;
$L__BB4_293:
	cvt.u64.u32 	%rd1507, %r118;
	setp.eq.s64 	%p444, %rd220, %rd1507;
	mov.b32 	%r2562, 1;
	@%p444 bra 	$L__BB4_295;
	shl.b64 	%rd1508, %rd2104, 1;
	add.s64 	%rd1509, %rd5, %rd1508;
	ld.global.u8 	%r1694, [%rd1509+1];
	and.b32  	%r2562, %r1694, 1;
$L__BB4_295:
	add.s32 	%r1695, %r119, 1;
	cvt.u64.u32 	%rd269, %r1695;
	and.b64  	%rd1510, %rd6, -4294967296;
	setp.ne.s64 	%p445, %rd1510, 0;
	@%p445 bra 	$L__BB4_297;
	cvt.u32.u64 	%r1696, %rd6;
	cvt.u32.u64 	%r1697, %rd269;
	rem.u32 	%r1698, %r1697, %r1696;
	cvt.u64.u32 	%rd2105, %r1698;
	bra.uni 	$L__BB4_298;
$L__BB4_297:
	rem.u64 	%rd2105, %rd269, %rd6;
$L__BB4_298:
	cvt.u64.u32 	%rd1511, %r119;
	setp.eq.s64 	%p446, %rd220, %rd1511;
	mov.b32 	%r2563, 1;
	@%p446 bra 	$L__BB4_300;
	shl.b64 	%rd1512, %rd2105, 1;
	add.s64 	%rd1513, %rd5, %rd1512;
	ld.global.u8 	%r1700, [%rd1513+1];
	and.b32  	%r2563, %r1700, 1;
$L__BB4_300:
	add.s32 	%r1701, %r120, 1;
	cvt.u64.u32 	%rd273, %r1701;
	and.b64  	%rd1514, %rd6, -4294967296;
	setp.ne.s64 	%p447, %rd1514, 0;
	@%p447 bra 	$L__BB4_302;
	cvt.u32.u64 	%r1702, %rd6;
	cvt.u32.u64 	%r1703, %rd273;
	rem.u32 	%r1704, %r1703, %r1702;
	cvt.u64.u32 	%rd2106, %r1704;
	bra.uni 	$L__BB4_303;
$L__BB4_302:
	rem.u64 	%rd2106, %rd273, %rd6;
$L__BB4_303:
	cvt.u64.u32 	%rd1515, %r120;
	setp.eq.s64 	%p448, %rd220, %rd1515;
	mov.b32 	%r2564, 1;
	@%p448 bra 	$L__BB4_305;
	shl.b64 	%rd1516, %rd2106, 1;
	add.s64 	%rd1517, %rd5, %rd1516;
	ld.global.u8 	%r1706, [%rd1517+1];
	and.b32  	%r2564, %r1706, 1;
$L__BB4_305:
	add.s32 	%r1707, %r121, 1;
	cvt.u64.u32 	%rd277, %r1707;
	and.b64  	%rd1518, %rd6, -4294967296;
	setp.ne.s64 	%p449, %rd1518, 0;
	@%p449 bra 	$L__BB4_307;
	cvt.u32.u64 	%r1708, %rd6;
	cvt.u32.u64 	%r1709, %rd277;
	rem.u32 	%r1710, %r1709, %r1708;
	cvt.u64.u32 	%rd2107, %r1710;
	bra.uni 	$L__BB4_308;
$L__BB4_307:
	rem.u64 	%rd2107, %rd277, %rd6;
$L__BB4_308:
	cvt.u64.u32 	%rd1519, %r121;
	setp.eq.s64 	%p450, %rd220, %rd1519;
	mov.b32 	%r2565, 1;
	@%p450 bra 	$L__BB4_310;
	shl.b64 	%rd1520, %rd2107, 1;
	add.s64 	%rd1521, %rd5, %rd1520;
	ld.global.u8 	%r1712, [%rd1521+1];
	and.b32  	%r2565, %r1712, 1;
$L__BB4_310:
	add.s32 	%r1713, %r122, 1;
	cvt.u64.u32 	%rd281, %r1713;
	and.b64  	%rd1522, %rd6, -4294967296;
	setp.ne.s64 	%p451, %rd1522, 0;
	@%p451 bra 	$L__BB4_312;
	cvt.u32.u64 	%r1714, %rd6;
	cvt.u32.u64 	%r1715, %rd281;
	rem.u32 	%r1716, %r1715, %r1714;
	cvt.u64.u32 	%rd2108, %r1716;
	bra.uni 	$L__BB4_313;
$L__BB4_312:
	rem.u64 	%rd2108, %rd281, %rd6;
$L__BB4_313:
	cvt.u64.u32 	%rd1523, %r122;
	setp.eq.s64 	%p452, %rd220, %rd1523;
	mov.b32 	%r2566, 1;
	@%p452 bra 	$L__BB4_315;
	shl.b64 	%rd1524, %rd2108, 1;
	add.s64 	%rd1525, %rd5, %rd1524;
	ld.global.u8 	%r1718, [%rd1525+1];
	and.b32  	%r2566, %r1718, 1;
$L__BB4_315:
	add.s32 	%r1719, %r123, 1;
	cvt.u64.u32 	%rd285, %r1719;
	and.b64  	%rd1526, %rd6, -4294967296;
	setp.ne.s64 	%p453, %rd1526, 0;
	@%p453 bra 	$L__BB4_317;
	cvt.u32.u64 	%r1720, %rd6;
	cvt.u32.u64 	%r1721, %rd285;
	rem.u32 	%r1722, %r1721, %r1720;
	cvt.u64.u32 	%rd2109, %r1722;
	bra.uni 	$L__BB4_318;
$L__BB4_317:
	rem.u64 	%rd2109, %rd285, %rd6;
$L__BB4_318:
	cvt.u64.u32 	%rd1527, %r123;
	setp.eq.s64 	%p454, %rd220, %rd1527;
	mov.b32 	%r2567, 1;
	@%p454 bra 	$L__BB4_320;
	shl.b64 	%rd1528, %rd2109, 1;
	add.s64 	%rd1529, %rd5, %rd1528;
	ld.global.u8 	%r1724, [%rd1529+1];
	and.b32  	%r2567, %r1724, 1;
$L__BB4_320:
	add.s32 	%r1725, %r124, 1;
	cvt.u64.u32 	%rd289, %r1725;
	and.b64  	%rd1530, %rd6, -4294967296;
	setp.ne.s64 	%p455, %rd1530, 0;
	@%p455 bra 	$L__BB4_322;
	cvt.u32.u64 	%r1726, %rd6;
	cvt.u32.u64 	%r1727, %rd289;
	rem.u32 	%r1728, %r1727, %r1726;
	cvt.u64.u32 	%rd2110, %r1728;
	bra.uni 	$L__BB4_323;
$L__BB4_322:
	rem.u64 	%rd2110, %rd289, %rd6;
$L__BB4_323:
	cvt.u64.u32 	%rd1531, %r124;
	setp.eq.s64 	%p456, %rd220, %rd1531;
	mov.b32 	%r2568, 1;
	@%p456 bra 	$L__BB4_325;
	shl.b64 	%rd1532, %rd2110, 1;
	add.s64 	%rd1533, %rd5, %rd1532;
	ld.global.u8 	%r1730, [%rd1533+1];
	and.b32  	%r2568, %r1730, 1;
$L__BB4_325:
	add.s32 	%r1731, %r125, 1;
	cvt.u64.u32 	%rd293, %r1731;
	and.b64  	%rd1534, %rd6, -4294967296;
	setp.ne.s64 	%p457, %rd1534, 0;
	@%p457 bra 	$L__BB4_327;
	cvt.u32.u64 	%r1732, %rd6;
	cvt.u32.u64 	%r1733, %rd293;
	rem.u32 	%r1734, %r1733, %r1732;
	cvt.u64.u32 	%rd2111, %r1734;
	bra.uni 	$L__BB4_328;
$L__BB4_327:
	rem.u64 	%rd2111, %rd293, %rd6;
$L__BB4_328:
	cvt.u64.u32 	%rd1535, %r125;
	setp.eq.s64 	%p458, %rd220, %rd1535;
	mov.b32 	%r2569, 1;
	@%p458 bra 	$L__BB4_330;
	shl.b64 	%rd1536, %rd2111, 1;
	add.s64 	%rd1537, %rd5, %rd1536;
	ld.global.u8 	%r1736, [%rd1537+1];
	and.b32  	%r2569, %r1736, 1;
$L__BB4_330:
	bar.sync 	0;
	add.s32 	%r164, %r2552, %r2551;
	add.s32 	%r165, %r2553, %r164;
	add.s32 	%r166, %r2554, %r165;
	add.s32 	%r167, %r2555, %r166;
	add.s32 	%r168, %r2556, %r167;
	add.s32 	%r169, %r2557, %r168;
	add.s32 	%r170, %r2558, %r169;
	add.s32 	%r171, %r2559, %r170;
	add.s32 	%r172, %r2560, %r171;
	add.s32 	%r173, %r2561, %r172;
	add.s32 	%r174, %r2562, %r173;
	add.s32 	%r175, %r2563, %r174;
	add.s32 	%r176, %r2564, %r175;
	add.s32 	%r177, %r2565, %r176;
	add.s32 	%r178, %r2566, %r177;
	add.s32 	%r179, %r2567, %r178;
	add.s32 	%r180, %r2568, %r179;
	add.s32 	%r1741, %r2569, %r180;
	mov.b32 	%r1739, 1;
	mov.b32 	%r1764, 0;
	mov.b32 	%r1766, -1;
	// begin inline asm
	{  .reg .s32 r0;  .reg .pred p;  shfl.sync.up.b32 r0|p, %r1741, %r1739, %r1764, %r1766;  @p add.s32 r0, r0, %r1741;  mov.s32 %r1737, r0;}
	// end inline asm
	mov.b32 	%r1745, 2;
	// begin inline asm
	{  .reg .s32 r0;  .reg .pred p;  shfl.sync.up.b32 r0|p, %r1737, %r1745, %r1764, %r1766;  @p add.s32 r0, r0, %r1737;  mov.s32 %r1743, r0;}
	// end inline asm
	mov.b32 	%r1751, 4;
	// begin inline asm
	{  .reg .s32 r0;  .reg .pred p;  shfl.sync.up.b32 r0|p, %r1743, %r1751, %r1764, %r1766;  @p add.s32 r0, r0, %r1743;  mov.s32 %r1749, r0;}
	// end inline asm
	mov.b32 	%r1757, 8;
	// begin inline asm
	{  .reg .s32 r0;  .reg .pred p;  shfl.sync.up.b32 r0|p, %r1749, %r1757, %r1764, %r1766;  @p add.s32 r0, r0, %r1749;  mov.s32 %r1755, r0;}
	// end inline asm
	mov.b32 	%r1763, 16;
	// begin inline asm
	{  .reg .s32 r0;  .reg .pred p;  shfl.sync.up.b32 r0|p, %r1755, %r1763, %r1764, %r1766;  @p add.s32 r0, r0, %r1755;  mov.s32 %r1761, r0;}
	// end inline asm
	setp.ne.s32 	%p459, %r1594, 31;
	@%p459 bra 	$L__BB4_332;
	shl.b32 	%r1767, %r106, 2;
	mov.u32 	%r1768, _ZZN3cub18CUB_300001_SM_10006detail6select23DeviceSelectSweepKernelINS2_10policy_hubIjNS0_8NullTypeElLb0ELNS0_10SelectImplE2EE10Policy1000EPjPS5_S9_PmNS0_13ScanTileStateIiLb1EEE11IsProducingS5_iNS2_19streaming_context_tIlLb1EEELS6_2EEEvT0_T1_T2_T3_T4_T5_T6_T7_iT8_NS1_7vsmem_tEE19static_temp_storage;
	add.s32 	%r1769, %r1768, %r1767;
	st.shared.u32 	[%r1769], %r1761;
$L__BB4_332:
	sub.s32 	%r1770, %r1761, %r1741;
	bar.sync 	0;
	ld.shared.v4.u32 	{%r1771, %r1772, %r1773, %r1774}, [_ZZN3cub18CUB_300001_SM_10006detail6select23DeviceSelectSweepKernelINS2_10policy_hubIjNS0_8NullTypeElLb0ELNS0_10SelectImplE2EE10Policy1000EPjPS5_S9_PmNS0_13ScanTileStateIiLb1EEE11IsProducingS5_iNS2_19streaming_context_tIlLb1EEELS6_2EEEvT0_T1_T2_T3_T4_T5_T6_T7_iT8_NS1_7vsmem_tEE19static_temp_storage];
	add.s32 	%r1775, %r1772, %r1771;
	setp.eq.s32 	%p460, %r106, 2;
	selp.b32 	%r1776, %r1775, %r1771, %p460;
	add.s32 	%r1777, %r1775, %r1773;
	setp.eq.s32 	%p461, %r106, 3;
	selp.b32 	%r1778, %r1777, %r1776, %p461;
	add.s32 	%r1779, %r1777, %r1774;
	setp.eq.s32 	%p462, %r106, 4;
	selp.b32 	%r1780, %r1779, %r1778, %p462;
	ld.shared.v4.u32 	{%r1781, %r1782, %r1783, %r1784}, [_ZZN3cub18CUB_300001_SM_10006detail6select23DeviceSelectSweepKernelINS2_10policy_hubIjNS0_8NullTypeElLb0ELNS0_10SelectImplE2EE10Policy1000EPjPS5_S9_PmNS0_13ScanTileStateIiLb1EEE11IsProducingS5_iNS2_19streaming_context_tIlLb1EEELS6_2EEEvT0_T1_T2_T3_T4_T5_T6_T7_iT8_NS1_7vsmem_tEE19static_temp_storage+16];
	add.s32 	%r1785, %r1779, %r1781;
	setp.eq.s32 	%p463, %r106, 5;
	selp.b32 	%r1786, %r1785, %r1780, %p463;
	add.s32 	%r1787, %r1785, %r1782;
	setp.eq.s32 	%p464, %r106, 6;
	selp.b32 	%r1788, %r1787, %r1786, %p464;
	add.s32 	%r1789, %r1787, %r1783;
	setp.eq.s32 	%p465, %r106, 7;
	selp.b32 	%r1790, %r1789, %r1788, %p465;
	add.s32 	%r1791, %r1789, %r1784;
	setp.eq.s32 	%p466, %r106, 8;
	selp.b32 	%r1792, %r1791, %r1790, %p466;
	ld.shared.v4.u32 	{%r1793, %r1794, %r1795, %r1796}, [_ZZN3cub18CUB_300001_SM_10006detail6select23DeviceSelectSweepKernelINS2_10policy_hubIjNS0_8NullTypeElLb0ELNS0_10SelectImplE2EE10Policy1000EPjPS5_S9_PmNS0_13ScanTileStateIiLb1EEE11IsProducingS5_iNS2_19streaming_context_tIlLb1EEELS6_2EEEvT0_T1_T2_T3_T4_T5_T6_T7_iT8_NS1_7vsmem_tEE19static_temp_storage+32];
	add.s32 	%r1797, %r1791, %r1793;
	setp.eq.s32 	%p467, %r106, 9;
	selp.b32 	%r1798, %r1797, %r1792, %p467;
	add.s32 	%r1799, %r1797, %r1794;
	setp.eq.s32 	%p468, %r106, 10;
	selp.b32 	%r1800, %r1799, %r1798, %p468;
	add.s32 	%r1801, %r1799, %r1795;
	setp.eq.s32 	%p469, %r106, 11;
	selp.b32 	%r1802, %r1801, %r1800, %p469;
	add.s32 	%r1803, %r1801, %r1796;
	setp.eq.s32 	%p470, %r106, 12;
	selp.b32 	%r1804, %r1803, %r1802, %p470;
	ld.shared.v4.u32 	{%r1805, %r1806, %r1807, %r1808}, [_ZZN3cub18CUB_300001_SM_10006detail6select23DeviceSelectSweepKernelINS2_10policy_hubIjNS0_8NullTypeElLb0ELNS0_10SelectImplE2EE10Policy1000EPjPS5_S9_PmNS0_13ScanTileStateIiLb1EEE11IsProducingS5_iNS2_19streaming_context_tIlLb1EEELS6_2EEEvT0_T1_T2_T3_T4_T5_T6_T7_iT8_NS1_7vsmem_tEE19static_temp_storage+48];
	add.s32 	%r1809, %r1803, %r1805;
	setp.eq.s32 	%p471, %r106, 13;
	selp.b32 	%r1810, %r1809, %r1804, %p471;
	add.s32 	%r1811, %r1809, %r1806;
	setp.eq.s32 	%p472, %r106, 14;
	selp.b32 	%r1812, %r1811, %r1810, %p472;
	add.s32 	%r1813, %r1811, %r1807;
	setp.eq.s32 	%p473, %r106, 15;
	selp.b32 	%r1814, %r1813, %r1812, %p473;
	add.s32 	%r1815, %r1813, %r1808;
	setp.eq.s32 	%p474, %r106, 16;
	selp.b32 	%r1816, %r1815, %r1814, %p474;
	.pragma "used_bytes_mask 4095";
	ld.shared.v4.u32 	{%r1817, %r1818, %r1819, %r1820}, [_ZZN3cub18CUB_300001_SM_10006detail6select23DeviceSelectSweepKernelINS2_10policy_hubIjNS0_8NullTypeElLb0ELNS0_10SelectImplE2EE10Policy1000EPjPS5_S9_PmNS0_13ScanTileStateIiLb1EEE11IsProducingS5_iNS2_19streaming_context_tIlLb1EEELS6_2EEEvT0_T1_T2_T3_T4_T5_T6_T7_iT8_NS1_7vsmem_tEE19static_temp_storage+64];
	add.s32 	%r1821, %r1815, %r1817;
	setp.eq.s32 	%p475, %r106, 17;
	selp.b32 	%r1822, %r1821, %r1816, %p475;
	add.s32 	%r1823, %r1821, %r1818;
	setp.eq.s32 	%p476, %r106, 18;
	selp.b32 	%r1824, %r1823, %r1822, %p476;
	add.s32 	%r183, %r1823, %r1819;
	setp.gt.u32 	%p477, %r104, 31;
	setp.lt.u32 	%p478, %r104, 32;
	setp.eq.s32 	%p479, %r1594, 0;
	selp.b32 	%r1825, 0, %r1770, %p479;
	add.s32 	%r2583, %r1824, %r1825;
	selp.b32 	%r185, %r1770, %r2583, %p478;
	@%p477 bra 	$L__BB4_348;
	setp.ne.s32 	%p480, %r104, 0;
	mul.wide.s32 	%rd1538, %r2570, 8;
	add.s64 	%rd297, %rd4, %rd1538;
	@%p480 bra 	$L__BB4_335;
	st.shared.u32 	[_ZZN3cub18CUB_300001_SM_10006detail6select23DeviceSelectSweepKernelINS2_10policy_hubIjNS0_8NullTypeElLb0ELNS0_10SelectImplE2EE10Policy1000EPjPS5_S9_PmNS0_13ScanTileStateIiLb1EEE11IsProducingS5_iNS2_19streaming_context_tIlLb1EEELS6_2EEEvT0_T1_T2_T3_T4_T5_T6_T7_iT8_NS1_7vsmem_tEE19static_temp_storage+140], %r183;
	add.s64 	%rd1539, %rd297, 256;
	mov.b32 	%r1826, 100;
	// begin inline asm
	st.relaxed.gpu.v2.u32 [%rd1539], {%r1826, %r183};
	// end inline asm
$L__BB4_335:
	not.b32 	%r1832, %r104;
	add.s32 	%r2578, %r2570, %r1832;
	mov.b32 	%r1828, 950;
	// begin inline asm
	nanosleep.u32 %r1828;
	// end inline asm
	mul.wide.s32 	%rd1541, %r2578, 8;
	add.s64 	%rd1542, %rd4, %rd1541;
	add.s64 	%rd1540, %rd1542, 256;
	// begin inline asm
	ld.relaxed.gpu.v2.u32 {%r2580, %r2572}, [%rd1540];
	// end inline asm
	mov.b32 	%r2573, 942;
$L__BB4_336:
	setp.eq.s32 	%p481, %r2580, 99;
	mov.b32 	%r1833, -1;
	vote.sync.any.pred 	%p482, %p481, %r1833;
	not.pred 	%p483, %p482;
	@%p483 bra 	$L__BB4_338;
	mul.lo.s32 	%r2122, %r2570, 16807;
	and.b32  	%r2570, %r2122, 2147483647;
	add.s32 	%r2123, %r2573, 1;
	rem.u32 	%r2119, %r2570, %r2123;
	// begin inline asm
	nanosleep.u32 %r2119;
	// end inline asm
	shr.u32 	%r2573, %r2573, 1;
	// begin inline asm
	ld.relaxed.gpu.v2.u32 {%r2580, %r2572}, [%rd1540];
	// end inline asm
	bra.uni 	$L__BB4_336;
$L__BB4_338:
	setp.eq.s32 	%p484, %r2580, 101;
	mov.b32 	%r1860, -1;
	vote.sync.ballot.b32 	%r1862, %p484, %r1860;
	// begin inline asm
	mov.u32 %r1835, %lanemask_ge;
	// end inline asm
	and.b32  	%r1863, %r1862, %r1835;
	or.b32  	%r1864, %r1863, -2147483648;
	add.s32 	%r1865, %r1864, -1;
	not.b32 	%r1866, %r1864;
	and.b32  	%r1867, %r1866, %r1865;
	popc.b32 	%r1839, %r1867;
	mov.b32 	%r1838, 1;
	// begin inline asm
	shfl.sync.down.b32 %r1836, %r2572, %r1838, %r1839, %r1860;
	// end inline asm
	setp.lt.s32 	%p486, %r1594, %r1839;
	selp.b32 	%r1868, %r1836, 0, %p486;
	add.s32 	%r1842, %r1868, %r2572;
	mov.b32 	%r1843, 2;
	// begin inline asm
	shfl.sync.down.b32 %r1841, %r1842, %r1843, %r1839, %r1860;
	// end inline asm
	add.s32 	%r200, %r1594, 2;
	setp.gt.s32 	%p487, %r200, %r1839;
	selp.b32 	%r1869, 0, %r1841, %p487;
	add.s32 	%r1847, %r1842, %r1869;
	mov.b32 	%r1848, 4;
	// begin inline asm
	shfl.sync.down.b32 %r1846, %r1847, %r1848, %r1839, %r1860;
	// end inline asm
	add.s32 	%r201, %r1594, 4;
	setp.gt.s32 	%p488, %r201, %r1839;
	selp.b32 	%r1870, 0, %r1846, %p488;
	add.s32 	%r1852, %r1847, %r1870;
	mov.b32 	%r1853, 8;
	// begin inline asm
	shfl.sync.down.b32 %r1851, %r1852, %r1853, %r1839, %r1860;
	// end inline asm
	add.s32 	%r202, %r1594, 8;
	setp.gt.s32 	%p489, %r202, %r1839;
	selp.b32 	%r1871, 0, %r1851, %p489;
	add.s32 	%r1857, %r1852, %r1871;
	mov.b32 	%r1858, 16;
	// begin inline asm
	shfl.sync.down.b32 %r1856, %r1857, %r1858, %r1839, %r1860;
	// end inline asm
	add.s32 	%r203, %r1594, 16;
	setp.gt.s32 	%p490, %r203, %r1839;
	selp.b32 	%r1872, 0, %r1856, %p490;
	add.s32 	%r2576, %r1857, %r1872;
	add.s64 	%rd299, %rd4, 256;
	mov.b32 	%r2574, 942;
$L__BB4_339:
	setp.ne.s32 	%p491, %r2580, 101;
	mov.b32 	%r1873, -1;
	vote.sync.all.pred 	%p492, %p491, %r1873;
	not.pred 	%p493, %p492;
	@%p493 bra 	$L__BB4_344;
	shr.u32 	%r2574, %r2574, 1;
	mul.wide.s32 	%rd1755, %r2578, 8;
	add.s64 	%rd1756, %rd299, %rd1755;
	add.s64 	%rd1754, %rd1756, -256;
	// begin inline asm
	ld.relaxed.gpu.v2.u32 {%r2580, %r2581}, [%rd1754];
	// end inline asm
	mov.u32 	%r2582, %r2574;
$L__BB4_341:
	setp.eq.s32 	%p573, %r2580, 99;
	mov.b32 	%r2075, -1;
	vote.sync.any.pred 	%p574, %p573, %r2075;
	not.pred 	%p575, %p574;
	@%p575 bra 	$L__BB4_343;
	mul.lo.s32 	%r2117, %r2570, 16807;
	and.b32  	%r2570, %r2117, 2147483647;
	add.s32 	%r2118, %r2582, 1;
	rem.u32 	%r2114, %r2570, %r2118;
	// begin inline asm
	nanosleep.u32 %r2114;
	// end inline asm
	shr.u32 	%r2582, %r2582, 1;
	// begin inline asm
	ld.relaxed.gpu.v2.u32 {%r2580, %r2581}, [%rd1754];
	// end inline asm
	bra.uni 	$L__BB4_341;
$L__BB4_343:
	setp.eq.s32 	%p576, %r2580, 101;
	mov.b32 	%r2101, -1;
	vote.sync.ballot.b32 	%r2102, %p576, %r2101;
	and.b32  	%r2103, %r2102, %r1835;
	or.b32  	%r2104, %r2103, -2147483648;
	add.s32 	%r2105, %r2104, -1;
	not.b32 	%r2106, %r2104;
	and.b32  	%r2107, %r2106, %r2105;
	popc.b32 	%r2080, %r2107;
	mov.b32 	%r2079, 1;
	// begin inline asm
	shfl.sync.down.b32 %r2077, %r2581, %r2079, %r2080, %r2101;
	// end inline asm
	setp.lt.s32 	%p578, %r1594, %r2080;
	selp.b32 	%r2108, %r2077, 0, %p578;
	add.s32 	%r2083, %r2108, %r2581;
	mov.b32 	%r2084, 2;
	// begin inline asm
	shfl.sync.down.b32 %r2082, %r2083, %r2084, %r2080, %r2101;
	// end inline asm
	setp.gt.s32 	%p579, %r200, %r2080;
	selp.b32 	%r2109, 0, %r2082, %p579;
	add.s32 	%r2088, %r2083, %r2109;
	mov.b32 	%r2089, 4;
	// begin inline asm
	shfl.sync.down.b32 %r2087, %r2088, %r2089, %r2080, %r2101;
	// end inline asm
	setp.gt.s32 	%p580, %r201, %r2080;
	selp.b32 	%r2110, 0, %r2087, %p580;
	add.s32 	%r2093, %r2088, %r2110;
	mov.b32 	%r2094, 8;
	// begin inline asm
	shfl.sync.down.b32 %r2092, %r2093, %r2094, %r2080, %r2101;
	// end inline asm
	setp.gt.s32 	%p581, %r202, %r2080;
	selp.b32 	%r2111, 0, %r2092, %p581;
	add.s32 	%r2098, %r2093, %r2111;
	mov.b32 	%r2099, 16;
	// begin inline asm
	shfl.sync.down.b32 %r2097, %r2098, %r2099, %r2080, %r2101;
	// end inline asm
	setp.gt.s32 	%p582, %r203, %r2080;
	selp.b32 	%r2112, 0, %r2097, %p582;
	add.s32 	%r2113, %r2112, %r2576;
	add.s32 	%r2576, %r2113, %r2098;
	add.s32 	%r2578, %r2578, -32;
	bra.uni 	$L__BB4_339;
$L__BB4_344:
	@%p480 bra 	$L__BB4_346;
	add.s32 	%r1876, %r2576, %r183;
	add.s64 	%rd1543, %rd297, 256;
	mov.b32 	%r1875, 101;
	// begin inline asm
	st.relaxed.gpu.v2.u32 [%rd1543], {%r1875, %r1876};
	// end inline asm
	st.shared.u32 	[_ZZN3cub18CUB_300001_SM_10006detail6select23DeviceSelectSweepKernelINS2_10policy_hubIjNS0_8NullTypeElLb0ELNS0_10SelectImplE2EE10Policy1000EPjPS5_S9_PmNS0_13ScanTileStateIiLb1EEE11IsProducingS5_iNS2_19streaming_context_tIlLb1EEELS6_2EEEvT0_T1_T2_T3_T4_T5_T6_T7_iT8_NS1_7vsmem_tEE19static_temp_storage+132], %r2576;
	st.shared.u32 	[_ZZN3cub18CUB_300001_SM_10006detail6select23DeviceSelectSweepKernelINS2_10policy_hubIjNS0_8NullTypeElLb0ELNS0_10SelectImplE2EE10Policy1000EPjPS5_S9_PmNS0_13ScanTileStateIiLb1EEE11IsProducingS5_iNS2_19streaming_context_tIlLb1EEELS6_2EEEvT0_T1_T2_T3_T4_T5_T6_T7_iT8_NS1_7vsmem_tEE19static_temp_storage+136], %r1876;
$L__BB4_346:
	setp.ne.s32 	%p495, %r1594, 0;
	mov.u32 	%r2583, %r185;
	@%p495 bra 	$L__BB4_348;
	st.shared.u32 	[_ZZN3cub18CUB_300001_SM_10006detail6select23DeviceSelectSweepKernelINS2_10policy_hubIjNS0_8NullTypeElLb0ELNS0_10SelectImplE2EE10Policy1000EPjPS5_S9_PmNS0_13ScanTileStateIiLb1EEE11IsProducingS5_iNS2_19streaming_context_tIlLb1EEELS6_2EEEvT0_T1_T2_T3_T4_T5_T6_T7_iT8_NS1_7vsmem_tEE19static_temp_storage+96], %r2576;
	mov.u32 	%r2583, %r2576;
$L__BB4_348:
	bar.sync 	0;
	setp.eq.s32 	%p496, %r104, 0;
	@%p496 bra 	$L__BB4_350;
	ld.shared.u32 	%r1877, [_ZZN3cub18CUB_300001_SM_10006detail6select23DeviceSelectSweepKernelINS2_10policy_hubIjNS0_8NullTypeElLb0ELNS0_10SelectImplE2EE10Policy1000EPjPS5_S9_PmNS0_13ScanTileStateIiLb1EEE11IsProducingS5_iNS2_19streaming_context_tIlLb1EEELS6_2EEEvT0_T1_T2_T3_T4_T5_T6_T7_iT8_NS1_7vsmem_tEE19static_temp_storage+96];
	add.s32 	%r2583, %r1877, %r2583;
$L__BB4_350:
	add.s32 	%r1878, %r2551, %r2583;
	add.s32 	%r1879, %r164, %r2583;
	add.s32 	%r1880, %r165, %r2583;
	add.s32 	%r1881, %r166, %r2583;
	add.s32 	%r1882, %r167, %r2583;
	add.s32 	%r1883, %r168, %r2583;
	add.s32 	%r1884, %r169, %r2583;
	add.s32 	%r1885, %r170, %r2583;
	add.s32 	%r1886, %r171, %r2583;
	add.s32 	%r1887, %r172, %r2583;
	add.s32 	%r1888, %r173, %r2583;
	add.s32 	%r1889, %r174, %r2583;
	add.s32 	%r1890, %r175, %r2583;
	add.s32 	%r1891, %r176, %r2583;
	add.s32 	%r1892, %r177, %r2583;
	add.s32 	%r1893, %r178, %r2583;
	add.s32 	%r1894, %r179, %r2583;
	add.s32 	%r1895, %r180, %r2583;
	mov.u32 	%r1896, _ZZN3cub18CUB_300001_SM_10006detail6select23DeviceSelectSweepKernelINS2_10policy_hubIjNS0_8NullTypeElLb0ELNS0_10SelectImplE2EE10Policy1000EPjPS5_S9_PmNS0_13ScanTileStateIiLb1EEE11IsProducingS5_iNS2_19streaming_context_tIlLb1EEELS6_2EEEvT0_T1_T2_T3_T4_T5_T6_T7_iT8_NS1_7vsmem_tEE19static_temp_storage;
	ld.shared.u32 	%r1897, [_ZZN3cub18CUB_300001_SM_10006detail6select23DeviceSelectSweepKernelINS2_10policy_hubIjNS0_8NullTypeElLb0ELNS0_10SelectImplE2EE10Policy1000EPjPS5_S9_PmNS0_13ScanTileStateIiLb1EEE11IsProducingS5_iNS2_19streaming_context_tIlLb1EEELS6_2EEEvT0_T1_T2_T3_T4_T5_T6_T7_iT8_NS1_7vsmem_tEE19static_temp_storage+140];
	ld.shared.u32 	%r1898, [_ZZN3cub18CUB_300001_SM_10006detail6select23DeviceSelectSweepKernelINS2_10policy_hubIjNS0_8NullTypeElLb0ELNS0_10SelectImplE2EE10Policy1000EPjPS5_S9_PmNS0_13ScanTileStateIiLb1EEE11IsProducingS5_iNS2_19streaming_context_tIlLb1EEELS6_2EEEvT0_T1_T2_T3_T4_T5_T6_T7_iT8_NS1_7vsmem_tEE19static_temp_storage+132];
	sub.s32 	%r1899, %r2, %r1898;
	bar.sync 	0;
	sub.s32 	%r228, 11552, %r1897;
	mul.lo.s32 	%r1900, %r104, 19;
	sub.s32 	%r1901, %r2583, %r1898;
	sub.s32 	%r1902, %r1900, %r1901;
	setp.eq.s32 	%p497, %r2551, 0;
	add.s32 	%r1903, %r1901, %r228;
	selp.b32 	%r1904, %r1902, %r1903, %p497;
	shl.b32 	%r1905, %r1904, 2;
	add.s32 	%r1906, %r1896, %r1905;
	st.shared.u32 	[%r1906], %r107;
	sub.s32 	%r1907, %r1898, %r1878;
	add.s32 	%r1908, %r1900, %r1907;
	add.s32 	%r1909, %r1908, 1;
	setp.eq.s32 	%p498, %r2552, 0;
	add.s32 	%r1910, %r1903, %r2551;
	selp.b32 	%r1911, %r1909, %r1910, %p498;
	shl.b32 	%r1912, %r1911, 2;
	add.s32 	%r1913, %r1896, %r1912;
	st.shared.u32 	[%r1913], %r108;
	sub.s32 	%r1914, %r1898, %r1879;
	add.s32 	%r1915, %r1900, %r1914;
	add.s32 	%r1916, %r1915, 2;
	setp.eq.s32 	%p499, %r2553, 0;
	add.s32 	%r1917, %r1910, %r2552;
	selp.b32 	%r1918, %r1916, %r1917, %p499;
	shl.b32 	%r1919, %r1918, 2;
	add.s32 	%r1920, %r1896, %r1919;
	st.shared.u32 	[%r1920], %r109;
	sub.s32 	%r1921, %r1898, %r1880;
	add.s32 	%r1922, %r1900, %r1921;
	add.s32 	%r1923, %r1922, 3;
	setp.eq.s32 	%p500, %r2554, 0;
	add.s32 	%r1924, %r1917, %r2553;
	selp.b32 	%r1925, %r1923, %r1924, %p500;
	shl.b32 	%r1926, %r1925, 2;
	add.s32 	%r1927, %r1896, %r1926;
	st.shared.u32 	[%r1927], %r110;
	sub.s32 	%r1928, %r1898, %r1881;
	add.s32 	%r1929, %r1900, %r1928;
	add.s32 	%r1930, %r1929, 4;
	setp.eq.s32 	%p501, %r2555, 0;
	add.s32 	%r1931, %r1924, %r2554;
	selp.b32 	%r1932, %r1930, %r1931, %p501;
	shl.b32 	%r1933, %r1932, 2;
	add.s32 	%r1934, %r1896, %r1933;
	st.shared.u32 	[%r1934], %r111;
	sub.s32 	%r1935, %r1898, %r1882;
	add.s32 	%r1936, %r1900, %r1935;
	add.s32 	%r1937, %r1936, 5;
	setp.eq.s32 	%p502, %r2556, 0;
	add.s32 	%r1938, %r1931, %r2555;
	selp.b32 	%r1939, %r1937, %r1938, %p502;
	shl.b32 	%r1940, %r1939, 2;
	add.s32 	%r1941, %r1896, %r1940;
	st.shared.u32 	[%r1941], %r112;
	sub.s32 	%r1942, %r1898, %r1883;
	add.s32 	%r1943, %r1900, %r1942;
	add.s32 	%r1944, %r1943, 6;
	setp.eq.s32 	%p503, %r2557, 0;
	add.s32 	%r1945, %r1938, %r2556;
	selp.b32 	%r1946, %r1944, %r1945, %p503;
	shl.b32 	%r1947, %r1946, 2;
	add.s32 	%r1948, %r1896, %r1947;
	st.shared.u32 	[%r1948], %r113;
	sub.s32 	%r1949, %r1898, %r1884;
	add.s32 	%r1950, %r1900, %r1949;
	add.s32 	%r1951, %r1950, 7;
	setp.eq.s32 	%p504, %r2558, 0;
	add.s32 	%r1952, %r1945, %r2557;
	selp.b32 	%r1953, %r1951, %r1952, %p504;
	shl.b32 	%r1954, %r1953, 2;
	add.s32 	%r1955, %r1896, %r1954;
	st.shared.u32 	[%r1955], %r114;
	sub.s32 	%r1956, %r1898, %r1885;
	add.s32 	%r1957, %r1900, %r1956;
	add.s32 	%r1958, %r1957, 8;
	setp.eq.s32 	%p505, %r2559, 0;
	add.s32 	%r1959, %r1952, %r2558;
	selp.b32 	%r1960, %r1958, %r1959, %p505;
	shl.b32 	%r1961, %r1960, 2;
	add.s32 	%r1962, %r1896, %r1961;
	st.shared.u32 	[%r1962], %r115;
	sub.s32 	%r1963, %r1898, %r1886;
	add.s32 	%r1964, %r1900, %r1963;
	add.s32 	%r1965, %r1964, 9;
	setp.eq.s32 	%p506, %r2560, 0;
	add.s32 	%r1966, %r1959, %r2559;
	selp.b32 	%r1967, %r1965, %r1966, %p506;
	shl.b32 	%r1968, %r1967, 2;
	add.s32 	%r1969, %r1896, %r1968;
	st.shared.u32 	[%r1969], %r116;
	sub.s32 	%r1970, %r1898, %r1887;
	add.s32 	%r1971, %r1900, %r1970;
	add.s32 	%r1972, %r1971, 10;
	setp.eq.s32 	%p507, %r2561, 0;
	add.s32 	%r1973, %r1966, %r2560;
	selp.b32 	%r1974, %r1972, %r1973, %p507;
	shl.b32 	%r1975, %r1974, 2;
	add.s32 	%r1976, %r1896, %r1975;
	st.shared.u32 	[%r1976], %r117;
	sub.s32 	%r1977, %r1898, %r1888;
	add.s32 	%r1978, %r1900, %r1977;
	add.s32 	%r1979, %r1978, 11;
	setp.eq.s32 	%p508, %r2562, 0;
	add.s32 	%r1980, %r1973, %r2561;
	selp.b32 	%r1981, %r1979, %r1980, %p508;
	shl.b32 	%r1982, %r1981, 2;
	add.s32 	%r1983, %r1896, %r1982;
	st.shared.u32 	[%r1983], %r118;
	sub.s32 	%r1984, %r1898, %r1889;
	add.s32 	%r1985, %r1900, %r1984;
	add.s32 	%r1986, %r1985, 12;
	setp.eq.s32 	%p509, %r2563, 0;
	add.s32 	%r1987, %r1980, %r2562;
	selp.b32 	%r1988, %r1986, %r1987, %p509;
	shl.b32 	%r1989, %r1988, 2;
	add.s32 	%r1990, %r1896, %r1989;
	st.shared.u32 	[%r1990], %r119;
	sub.s32 	%r1991, %r1898, %r1890;
	add.s32 	%r1992, %r1900, %r1991;
	add.s32 	%r1993, %r1992, 13;
	setp.eq.s32 	%p510, %r2564, 0;
	add.s32 	%r1994, %r1987, %r2563;
	selp.b32 	%r1995, %r1993, %r1994, %p510;
	shl.b32 	%r1996, %r1995, 2;
	add.s32 	%r1997, %r1896, %r1996;
	st.shared.u32 	[%r1997], %r120;
	sub.s32 	%r1998, %r1898, %r1891;
	add.s32 	%r1999, %r1900, %r1998;
	add.s32 	%r2000, %r1999, 14;
	setp.eq.s32 	%p511, %r2565, 0;
	add.s32 	%r2001, %r1994, %r2564;
	selp.b32 	%r2002, %r2000, %r2001, %p511;
	shl.b32 	%r2003, %r2002, 2;
	add.s32 	%r2004, %r1896, %r2003;
	st.shared.u32 	[%r2004], %r121;
	sub.s32 	%r2005, %r1898, %r1892;
	add.s32 	%r2006, %r1900, %r2005;
	add.s32 	%r2007, %r2006, 15;
	setp.eq.s32 	%p512, %r2566, 0;
	add.s32 	%r2008, %r2001, %r2565;
	selp.b32 	%r2009, %r2007, %r2008, %p512;
	shl.b32 	%r2010, %r2009, 2;
	add.s32 	%r2011, %r1896, %r2010;
	st.shared.u32 	[%r2011], %r122;
	sub.s32 	%r2012, %r1898, %r1893;
	add.s32 	%r2013, %r1900, %r2012;
	add.s32 	%r2014, %r2013, 16;
	setp.eq.s32 	%p513, %r2567, 0;
	add.s32 	%r2015, %r2008, %r2566;
	selp.b32 	%r2016, %r2014, %r2015, %p513;
	shl.b32 	%r2017, %r2016, 2;
	add.s32 	%r2018, %r1896, %r2017;
	st.shared.u32 	[%r2018], %r123;
	sub.s32 	%r2019, %r1898, %r1894;
	add.s32 	%r2020, %r1900, %r2019;
	add.s32 	%r2021, %r2020, 17;
	setp.eq.s32 	%p514, %r2568, 0;
	add.s32 	%r2022, %r2015, %r2567;
	selp.b32 	%r2023, %r2021, %r2022, %p514;
	shl.b32 	%r2024, %r2023, 2;
	add.s32 	%r2025, %r1896, %r2024;
	st.shared.u32 	[%r2025], %r124;
	sub.s32 	%r2026, %r1898, %r1895;
	add.s32 	%r2027, %r1900, %r2026;
	add.s32 	%r2028, %r2027, 18;
	setp.eq.s32 	%p515, %r2569, 0;
	add.s32 	%r2029, %r2022, %r2568;
	selp.b32 	%r2030, %r2028, %r2029, %p515;
	shl.b32 	%r2031, %r2030, 2;
	add.s32 	%r2032, %r1896, %r2031;
	st.shared.u32 	[%r2032], %r125;
	bar.sync 	0;
	ld.param.u8 	%rs2, [%rd1];
	ld.param.u64 	%rd1544, [%rd1+24];
	cvta.to.global.u64 	%rd301, %rd1544;
	cvt.s64.s32 	%rd302, %r1898;
	ld.param.u64 	%rd303, [%rd1+8];
	ld.param.u64 	%rd304, [%rd1+16];
	cvt.s64.s32 	%rd305, %r1899;
	setp.ge.s32 	%p516, %r104, %r228;
	@%p516 bra 	$L__BB4_354;
	setp.ne.s16 	%p518, %rs2, 0;
	mov.b64 	%rd2112, 0;
	@%p518 bra 	$L__BB4_353;
	ld.global.u64 	%rd1549, [%rd301];
	sub.s64 	%rd2112, %rd304, %rd1549;
$L__BB4_353:
	cvt.u64.u32 	%rd1550, %r104;
	add.s64 	%rd1551, %rd1550, %rd305;
	add.s64 	%rd1552, %rd1551, %rd2112;
	not.b64 	%rd1553, %rd1552;
	add.s64 	%rd2114, %rd303, %rd1553;
	bra.uni 	$L__BB4_357;
$L__BB4_354:
	setp.ne.s16 	%p517, %rs2, 0;
	mov.b64 	%rd2113, 0;
	@%p517 bra 	$L__BB4_356;
	ld.global.u64 	%rd2113, [%rd301];
$L__BB4_356:
	sub.s32 	%r2033, %r104, %r228;
	cvt.s64.s32 	%rd1546, %r2033;
	add.s64 	%rd1547, %rd1546, %rd302;
	add.s64 	%rd2114, %rd1547, %rd2113;
$L__BB4_357:
	shl.b32 	%r2034, %r104, 2;
	add.s32 	%r229, %r1896, %r2034;
	ld.shared.u32 	%r2036, [%r229];
	shl.b64 	%rd1554, %rd2114, 2;
	add.s64 	%rd1555, %rd3, %rd1554;
	st.global.u32 	[%rd1555], %r2036;
	add.s32 	%r230, %r104, 608;
	setp.lt.s32 	%p519, %r230, %r228;
	@%p519 bra 	$L__BB4_361;
	setp.ne.s16 	%p520, %rs2, 0;
	mov.b64 	%rd2115, 0;
	@%p520 bra 	$L__BB4_360;
	ld.global.u64 	%rd2115, [%rd301];
$L__BB4_360:
	sub.s32 	%r2037, %r230, %r228;
	cvt.s64.s32 	%rd1557, %r2037;
	add.s64 	%rd1558, %rd1557, %rd302;
	add.s64 	%rd2117, %rd1558, %rd2115;
	bra.uni 	$L__BB4_364;
$L__BB4_361:
	setp.ne.s16 	%p521, %rs2, 0;
	mov.b64 	%rd2116, 0;
	@%p521 bra 	$L__BB4_363;
	ld.global.u64 	%rd1560, [%rd301];
	sub.s64 	%rd2116, %rd304, %rd1560;
$L__BB4_363:
	cvt.u64.u32 	%rd1561, %r230;
	add.s64 	%rd1562, %rd1561, %rd305;
	add.s64 	%rd1563, %rd1562, %rd2116;
	not.b64 	%rd1564, %rd1563;
	add.s64 	%rd2117, %rd303, %rd1564;
$L__BB4_364:
	ld.shared.u32 	%r2038, [%r229+2432];
	shl.b64 	%rd1565, %rd2117, 2;
	add.s64 	%rd1566, %rd3, %rd1565;
	st.global.u32 	[%rd1566], %r2038;
	add.s32 	%r231, %r104, 1216;
	setp.lt.s32 	%p522, %r231, %r228;
	@%p522 bra 	$L__BB4_368;
	setp.ne.s16 	%p523, %rs2, 0;
	mov.b64 	%rd2118, 0;
	@%p523 bra 	$L__BB4_367;
	ld.global.u64 	%rd2118, [%rd301];
$L__BB4_367:
	sub.s32 	%r2039, %r231, %r228;
	cvt.s64.s32 	%rd1568, %r2039;
	add.s64 	%rd1569, %rd1568, %rd302;
	add.s64 	%rd2120, %rd1569, %rd2118;
	bra.uni 	$L__BB4_371;
$L__BB4_368:
	setp.ne.s16 	%p524, %rs2, 0;
	mov.b64 	%rd2119, 0;
	@%p524 bra 	$L__BB4_370;
	ld.global.u64 	%rd1571, [%rd301];
	sub.s64 	%rd2119, %rd304, %rd1571;
$L__BB4_370:
	cvt.u64.u32 	%rd1572, %r231;
	add.s64 	%rd1573, %rd1572, %rd305;
	add.s64 	%rd1574, %rd1573, %rd2119;
	not.b64 	%rd1575, %rd1574;
	add.s64 	%rd2120, %rd303, %rd1575;
$L__BB4_371:
	ld.shared.u32 	%r2040, [%r229+4864];
	shl.b64 	%rd1576, %rd2120, 2;
	add.s64 	%rd1577, %rd3, %rd1576;
	st.global.u32 	[%rd1577], %r2040;
	add.s32 	%r232, %r104, 1824;
	setp.lt.s32 	%p525, %r232, %r228;
	@%p525 bra 	$L__BB4_375;
	setp.ne.s16 	%p526, %rs2, 0;
	mov.b64 	%rd2121, 0;
	@%p526 bra 	$L__BB4_374;
	ld.global.u64 	%rd2121, [%rd301];
$L__BB4_374:
	sub.s32 	%r2041, %r232, %r228;
	cvt.s64.s32 	%rd1579, %r2041;
	add.s64 	%rd1580, %rd1579, %rd302;
	add.s64 	%rd2123, %rd1580, %rd2121;
	bra.uni 	$L__BB4_378;
$L__BB4_375:
	setp.ne.s16 	%p527, %rs2, 0;
	mov.b64 	%rd2122, 0;
	@%p527 bra 	$L__BB4_377;
	ld.global.u64 	%rd1582, [%rd301];
	sub.s64 	%rd2122, %rd304, %rd1582;
$L__BB4_377:
	cvt.u64.u32 	%rd1583, %r232;
	add.s64 	%rd1584, %rd1583, %rd305;
	add.s64 	%rd1585, %rd1584, %rd2122;
	not.b64 	%rd1586, %rd1585;
	add.s64 	%rd2123, %rd303, %rd1586;
$L__BB4_378:
	ld.shared.u32 	%r2042, [%r229+7296];
	shl.b64 	%rd1587, %rd2123, 2;
	add.s64 	%rd1588, %rd3, %rd1587;
	st.global.u32 	[%rd1588], %r2042;
	add.s32 	%r233, %r104, 2432;
	setp.lt.s32 	%p528, %r233, %r228;
	@%p528 bra 	$L__BB4_382;
	setp.ne.s16 	%p529, %rs2, 0;
	mov.b64 	%rd2124, 0;
	@%p529 bra 	$L__BB4_381;
	ld.global.u64 	%rd2124, [%rd301];
$L__BB4_381:
	sub.s32 	%r2043, %r233, %r228;
	cvt.s64.s32 	%rd1590, %r2043;
	add.s64 	%rd1591, %rd1590, %rd302;
	add.s64 	%rd2126, %rd1591, %rd2124;
	bra.uni 	$L__BB4_385;
$L__BB4_382:
	setp.ne.s16 	%p530, %rs2, 0;
	mov.b64 	%rd2125, 0;
	@%p530 bra 	$L__BB4_384;
	ld.global.u64 	%rd1593, [%rd301];
	sub.s64 	%rd2125, %rd304, %rd1593;
$L__BB4_384:
	cvt.u64.u32 	%rd1594, %r233;
	add.s64 	%rd1595, %rd1594, %rd305;
	add.s64 	%rd1596, %rd1595, %rd2125;
	not.b64 	%rd1597, %rd1596;
	add.s64 	%rd2126, %rd303, %rd1597;
$L__BB4_385:
	ld.shared.u32 	%r2044, [%r229+9728];
	shl.b64 	%rd1598, %rd2126, 2;
	add.s64 	%rd1599, %rd3, %rd1598;
	st.global.u32 	[%rd1599], %r2044;
	add.s32 	%r234, %r104, 3040;
	setp.lt.s32 	%p531, %r234, %r228;
	@%p531 bra 	$L__BB4_389;
	setp.ne.s16 	%p532, %rs2, 0;
	mov.b64 	%rd2127, 0;
	@%p532 bra 	$L__BB4_388;
	ld.global.u64 	%rd2127, [%rd301];
$L__BB4_388:
	sub.s32 	%r2045, %r234, %r228;
	cvt.s64.s32 	%rd1601, %r2045;
	add.s64 	%rd1602, %rd1601, %rd302;
	add.s64 	%rd2129, %rd1602, %rd2127;
	bra.uni 	$L__BB4_392;
$L__BB4_389:
	setp.ne.s16 	%p533, %rs2, 0;
	mov.b64 	%rd2128, 0;
	@%p533 bra 	$L__BB4_391;
	ld.global.u64 	%rd1604, [%rd301];
	sub.s64 	%rd2128, %rd304, %rd1604;
$L__BB4_391:
	cvt.u64.u32 	%rd1605, %r234;
	add.s64 	%rd1606, %rd1605, %rd305;
	add.s64 	%rd1607, %rd1606, %rd2128;
	not.b64 	%rd1608, %rd1607;
	add.s64 	%rd2129, %rd303, %rd1608;
$L__BB4_392:
	ld.shared.u32 	%r2046, [%r229+12160];
	shl.b64 	%rd1609, %rd2129, 2;
	add.s64 	%rd1610, %rd3, %rd1609;
	st.global.u32 	[%rd1610], %r2046;
	add.s32 	%r235, %r104, 3648;
	setp.lt.s32 	%p534, %r235, %r228;
	@%p534 bra 	$L__BB4_396;
	setp.ne.s16 	%p535, %rs2, 0;
	mov.b64 	%rd2130, 0;
	@%p535 bra 	$L__BB4_395;
	ld.global.u64 	%rd2130, [%rd301];
$L__BB4_395:
	sub.s32 	%r2047, %r235, %r228;
	cvt.s64.s32 	%rd1612, %r2047;
	add.s64 	%rd1613, %rd1612, %rd302;
	add.s64 	%rd2132, %rd1613, %rd2130;
	bra.uni 	$L__BB4_399;
$L__BB4_396:
	setp.ne.s16 	%p536, %rs2, 0;
	mov.b64 	%rd2131, 0;
	@%p536 bra 	$L__BB4_398;
	ld.global.u64 	%rd1615, [%rd301];
	sub.s64 	%rd2131, %rd304, %rd1615;
$L__BB4_398:
	cvt.u64.u32 	%rd1616, %r235;
	add.s64 	%rd1617, %rd1616, %rd305;
	add.s64 	%rd1618, %rd1617, %rd2131;
	not.b64 	%rd1619, %rd1618;
	add.s64 	%rd2132, %rd303, %rd1619;
$L__BB4_399:
	ld.shared.u32 	%r2048, [%r229+14592];
	shl.b64 	%rd1620, %rd2132, 2;
	add.s64 	%rd1621, %rd3, %rd1620;
	st.global.u32 	[%rd1621], %r2048;
	add.s32 	%r236, %r104, 4256;
	setp.lt.s32 	%p537, %r236, %r228;
	@%p537 bra 	$L__BB4_403;
	setp.ne.s16 	%p538, %rs2, 0;
	mov.b64 	%rd2133, 0;
	@%p538 bra 	$L__BB4_402;
	ld.global.u64 	%rd2133, [%rd301];
$L__BB4_402:
	sub.s32 	%r2049, %r236, %r228;
	cvt.s64.s32 	%rd1623, %r2049;
	add.s64 	%rd1624, %rd1623, %rd302;
	add.s64 	%rd2135, %rd1624, %rd2133;
	bra.uni 	$L__BB4_406;
$L__BB4_403:
	setp.ne.s16 	%p539, %rs2, 0;
	mov.b64 	%rd2134, 0;
	@%p539 bra 	$L__BB4_405;
	ld.global.u64 	%rd1626, [%rd301];
	sub.s64 	%rd2134, %rd304, %rd1626;
$L__BB4_405:
	cvt.u64.u32 	%rd1627, %r236;
	add.s64 	%rd1628, %rd1627, %rd305;
	add.s64 	%rd1629, %rd1628, %rd2134;
	not.b64 	%rd1630, %rd1629;
	add.s64 	%rd2135, %rd303, %rd1630;
$L__BB4_406:
	ld.shared.u32 	%r2050, [%r229+17024];
	shl.b64 	%rd1631, %rd2135, 2;
	add.s64 	%rd1632, %rd3, %rd1631;
	st.global.u32 	[%rd1632], %r2050;
	add.s32 	%r237, %r104, 4864;
	setp.lt.s32 	%p540, %r237, %r228;
	@%p540 bra 	$L__BB4_410;
	setp.ne.s16 	%p541, %rs2, 0;
	mov.b64 	%rd2136, 0;
	@%p541 bra 	$L__BB4_409;
	ld.global.u64 	%rd2136, [%rd301];
$L__BB4_409:
	sub.s32 	%r2051, %r237, %r228;
	cvt.s64.s32 	%rd1634, %r2051;
	add.s64 	%rd1635, %rd1634, %rd302;
	add.s64 	%rd2138, %rd1635, %rd2136;
	bra.uni 	$L__BB4_413;
$L__BB4_410:
	setp.ne.s16 	%p542, %rs2, 0;
	mov.b64 	%rd2137, 0;
	@%p542 bra 	$L__BB4_412;
	ld.global.u64 	%rd1637, [%rd301];
	sub.s64 	%rd2137, %rd304, %rd1637;
$L__BB4_412:
	cvt.u64.u32 	%rd1638, %r237;
	add.s64 	%rd1639, %rd1638, %rd305;
	add.s64 	%rd1640, %rd1639, %rd2137;
	not.b64 	%rd1641, %rd1640;
	add.s64 	%rd2138, %rd303, %rd1641;
$L__BB4_413:
	ld.shared.u32 	%r2052, [%r229+19456];
	shl.b64 	%rd1642, %rd2138, 2;
	add.s64 	%rd1643, %rd3, %rd1642;
	st.global.u32 	[%rd1643], %r2052;
	add.s32 	%r238, %r104, 5472;
	setp.lt.s32 	%p543, %r238, %r228;
	@%p543 bra 	$L__BB4_417;
	setp.ne.s16 	%p544, %rs2, 0;
	mov.b64 	%rd2139, 0;
	@%p544 bra 	$L__BB4_416;
	ld.global.u64 	%rd2139, [%rd301];
$L__BB4_416:
	sub.s32 	%r2053, %r238, %r228;
	cvt.s64.s32 	%rd1645, %r2053;
	add.s64 	%rd1646, %rd1645, %rd302;
	add.s64 	%rd2141, %rd1646, %rd2139;
	bra.uni 	$L__BB4_420;
$L__BB4_417:
	setp.ne.s16 	%p545, %rs2, 0;
	mov.b64 	%rd2140, 0;
	@%p545 bra 	$L__BB4_419;
	ld.global.u64 	%rd1648, [%rd301];
	sub.s64 	%rd2140, %rd304, %rd1648;
$L__BB4_419:
	cvt.u64.u32 	%rd1649, %r238;
	add.s64 	%rd1650, %rd1649, %rd305;
	add.s64 	%rd1651, %rd1650, %rd2140;
	not.b64 	%rd1652, %rd1651;
	add.s64 	%rd2141, %rd303, %rd1652;
$L__BB4_420:
	ld.shared.u32 	%r2054, [%r229+21888];
	shl.b64 	%rd1653, %rd2141, 2;
	add.s64 	%rd1654, %rd3, %rd1653;
	st.global.u32 	[%rd1654], %r2054;
	add.s32 	%r239, %r104, 6080;
	setp.lt.s32 	%p546, %r239, %r228;
	@%p546 bra 	$L__BB4_424;
	setp.ne.s16 	%p547, %rs2, 0;
	mov.b64 	%rd2142, 0;
	@%p547 bra 	$L__BB4_423;
	ld.global.u64 	%rd2142, [%rd301];
$L__BB4_423:
	sub.s32 	%r2055, %r239, %r228;
	cvt.s64.s32 	%rd1656, %r2055;
	add.s64 	%rd1657, %rd1656, %rd302;
	add.s64 	%rd2144, %rd1657, %rd2142;
	bra.uni 	$L__BB4_427;
$L__BB4_424:
	setp.ne.s16 	%p548, %rs2, 0;
	mov.b64 	%rd2143, 0;
	@%p548 bra 	$L__BB4_426;
	ld.global.u64 	%rd1659, [%rd301];
	sub.s64 	%rd2143, %rd304, %rd1659;
$L__BB4_426:
	cvt.u64.u32 	%rd1660, %r239;
	add.s64 	%rd1661, %rd1660, %rd305;
	add.s64 	%rd1662, %rd1661, %rd2143;
	not.b64 	%rd1663, %rd1662;
	add.s64 	%rd2144, %rd303, %rd1663;
$L__BB4_427:
	ld.shared.u32 	%r2056, [%r229+24320];
	shl.b64 	%rd1664, %rd2144, 2;
	add.s64 	%rd1665, %rd3, %rd1664;
	st.global.u32 	[%rd1665], %r2056;
	add.s32 	%r240, %r104, 6688;
	setp.lt.s32 	%p549, %r240, %r228;
	@%p549 bra 	$L__BB4_431;
	setp.ne.s16 	%p550, %rs2, 0;
	mov.b64 	%rd2145, 0;
	@%p550 bra 	$L__BB4_430;
	ld.global.u64 	%rd2145, [%rd301];
$L__BB4_430:
	sub.s32 	%r2057, %r240, %r228;
	cvt.s64.s32 	%rd1667, %r2057;
	add.s64 	%rd1668, %rd1667, %rd302;
	add.s64 	%rd2147, %rd1668, %rd2145;
	bra.uni 	$L__BB4_434;
$L__BB4_431:
	setp.ne.s16 	%p551, %rs2, 0;
	mov.b64 	%rd2146, 0;
	@%p551 bra 	$L__BB4_433;
	ld.global.u64 	%rd1670, [%rd301];
	sub.s64 	%rd2146, %rd304, %rd1670;
$L__BB4_433:
	cvt.u64.u32 	%rd1671, %r240;
	add.s64 	%rd1672, %rd1671, %rd305;
	add.s64 	%rd1673, %rd1672, %rd2146;
	not.b64 	%rd1674, %rd1673;
	add.s64 	%rd2147, %rd303, %rd1674;
$L__BB4_434:
	ld.shared.u32 	%r2058, [%r229+26752];
	shl.b64 	%rd1675, %rd2147, 2;
	add.s64 	%rd1676, %rd3, %rd1675;
	st.global.u32 	[%rd1676], %r2058;
	add.s32 	%r241, %r104, 7296;
	setp.lt.s32 	%p552, %r241, %r228;
	@%p552 bra 	$L__BB4_438;
	setp.ne.s16 	%p553, %rs2, 0;
	mov.b64 	%rd2148, 0;
	@%p553 bra 	$L__BB4_437;
	ld.global.u64 	%rd2148, [%rd301];
$L__BB4_437:
	sub.s32 	%r2059, %r241, %r228;
	cvt.s64.s32 	%rd1678, %r2059;
	add.s64 	%rd1679, %rd1678, %rd302;
	add.s64 	%rd2150, %rd1679, %rd2148;
	bra.uni 	$L__BB4_441;
$L__BB4_438:
	setp.ne.s16 	%p554, %rs2, 0;
	mov.b64 	%rd2149, 0;
	@%p554 bra 	$L__BB4_440;
	ld.global.u64 	%rd1681, [%rd301];
	sub.s64 	%rd2149, %rd304, %rd1681;
$L__BB4_440:
	cvt.u64.u32 	%rd1682, %r241;
	add.s64 	%rd1683, %rd1682, %rd305;
	add.s64 	%rd1684, %rd1683, %rd2149;
	not.b64 	%rd1685, %rd1684;
	add.s64 	%rd2150, %rd303, %rd1685;
$L__BB4_441:
	ld.shared.u32 	%r2060, [%r229+29184];
	shl.b64 	%rd1686, %rd2150, 2;
	add.s64 	%rd1687, %rd3, %rd1686;
	st.global.u32 	[%rd1687], %r2060;
	add.s32 	%r242, %r104, 7904;
	setp.lt.s32 	%p555, %r242, %r228;
	@%p555 bra 	$L__BB4_445;
	setp.ne.s16 	%p556, %rs2, 0;
	mov.b64 	%rd2151, 0;
	@%p556 bra 	$L__BB4_444;
	ld.global.u64 	%rd2151, [%rd301];
$L__BB4_444:
	sub.s32 	%r2061, %r242, %r228;
	cvt.s64.s32 	%rd1689, %r2061;
	add.s64 	%rd1690, %rd1689, %rd302;
	add.s64 	%rd2153, %rd1690, %rd2151;
	bra.uni 	$L__BB4_448;
$L__BB4_445:
	setp.ne.s16 	%p557, %rs2, 0;
	mov.b64 	%rd2152, 0;
	@%p557 bra 	$L__BB4_447;
	ld.global.u64 	%rd1692, [%rd301];
	sub.s64 	%rd2152, %rd304, %rd1692;
$L__BB4_447:
	cvt.u64.u32 	%rd1693, %r242;
	add.s64 	%rd1694, %rd1693, %rd305;
	add.s64 	%rd1695, %rd1694, %rd2152;
	not.b64 	%rd1696, %rd1695;
	add.s64 	%rd2153, %rd303, %rd1696;
$L__BB4_448:
	ld.shared.u32 	%r2062, [%r229+31616];
	shl.b64 	%rd1697, %rd2153, 2;
	add.s64 	%rd1698, %rd3, %rd1697;
	st.global.u32 	[%rd1698], %r2062;
	add.s32 	%r243, %r104, 8512;
	setp.lt.s32 	%p558, %r243, %r228;
	@%p558 bra 	$L__BB4_452;
	setp.ne.s16 	%p559, %rs2, 0;
	mov.b64 	%rd2154, 0;
	@%p559 bra 	$L__BB4_451;
	ld.global.u64 	%rd2154, [%rd301];
$L__BB4_451:
	sub.s32 	%r2063, %r243, %r228;
	cvt.s64.s32 	%rd1700, %r2063;
	add.s64 	%rd1701, %rd1700, %rd302;
	add.s64 	%rd2156, %rd1701, %rd2154;
	bra.uni 	$L__BB4_455;
$L__BB4_452:
	setp.ne.s16 	%p560, %rs2, 0;
	mov.b64 	%rd2155, 0;
	@%p560 bra 	$L__BB4_454;
	ld.global.u64 	%rd1703, [%rd301];
	sub.s64 	%rd2155, %rd304, %rd1703;
$L__BB4_454:
	cvt.u64.u32 	%rd1704, %r243;
	add.s64 	%rd1705, %rd1704, %rd305;
	add.s64 	%rd1706, %rd1705, %rd2155;
	not.b64 	%rd1707, %rd1706;
	add.s64 	%rd2156, %rd303, %rd1707;
$L__BB4_455:
	ld.shared.u32 	%r2064, [%r229+34048];
	shl.b64 	%rd1708, %rd2156, 2;
	add.s64 	%rd1709, %rd3, %rd1708;
	st.global.u32 	[%rd1709], %r2064;
	add.s32 	%r244, %r104, 9120;
	setp.lt.s32 	%p561, %r244, %r228;
	@%p561 bra 	$L__BB4_459;
	setp.ne.s16 	%p562, %rs2, 0;
	mov.b64 	%rd2157, 0;
	@%p562 bra 	$L__BB4_458;
	ld.global.u64 	%rd2157, [%rd301];
$L__BB4_458:
	sub.s32 	%r2065, %r244, %r228;
	cvt.s64.s32 	%rd1711, %r2065;
	add.s64 	%rd1712, %rd1711, %rd302;
	add.s64 	%rd2159, %rd1712, %rd2157;
	bra.uni 	$L__BB4_462;
$L__BB4_459:
	setp.ne.s16 	%p563, %rs2, 0;
	mov.b64 	%rd2158, 0;
	@%p563 bra 	$L__BB4_461;
	ld.global.u64 	%rd1714, [%rd301];
	sub.s64 	%rd2158, %rd304, %rd1714;
$L__BB4_461:
	cvt.u64.u32 	%rd1715, %r244;
	add.s64 	%rd1716, %rd1715, %rd305;
	add.s64 	%rd1717, %rd1716, %rd2158;
	not.b64 	%rd1718, %rd1717;
	add.s64 	%rd2159, %rd303, %rd1718;
$L__BB4_462:
	ld.shared.u32 	%r2066, [%r229+36480];
	shl.b64 	%rd1719, %rd2159, 2;
	add.s64 	%rd1720, %rd3, %rd1719;
	st.global.u32 	[%rd1720], %r2066;
	add.s32 	%r245, %r104, 9728;
	setp.lt.s32 	%p564, %r245, %r228;
	@%p564 bra 	$L__BB4_466;
	setp.ne.s16 	%p565, %rs2, 0;
	mov.b64 	%rd2160, 0;
	@%p565 bra 	$L__BB4_465;
	ld.global.u64 	%rd2160, [%rd301];
$L__BB4_465:
	sub.s32 	%r2067, %r245, %r228;
	cvt.s64.s32 	%rd1722, %r2067;
	add.s64 	%rd1723, %rd1722, %rd302;
	add.s64 	%rd2162, %rd1723, %rd2160;
	bra.uni 	$L__BB4_469;
$L__BB4_466:
	setp.ne.s16 	%p566, %rs2, 0;
	mov.b64 	%rd2161, 0;
	@%p566 bra 	$L__BB4_468;
	ld.global.u64 	%rd1725, [%rd301];
	sub.s64 	%rd2161, %rd304, %rd1725;
$L__BB4_468:
	cvt.u64.u32 	%rd1726, %r245;
	add.s64 	%rd1727, %rd1726, %rd305;
	add.s64 	%rd1728, %rd1727, %rd2161;
	not.b64 	%rd1729, %rd1728;
	add.s64 	%rd2162, %rd303, %rd1729;
$L__BB4_469:
	ld.shared.u32 	%r2068, [%r229+38912];
	shl.b64 	%rd1730, %rd2162, 2;
	add.s64 	%rd1731, %rd3, %rd1730;
	st.global.u32 	[%rd1731], %r2068;
	add.s32 	%r246, %r104, 10336;
	setp.lt.s32 	%p567, %r246, %r228;
	@%p567 bra 	$L__BB4_473;
	setp.ne.s16 	%p568, %rs2, 0;
	mov.b64 	%rd2163, 0;
	@%p568 bra 	$L__BB4_472;
	ld.global.u64 	%rd2163, [%rd301];
$L__BB4_472:
	sub.s32 	%r2069, %r246, %r228;
	cvt.s64.s32 	%rd1733, %r2069;
	add.s64 	%rd1734, %rd1733, %rd302;
	add.s64 	%rd2165, %rd1734, %rd2163;
	bra.uni 	$L__BB4_476;
$L__BB4_473:
	setp.ne.s16 	%p569, %rs2, 0;
	mov.b64 	%rd2164, 0;
	@%p569 bra 	$L__BB4_475;
	ld.global.u64 	%rd1736, [%rd301];
	sub.s64 	%rd2164, %rd304, %rd1736;
$L__BB4_475:
	cvt.u64.u32 	%rd1737, %r246;
	add.s64 	%rd1738, %rd1737, %rd305;
	add.s64 	%rd1739, %rd1738, %rd2164;
	not.b64 	%rd1740, %rd1739;
	add.s64 	%rd2165, %rd303, %rd1740;
$L__BB4_476:
	ld.shared.u32 	%r2070, [%r229+41344];
	shl.b64 	%rd1741, %rd2165, 2;
	add.s64 	%rd1742, %rd3, %rd1741;
	st.global.u32 	[%rd1742], %r2070;
	add.s32 	%r247, %r104, 10944;
	setp.lt.s32 	%p570, %r247, %r228;
	@%p570 bra 	$L__BB4_480;
	setp.ne.s16 	%p571, %rs2, 0;
	mov.b64 	%rd2166, 0;
	@%p571 bra 	$L__BB4_479;
	ld.global.u64 	%rd2166, [%rd301];
$L__BB4_479:
	sub.s32 	%r2071, %r247, %r228;
	cvt.s64.s32 	%rd1744, %r2071;
	add.s64 	%rd1745, %rd1744, %rd302;
	add.s64 	%rd2168, %rd1745, %rd2166;
	bra.uni 	$L__BB4_483;
$L__BB4_480:
	setp.ne.s16 	%p572, %rs2, 0;
	mov.b64 	%rd2167, 0;
	@%p572 bra 	$L__BB4_482;
	ld.global.u64 	%rd1747, [%rd301];
	sub.s64 	%rd2167, %rd304, %rd1747;
$L__BB4_482:
	cvt.u64.u32 	%rd1748, %r247;
	add.s64 	%rd1749, %rd1748, %rd305;
	add.s64 	%rd1750, %rd1749, %rd2167;
	not.b64 	%rd1751, %rd1750;
	add.s64 	%rd2168, %rd303, %rd1751;
$L__BB4_483:
	ld.shared.u32 	%r2072, [%r229+43776];
	shl.b64 	%rd1752, %rd2168, 2;
	add.s64 	%rd1753, %rd3, %rd1752;
	st.global.u32 	[%rd1753], %r2072;
	bra.uni 	$L__BB4_1161;
$L__BB4_484:
	sub.s32 	%r248, %r611, %r2;
	setp.ne.s32 	%p2, %r2570, 0;
	@%p2 bra 	$L__BB4_810;
	ld.param.u8 	%rs44, [%rd1];
	setp.eq.s16 	%p223, %rs44, 0;
	ld.param.u64 	%rd1186, [%rd1+16];
	selp.b64 	%rd1187, %rd1186, 0, %p223;
	cvt.u64.u32 	%rd1188, %r2;
	add.s64 	%rd1189, %rd1187, %rd1188;
	mov.u32 	%r249, %tid.x;
	and.b32  	%r1168, %r249, 31;
	and.b32  	%r1169, %r249, 992;
	mul.lo.s32 	%r1170, %r1169, 19;
	or.b32  	%r250, %r1170, %r1168;
	setp.ge.s32 	%p224, %r250, %r248;
	cvt.u64.u32 	%rd1190, %r250;
	add.s64 	%rd1191, %rd1189, %rd1190;
	shl.b64 	%rd1192, %rd1191, 2;
	add.s64 	%rd439, %rd2, %rd1192;
	@%p224 bra 	$L__BB4_487;
	ld.global.u32 	%r2585, [%rd439];
$L__BB4_487:
	add.s32 	%r1172, %r250, 32;
	setp.ge.s32 	%p225, %r1172, %r248;
	@%p225 bra 	$L__BB4_489;
	ld.global.u32 	%r2586, [%rd439+128];
$L__BB4_489:
	add.s32 	%r1174, %r250, 64;
	setp.ge.s32 	%p226, %r1174, %r248;
	@%p226 bra 	$L__BB4_491;
	ld.global.u32 	%r2587, [%rd439+256];
$L__BB4_491:
	add.s32 	%r1176, %r250, 96;
	setp.ge.s32 	%p227, %r1176, %r248;
	@%p227 bra 	$L__BB4_493;
	ld.global.u32 	%r2588, [%rd439+384];
$L__BB4_493:
	add.s32 	%r1178, %r250, 128;
	setp.ge.s32 	%p228, %r1178, %r248;
	@%p228 bra 	$L__BB4_495;
	ld.global.u32 	%r2589, [%rd439+512];
$L__BB4_495:
	add.s32 	%r1180, %r250, 160;
	setp.ge.s32 	%p229, %r1180, %r248;
	@%p229 bra 	$L__BB4_497;
	ld.global.u32 	%r2590, [%rd439+640];
$L__BB4_497:
	add.s32 	%r1182, %r250, 192;
	setp.ge.s32 	%p230, %r1182, %r248;
	@%p230 bra 	$L__BB4_499;
	ld.global.u32 	%r2591, [%rd439+768];
$L__BB4_499:
	add.s32 	%r1184, %r250, 224;
	setp.ge.s32 	%p231, %r1184, %r248;
	@%p231 bra 	$L__BB4_501;
	ld.global.u32 	%r2592, [%rd439+896];
$L__BB4_501:
	add.s32 	%r1186, %r250, 256;
	setp.ge.s32 	%p232, %r1186, %r248;
	@%p232 bra 	$L__BB4_503;
	ld.global.u32 	%r2593, [%rd439+1024];
$L__BB4_503:
	add.s32 	%r1188, %r250, 288;
	setp.ge.s32 	%p233, %r1188, %r248;
	@%p233 bra 	$L__BB4_505;
	ld.global.u32 	%r2594, [%rd439+1152];
$L__BB4_505:
	add.s32 	%r1190, %r250, 320;
	setp.ge.s32 	%p234, %r1190, %r248;
	@%p234 bra 	$L__BB4_507;
	ld.global.u32 	%r2595, [%rd439+1280];
$L__BB4_507:
	add.s32 	%r1192, %r250, 352;
	setp.ge.s32 	%p235, %r1192, %r248;
	@%p235 bra 	$L__BB4_509;
	ld.global.u32 	%r2596, [%rd439+1408];
$L__BB4_509:
	add.s32 	%r1194, %r250, 384;
	setp.ge.s32 	%p236, %r1194, %r248;
	@%p236 bra 	$L__BB4_511;
	ld.global.u32 	%r2597, [%rd439+1536];
$L__BB4_511:
	add.s32 	%r1196, %r250, 416;
	setp.ge.s32 	%p237, %r1196, %r248;
	@%p237 bra 	$L__BB4_513;
	ld.global.u32 	%r2598, [%rd439+1664];
$L__BB4_513:
	add.s32 	%r1198, %r250, 448;
	setp.ge.s32 	%p238, %r1198, %r248;
	@%p238 bra 	$L__BB4_515;
	ld.global.u32 	%r2599, [%rd439+1792];
$L__BB4_515:
	add.s32 	%r1200, %r250, 480;
	setp.ge.s32 	%p239, %r1200, %r248;
	@%p239 bra 	$L__BB4_517;
	ld.global.u32 	%r2600, [%rd439+1920];
$L__BB4_517:
	add.s32 	%r1202, %r250, 512;
	setp.ge.s32 	%p240, %r1202, %r248;
	@%p240 bra 	$L__BB4_519;
	ld.global.u32 	%r2601, [%rd439+2048];
$L__BB4_519:
	add.s32 	%r1204, %r250, 544;
	setp.ge.s32 	%p241, %r1204, %r248;
	@%p241 bra 	$L__BB4_521;
	ld.global.u32 	%r2602, [%rd439+2176];
$L__BB4_521:
	add.s32 	%r1206, %r250, 576;
	setp.ge.s32 	%p242, %r1206, %r248;
	@%p242 bra 	$L__BB4_523;
	ld.global.u32 	%r2603, [%rd439+2304];
$L__BB4_523:
	// begin inline asm
	mov.u32 %r1207, %laneid;
	// end inline asm
	shr.u32 	%r290, %r249, 5;
	mad.lo.s32 	%r1209, %r290, 608, %r1207;
	shl.b32 	%r1210, %r1209, 2;
	mov.u32 	%r1211, _ZZN3cub18CUB_300001_SM_10006detail6select23DeviceSelectSweepKernelINS2_10policy_hubIjNS0_8NullTypeElLb0ELNS0_10SelectImplE2EE10Policy1000EPjPS5_S9_PmNS0_13ScanTileStateIiLb1EEE11IsProducingS5_iNS2_19streaming_context_tIlLb1EEELS6_2EEEvT0_T1_T2_T3_T4_T5_T6_T7_iT8_NS1_7vsmem_tEE19static_temp_storage;
	add.s32 	%r1212, %r1211, %r1210;
	st.shared.u32 	[%r1212], %r2585;
	st.shared.u32 	[%r1212+128], %r2586;
	st.shared.u32 	[%r1212+256], %r2587;
	st.shared.u32 	[%r1212+384], %r2588;
	st.shared.u32 	[%r1212+512], %r2589;
	st.shared.u32 	[%r1212+640], %r2590;
	st.shared.u32 	[%r1212+768], %r2591;
	st.shared.u32 	[%r1212+896], %r2592;
	st.shared.u32 	[%r1212+1024], %r2593;
	st.shared.u32 	[%r1212+1152], %r2594;
	st.shared.u32 	[%r1212+1280], %r2595;
	st.shared.u32 	[%r1212+1408], %r2596;
	st.shared.u32 	[%r1212+1536], %r2597;
	st.shared.u32 	[%r1212+1664], %r2598;
	st.shared.u32 	[%r1212+1792], %r2599;
	st.shared.u32 	[%r1212+1920], %r2600;
	st.shared.u32 	[%r1212+2048], %r2601;
	st.shared.u32 	[%r1212+2176], %r2602;
	st.shared.u32 	[%r1212+2304], %r2603;
	bar.warp.sync 	-1;
	mad.lo.s32 	%r1213, %r1207, 72, %r1212;
	ld.shared.u32 	%r291, [%r1213];
	ld.shared.u32 	%r292, [%r1213+4];
	ld.shared.u32 	%r293, [%r1213+8];
	ld.shared.u32 	%r294, [%r1213+12];
	ld.shared.u32 	%r295, [%r1213+16];
	ld.shared.u32 	%r296, [%r1213+20];
	ld.shared.u32 	%r297, [%r1213+24];
	ld.shared.u32 	%r298, [%r1213+28];
	ld.shared.u32 	%r299, [%r1213+32];
	ld.shared.u32 	%r300, [%r1213+36];
	ld.shared.u32 	%r301, [%r1213+40];
	ld.shared.u32 	%r302, [%r1213+44];
	ld.shared.u32 	%r303, [%r1213+48];
	ld.shared.u32 	%r304, [%r1213+52];
	ld.shared.u32 	%r305, [%r1213+56];
	ld.shared.u32 	%r306, [%r1213+60];
	ld.shared.u32 	%r307, [%r1213+64];
	ld.shared.u32 	%r308, [%r1213+68];
	ld.shared.u32 	%r309, [%r1213+72];
	mul.lo.s32 	%r310, %r249, 19;
	add.s64 	%rd440, %rd6, -1;
	setp.ge.s32 	%p243, %r310, %r248;
	mov.b32 	%r2604, 1;
	@%p243 bra 	$L__BB4_529;
	add.s32 	%r1214, %r291, 1;
	cvt.u64.u32 	%rd441, %r1214;
	and.b64  	%rd1193, %rd6, -4294967296;
	setp.ne.s64 	%p244, %rd1193, 0;
	@%p244 bra 	$L__BB4_526;
	cvt.u32.u64 	%r1215, %rd6;
	cvt.u32.u64 	%r1216, %rd441;
	rem.u32 	%r1217, %r1216, %r1215;
	cvt.u64.u32 	%rd2169, %r1217;
	bra.uni 	$L__BB4_527;
$L__BB4_526:
	rem.u64 	%rd2169, %rd441, %rd6;
$L__BB4_527:
	cvt.u64.u32 	%rd1194, %r291;
	setp.eq.s64 	%p245, %rd440, %rd1194;
	@%p245 bra 	$L__BB4_529;
	shl.b64 	%rd1195, %rd2169, 1;
	add.s64 	%rd1196, %rd5, %rd1195;
	ld.global.u8 	%r1219, [%rd1196+1];
	and.b32  	%r2604, %r1219, 1;
$L__BB4_529:
	add.s32 	%r313, %r310, 1;
	setp.ge.s32 	%p246, %r313, %r248;
	mov.b32 	%r2605, 1;
	@%p246 bra 	$L__BB4_535;
	add.s32 	%r1221, %r292, 1;
	cvt.u64.u32 	%rd445, %r1221;
	and.b64  	%rd1197, %rd6, -4294967296;
	setp.ne.s64 	%p247, %rd1197, 0;
	@%p247 bra 	$L__BB4_532;
	cvt.u32.u64 	%r1222, %rd6;
	cvt.u32.u64 	%r1223, %rd445;
	rem.u32 	%r1224, %r1223, %r1222;
	cvt.u64.u32 	%rd2170, %r1224;
	bra.uni 	$L__BB4_533;
$L__BB4_532:
	rem.u64 	%rd2170, %rd445, %rd6;
$L__BB4_533:
	cvt.u64.u32 	%rd1198, %r292;
	setp.eq.s64 	%p248, %rd440, %rd1198;
	@%p248 bra 	$L__BB4_535;
	shl.b64 	%rd1199, %rd2170, 1;
	add.s64 	%rd1200, %rd5, %rd1199;
	ld.global.u8 	%r1226, [%rd1200+1];
	and.b32  	%r2605, %r1226, 1;
$L__BB4_535:
	add.s32 	%r316, %r310, 2;
	setp.ge.s32 	%p249, %r316, %r248;
	mov.b32 	%r2606, 1;
	@%p249 bra 	$L__BB4_541;
	add.s32 	%r1228, %r293, 1;
	cvt.u64.u32 	%rd449, %r1228;
	and.b64  	%rd1201, %rd6, -4294967296;
	setp.ne.s64 	%p250, %rd1201, 0;
	@%p250 bra 	$L__BB4_538;
	cvt.u32.u64 	%r1229, %rd6;
	cvt.u32.u64 	%r1230, %rd449;
	rem.u32 	%r1231, %r1230, %r1229;
	cvt.u64.u32 	%rd2171, %r1231;
	bra.uni 	$L__BB4_539;
$L__BB4_538:
	rem.u64 	%rd2171, %rd449, %rd6;
$L__BB4_539:
	cvt.u64.u32 	%rd1202, %r293;
	setp.eq.s64 	%p251, %rd440, %rd1202;
	@%p251 bra 	$L__BB4_541;
	shl.b64 	%rd1203, %rd2171, 1;
	add.s64 	%rd1204, %rd5, %rd1203;
	ld.global.u8 	%r1233, [%rd1204+1];
	and.b32  	%r2606, %r1233, 1;
$L__BB4_541:
	add.s32 	%r319, %r310, 3;
	setp.ge.s32 	%p252, %r319, %r248;
	mov.b32 	%r2607, 1;
	@%p252 bra 	$L__BB4_547;
	add.s32 	%r1235, %r294, 1;
	cvt.u64.u32 	%rd453, %r1235;
	and.b64  	%rd1205, %rd6, -4294967296;
	setp.ne.s64 	%p253, %rd1205, 0;
	@%p253 bra 	$L__BB4_544;
	cvt.u32.u64 	%r1236, %rd6;
	cvt.u32.u64 	%r1237, %rd453;
	rem.u32 	%r1238, %r1237, %r1236;
	cvt.u64.u32 	%rd2172, %r1238;
	bra.uni 	$L__BB4_545;
$L__BB4_544:
	rem.u64 	%rd2172, %rd453, %rd6;
$L__BB4_545:
	cvt.u64.u32 	%rd1206, %r294;
	setp.eq.s64 	%p254, %rd440, %rd1206;
	@%p254 bra 	$L__BB4_547;
	shl.b64 	%rd1207, %rd2172, 1;
	add.s64 	%rd1208, %rd5, %rd1207;
	ld.global.u8 	%r1240, [%rd1208+1];
	and.b32  	%r2607, %r1240, 1;
$L__BB4_547:
	add.s32 	%r322, %r310, 4;
	setp.ge.s32 	%p255, %r322, %r248;
	mov.b32 	%r2608, 1;
	@%p255 bra 	$L__BB4_553;
	add.s32 	%r1242, %r295, 1;
	cvt.u64.u32 	%rd457, %r1242;
	and.b64  	%rd1209, %rd6, -4294967296;
	setp.ne.s64 	%p256, %rd1209, 0;
	@%p256 bra 	$L__BB4_550;
	cvt.u32.u64 	%r1243, %rd6;
	cvt.u32.u64 	%r1244, %rd457;
	rem.u32 	%r1245, %r1244, %r1243;
	cvt.u64.u32 	%rd2173, %r1245;
	bra.uni 	$L__BB4_551;
$L__BB4_550:
	rem.u64 	%rd2173, %rd457, %rd6;
$L__BB4_551:
	cvt.u64.u32 	%rd1210, %r295;
	setp.eq.s64 	%p257, %rd440, %rd1210;
	@%p257 bra 	$L__BB4_553;
	shl.b64 	%rd1211, %rd2173, 1;
	add.s64 	%rd1212, %rd5, %rd1211;
	ld.global.u8 	%r1247, [%rd1212+1];
	and.b32  	%r2608, %r1247, 1;
$L__BB4_553:
	add.s32 	%r325, %r310, 5;
	setp.ge.s32 	%p258, %r325, %r248;
	mov.b32 	%r2609, 1;
	@%p258 bra 	$L__BB4_559;
	add.s32 	%r1249, %r296, 1;
	cvt.u64.u32 	%rd461, %r1249;
	and.b64  	%rd1213, %rd6, -4294967296;
	setp.ne.s64 	%p259, %rd1213, 0;
	@%p259 bra 	$L__BB4_556;
	cvt.u32.u64 	%r1250, %rd6;
	cvt.u32.u64 	%r1251, %rd461;
	rem.u32 	%r1252, %r1251, %r1250;
	cvt.u64.u32 	%rd2174, %r1252;
	bra.uni 	$L__BB4_557;
$L__BB4_556:
	rem.u64 	%rd2174, %rd461, %rd6;
$L__BB4_557:
	cvt.u64.u32 	%rd1214, %r296;
	setp.eq.s64 	%p260, %rd440, %rd1214;
	@%p260 bra 	$L__BB4_559;
	shl.b64 	%rd1215, %rd2174, 1;
	add.s64 	%rd1216, %rd5, %rd1215;
	ld.global.u8 	%r1254, [%rd1216+1];
	and.b32  	%r2609, %r1254, 1;
$L__BB4_559:
	add.s32 	%r328, %r310, 6;
	setp.ge.s32 	%p261, %r328, %r248;
	mov.b32 	%r2610, 1;
	@%p261 bra 	$L__BB4_565;
	add.s32 	%r1256, %r297, 1;
	cvt.u64.u32 	%rd465, %r1256;
	and.b64  	%rd1217, %rd6, -4294967296;
	setp.ne.s64 	%p262, %rd1217, 0;
	@%p262 bra 	$L__BB4_562;
	cvt.u32.u64 	%r1257, %rd6;
	cvt.u32.u64 	%r1258, %rd465;
	rem.u32 	%r1259, %r1258, %r1257;
	cvt.u64.u32 	%rd2175, %r1259;
	bra.uni 	$L__BB4_563;
$L__BB4_562:
	rem.u64 	%rd2175, %rd465, %rd6;
$L__BB4_563:
	cvt.u64.u32 	%rd1218, %r297;
	setp.eq.s64 	%p263, %rd440, %rd1218;
	@%p263 bra 	$L__BB4_565;
	shl.b64 	%rd1219, %rd2175, 1;
	add.s64 	%rd1220, %rd5, %rd1219;
	ld.global.u8 	%r1261, [%rd1220+1];
	and.b32  	%r2610, %r1261, 1;
$L__BB4_565:
	add.s32 	%r331, %r310, 7;
	setp.ge.s32 	%p264, %r331, %r248;
	mov.b32 	%r2611, 1;
	@%p264 bra 	$L__BB4_571;
	add.s32 	%r1263, %r298, 1;
	cvt.u64.u32 	%rd469, %r1263;
	and.b64  	%rd1221, %rd6, -4294967296;
	setp.ne.s64 	%p265, %rd1221, 0;
	@%p265 bra 	$L__BB4_568;
	cvt.u32.u64 	%r1264, %rd6;
	cvt.u32.u64 	%r1265, %rd469;
	rem.u32 	%r1266, %r1265, %r1264;
	cvt.u64.u32 	%rd2176, %r1266;
	bra.uni 	$L__BB4_569;
$L__BB4_568:
	rem.u64 	%rd2176, %rd469, %rd6;
$L__BB4_569:
	cvt.u64.u32 	%rd1222, %r298;
	setp.eq.s64 	%p266, %rd440, %rd1222;
	@%p266 bra 	$L__BB4_571;
	shl.b64 	%rd1223, %rd2176, 1;
	add.s64 	%rd1224, %rd5, %rd1223;
	ld.global.u8 	%r1268, [%rd1224+1];
	and.b32  	%r2611, %r1268, 1;
$L__BB4_571:
	add.s32 	%r334, %r310, 8;
	setp.ge.s32 	%p267, %r334, %r248;
	mov.b32 	%r2612, 1;
	@%p267 bra 	$L__BB4_577;
	add.s32 	%r1270, %r299, 1;
	cvt.u64.u32 	%rd473, %r1270;
	and.b64  	%rd1225, %rd6, -4294967296;
	setp.ne.s64 	%p268, %rd1225, 0;
	@%p268 bra 	$L__BB4_574;
	cvt.u32.u64 	%r1271, %rd6;
	cvt.u32.u64 	%r1272, %rd473;
	rem.u32 	%r1273, %r1272, %r1271;
	cvt.u64.u32 	%rd2177, %r1273;
	bra.uni 	$L__BB4_575;
$L__BB4_574:
	rem.u64 	%rd2177, %rd473, %rd6;
$L__BB4_575:
	cvt.u64.u32 	%rd1226, %r299;
	setp.eq.s64 	%p269, %rd440, %rd1226;
	@%p269 bra 	$L__BB4_577;
	shl.b64 	%rd1227, %rd2177, 1;
	add.s64 	%rd1228, %rd5, %rd1227;
	ld.global.u8 	%r1275, [%rd1228+1];
	and.b32  	%r2612, %r1275, 1;
$L__BB4_577:
	add.s32 	%r337, %r310, 9;
	setp.ge.s32 	%p270, %r337, %r248;
	mov.b32 	%r2613, 1;
	@%p270 bra 	$L__BB4_583;
	add.s32 	%r1277, %r300, 1;
	cvt.u64.u32 	%rd477, %r1277;
	and.b64  	%rd1229, %rd6, -4294967296;
	setp.ne.s64 	%p271, %rd1229, 0;
	@%p271 bra 	$L__BB4_580;
	cvt.u32.u64 	%r1278, %rd6;
	cvt.u32.u64 	%r1279, %rd477;
	rem.u32 	%r1280, %r1279, %r1278;
	cvt.u64.u32 	%rd2178, %r1280;
	bra.uni 	$L__BB4_581;
$L__BB4_580:
	rem.u64 	%rd2178, %rd477, %rd6;
$L__BB4_581:
	cvt.u64.u32 	%rd1230, %r300;
	setp.eq.s64 	%p272, %rd440, %rd1230;
	@%p272 bra 	$L__BB4_583;
	shl.b64 	%rd1231, %rd2178, 1;
	add.s64 	%rd1232, %rd5, %rd1231;
	ld.global.u8 	%r1282, [%rd1232+1];
	and.b32  	%r2613, %r1282, 1;
$L__BB4_583:
	add.s32 	%r340, %r310, 10;
	setp.ge.s32 	%p273, %r340, %r248;
	mov.b32 	%r2614, 1;
	@%p273 bra 	$L__BB4_589;
	add.s32 	%r1284, %r301, 1;
	cvt.u64.u32 	%rd481, %r1284;
	and.b64  	%rd1233, %rd6, -4294967296;
	setp.ne.s64 	%p274, %rd1233, 0;
	@%p274 bra 	$L__BB4_586;
	cvt.u32.u64 	%r1285, %rd6;
	cvt.u32.u64 	%r1286, %rd481;
	rem.u32 	%r1287, %r1286, %r1285;
	cvt.u64.u32 	%rd2179, %r1287;
	bra.uni 	$L__BB4_587;
$L__BB4_586:
	rem.u64 	%rd2179, %rd481, %rd6;
$L__BB4_587:
	cvt.u64.u32 	%rd1234, %r301;
	setp.eq.s64 	%p275, %rd440, %rd1234;
	@%p275 bra 	$L__BB4_589;
	shl.b64 	%rd1235, %rd2179, 1;
	add.s64 	%rd1236, %rd5, %rd1235;
	ld.global.u8 	%r1289, [%rd1236+1];
	and.b32  	%r2614, %r1289, 1;
$L__BB4_589:
	add.s32 	%r343, %r310, 11;
	setp.ge.s32 	%p276, %r343, %r248;
	mov.b32 	%r2615, 1;
	@%p276 bra 	$L__BB4_595;
	add.s32 	%r1291, %r302, 1;
	cvt.u64.u32 	%rd485, %r1291;
	and.b64  	%rd1237, %rd6, -4294967296;
	setp.ne.s64 	%p277, %rd1237, 0;
	@%p277 bra 	$L__BB4_592;
	cvt.u32.u64 	%r1292, %rd6;
	cvt.u32.u64 	%r1293, %rd485;
	rem.u32 	%r1294, %r1293, %r1292;
	cvt.u64.u32 	%rd2180, %r1294;
	bra.uni 	$L__BB4_593;
$L__BB4_592:
	rem.u64 	%rd2180, %rd485, %rd6;
$L__BB4_593:
	cvt.u64.u32 	%rd1238, %r302;
	setp.eq.s64 	%p278, %rd440, %rd1238;
	@%p278 bra 	$L__BB4_595;
	shl.b64 	%rd1239, %rd2180, 1;
	add.s64 	%rd1240, %rd5, %rd1239;
	ld.global.u8 	%r1296, [%rd1240+1];
	and.b32  	%r2615, %r1296, 1;
$L__BB4_595:
	add.s32 	%r346, %r310, 12;
	setp.ge.s32 	%p279, %r346, %r248;
	mov.b32 	%r2616, 1;
	@%p279 bra 	$L__BB4_601;
	add.s32 	%r1298, %r303, 1;
	cvt.u64.u32 	%rd489, %r1298;
	and.b64  	%rd1241, %rd6, -4294967296;
	setp.ne.s64 	%p280, %rd1241, 0;
	@%p280 bra 	$L__BB4_598;
	cvt.u32.u64 	%r1299, %rd6;
	cvt.u32.u64 	%r1300, %rd489;
	rem.u32 	%r1301, %r1300, %r1299;
	cvt.u64.u32 	%rd2181, %r1301;
	bra.uni 	$L__BB4_599;
$L__BB4_598:
	rem.u64 	%rd2181, %rd489, %rd6;
$L__BB4_599:
	cvt.u64.u32 	%rd1242, %r303;
	setp.eq.s64 	%p281, %rd440, %rd1242;
	@%p281 bra 	$L__BB4_601;
	shl.b64 	%rd1243, %rd2181, 1;
	add.s64 	%rd1244, %rd5, %rd1243;
	ld.global.u8 	%r1303, [%rd1244+1];
	and.b32  	%r2616, %r1303, 1;
$L__BB4_601:
	add.s32 	%r349, %r310, 13;
	setp.ge.s32 	%p282, %r349, %r248;
	mov.b32 	%r2617, 1;
	@%p282 bra 	$L__BB4_607;
	add.s32 	%r1305, %r304, 1;
	cvt.u64.u32 	%rd493, %r1305;
	and.b64  	%rd1245, %rd6, -4294967296;
	setp.ne.s64 	%p283, %rd1245, 0;
	@%p283 bra 	$L__BB4_604;
	cvt.u32.u64 	%r1306, %rd6;
	cvt.u32.u64 	%r1307, %rd493;
	rem.u32 	%r1308, %r1307, %r1306;
	cvt.u64.u32 	%rd2182, %r1308;
	bra.uni 	$L__BB4_605;
$L__BB4_604:
	rem.u64 	%rd2182, %rd493, %rd6;
$L__BB4_605:
	cvt.u64.u32 	%rd1246, %r304;
	setp.eq.s64 	%p284, %rd440, %rd1246;
	@%p284 bra 	$L__BB4_607;
	shl.b64 	%rd1247, %rd2182, 1;
	add.s64 	%rd1248, %rd5, %rd1247;
	ld.global.u8 	%r1310, [%rd1248+1];
	and.b32  	%r2617, %r1310, 1;
$L__BB4_607:
	add.s32 	%r352, %r310, 14;
	setp.ge.s32 	%p285, %r352, %r248;
	mov.b32 	%r2618, 1;
	@%p285 bra 	$L__BB4_613;
	add.s32 	%r1312, %r305, 1;
	cvt.u64.u32 	%rd497, %r1312;
	and.b64  	%rd1249, %rd6, -4294967296;
	setp.ne.s64 	%p286, %rd1249, 0;
	@%p286 bra 	$L__BB4_610;
	cvt.u32.u64 	%r1313, %rd6;
	cvt.u32.u64 	%r1314, %rd497;
	rem.u32 	%r1315, %r1314, %r1313;
	cvt.u64.u32 	%rd2183, %r1315;
	bra.uni 	$L__BB4_611;
$L__BB4_610:
	rem.u64 	%rd2183, %rd497, %rd6;
$L__BB4_611:
	cvt.u64.u32 	%rd1250, %r305;
	setp.eq.s64 	%p287, %rd440, %rd1250;
	@%p287 bra 	$L__BB4_613;
	shl.b64 	%rd1251, %rd2183, 1;
	add.s64 	%rd1252, %rd5, %rd1251;
	ld.global.u8 	%r1317, [%rd1252+1];
	and.b32  	%r2618, %r1317, 1;
$L__BB4_613:
	add.s32 	%r355, %r310, 15;
	setp.ge.s32 	%p288, %r355, %r248;
	mov.b32 	%r2619, 1;
	@%p288 bra 	$L__BB4_619;
	add.s32 	%r1319, %r306, 1;
	cvt.u64.u32 	%rd501, %r1319;
	and.b64  	%rd1253, %rd6, -4294967296;
	setp.ne.s64 	%p289, %rd1253, 0;
	@%p289 bra 	$L__BB4_616;
	cvt.u32.u64 	%r1320, %rd6;
	cvt.u32.u64 	%r1321, %rd501;
	rem.u32 	%r1322, %r1321, %r1320;
	cvt.u64.u32 	%rd2184, %r1322;
	bra.uni 	$L__BB4_617;
$L__BB4_616:
	rem.u64 	%rd2184, %rd501, %rd6;
$L__BB4_617:
	cvt.u64.u32 	%rd1254, %r306;
	setp.eq.s64 	%p290, %rd440, %rd1254;
	@%p290 bra 	$L__BB4_619;
	shl.b64 	%rd1255, %rd2184, 1;
	add.s64 	%rd1256, %rd5, %rd1255;
	ld.global.u8 	%r1324, [%rd1256+1];
	and.b32  	%r2619, %r1324, 1;
$L__BB4_619:
	add.s32 	%r358, %r310, 16;
	setp.ge.s32 	%p291, %r358, %r248;
	mov.b32 	%r2620, 1;
	@%p291 bra 	$L__BB4_625;
	add.s32 	%r1326, %r307, 1;
	cvt.u64.u32 	%rd505, %r1326;
	and.b64  	%rd1257, %rd6, -4294967296;
	setp.ne.s64 	%p292, %rd1257, 0;
	@%p292 bra 	$L__BB4_622;
	cvt.u32.u64 	%r1327, %rd6;
	cvt.u32.u64 	%r1328, %rd505;
	rem.u32 	%r1329, %r1328, %r1327;
	cvt.u64.u32 	%rd2185, %r1329;
	bra.uni 	$L__BB4_623;
$L__BB4_622:
	rem.u64 	%rd2185, %rd505, %rd6;
$L__BB4_623:
	cvt.u64.u32 	%rd1258, %r307;
	setp.eq.s64 	%p293, %rd440, %rd1258;
	@%p293 bra 	$L__BB4_625;
	shl.b64 	%rd1259, %rd2185, 1;
	add.s64 	%rd1260, %rd5, %rd1259;
	ld.global.u8 	%r1331, [%rd1260+1];
	and.b32  	%r2620, %r1331, 1;
$L__BB4_625:
	add.s32 	%r361, %r310, 17;
	setp.ge.s32 	%p294, %r361, %r248;
	mov.b32 	%r2621, 1;
	@%p294 bra 	$L__BB4_631;
	add.s32 	%r1333, %r308, 1;
	cvt.u64.u32 	%rd509, %r1333;
	and.b64  	%rd1261, %rd6, -4294967296;
	setp.ne.s64 	%p295, %rd1261, 0;
	@%p295 bra 	$L__BB4_628;
	cvt.u32.u64 	%r1334, %rd6;
	cvt.u32.u64 	%r1335, %rd509;
	rem.u32 	%r1336, %r1335, %r1334;
	cvt.u64.u32 	%rd2186, %r1336;
	bra.uni 	$L__BB4_629;
$L__BB4_628:
	rem.u64 	%rd2186, %rd509, %rd6;
$L__BB4_629:
	cvt.u64.u32 	%rd1262, %r308;
	setp.eq.s64 	%p296, %rd440, %rd1262;
	@%p296 bra 	$L__BB4_631;
	shl.b64 	%rd1263, %rd2186, 1;
	add.s64 	%rd1264, %rd5, %rd1263;
	ld.global.u8 	%r1338, [%rd1264+1];
	and.b32  	%r2621, %r1338, 1;
$L__BB4_631:
	add.s32 	%r364, %r310, 18;
	setp.ge.s32 	%p297, %r364, %r248;
	mov.b32 	%r2622, 1;
	@%p297 bra 	$L__BB4_637;
	add.s32 	%r1340, %r309, 1;
	cvt.u64.u32 	%rd513, %r1340;
	and.b64  	%rd1265, %rd6, -4294967296;
	setp.ne.s64 	%p298, %rd1265, 0;
	@%p298 bra 	$L__BB4_634;
	cvt.u32.u64 	%r1341, %rd6;
	cvt.u32.u64 	%r1342, %rd513;
	rem.u32 	%r1343, %r1342, %r1341;
	cvt.u64.u32 	%rd2187, %r1343;
	bra.uni 	$L__BB4_635;
$L__BB4_634:
	rem.u64 	%rd2187, %rd513, %rd6;
$L__BB4_635:
	cvt.u64.u32 	%rd1266, %r309;
	setp.eq.s64 	%p299, %rd440, %rd1266;
	@%p299 bra 	$L__BB4_637;
	shl.b64 	%rd1267, %rd2187, 1;
	add.s64 	%rd1268, %rd5, %rd1267;
	ld.global.u8 	%r1345, [%rd1268+1];
	and.b32  	%r2622, %r1345, 1;
$L__BB4_637:
	bar.sync 	0;
	add.s32 	%r367, %r2605, %r2604;
	add.s32 	%r368, %r2606, %r367;
	add.s32 	%r369, %r2607, %r368;
	add.s32 	%r370, %r2608, %r369;
	add.s32 	%r371, %r2609, %r370;
	add.s32 	%r372, %r2610, %r371;
	add.s32 	%r373, %r2611, %r372;
	add.s32 	%r374, %r2612, %r373;
	add.s32 	%r375, %r2613, %r374;
	add.s32 	%r376, %r2614, %r375;
	add.s32 	%r377, %r2615, %r376;
	add.s32 	%r378, %r2616, %r377;
	add.s32 	%r379, %r2617, %r378;
	add.s32 	%r380, %r2618, %r379;
	add.s32 	%r381, %r2619, %r380;
	add.s32 	%r382, %r2620, %r381;
	add.s32 	%r383, %r2621, %r382;
	add.s32 	%r1350, %r2622, %r383;
	mov.b32 	%r1348, 1;
	mov.b32 	%r1373, 0;
	mov.b32 	%r1375, -1;
	// begin inline asm
	{  .reg .s32 r0;  .reg .pred p;  shfl.sync.up.b32 r0|p, %r1350, %r1348, %r1373, %r1375;  @p add.s32 r0, r0, %r1350;  mov.s32 %r1346, r0;}
	// end inline asm
	mov.b32 	%r1354, 2;
	// begin inline asm
	{  .reg .s32 r0;  .reg .pred p;  shfl.sync.up.b32 r0|p, %r1346, %r1354, %r1373, %r1375;  @p add.s32 r0, r0, %r1346;  mov.s32 %r1352, r0;}
	// end inline asm
	mov.b32 	%r1360, 4;
	// begin inline asm
	{  .reg .s32 r0;  .reg .pred p;  shfl.sync.up.b32 r0|p, %r1352, %r1360, %r1373, %r1375;  @p add.s32 r0, r0, %r1352;  mov.s32 %r1358, r0;}
	// end inline asm
	mov.b32 	%r1366, 8;
	// begin inline asm
	{  .reg .s32 r0;  .reg .pred p;  shfl.sync.up.b32 r0|p, %r1358, %r1366, %r1373, %r1375;  @p add.s32 r0, r0, %r1358;  mov.s32 %r1364, r0;}
	// end inline asm
	mov.b32 	%r1372, 16;
	// begin inline asm
	{  .reg .s32 r0;  .reg .pred p;  shfl.sync.up.b32 r0|p, %r1364, %r1372, %r1373, %r1375;  @p add.s32 r0, r0, %r1364;  mov.s32 %r1370, r0;}
	// end inline asm
	setp.ne.s32 	%p300, %r1207, 31;
	@%p300 bra 	$L__BB4_639;
	shl.b32 	%r1376, %r290, 2;
	mov.u32 	%r1377, _ZZN3cub18CUB_300001_SM_10006detail6select23DeviceSelectSweepKernelINS2_10policy_hubIjNS0_8NullTypeElLb0ELNS0_10SelectImplE2EE10Policy1000EPjPS5_S9_PmNS0_13ScanTileStateIiLb1EEE11IsProducingS5_iNS2_19streaming_context_tIlLb1EEELS6_2EEEvT0_T1_T2_T3_T4_T5_T6_T7_iT8_NS1_7vsmem_tEE19static_temp_storage;
	add.s32 	%r1378, %r1377, %r1376;
	st.shared.u32 	[%r1378], %r1370;
$L__BB4_639:
	bar.sync 	0;
	mov.u32 	%r1379, _ZZN3cub18CUB_300001_SM_10006detail6select23DeviceSelectSweepKernelINS2_10policy_hubIjNS0_8NullTypeElLb0ELNS0_10SelectImplE2EE10Policy1000EPjPS5_S9_PmNS0_13ScanTileStateIiLb1EEE11IsProducingS5_iNS2_19streaming_context_tIlLb1EEELS6_2EEEvT0_T1_T2_T3_T4_T5_T6_T7_iT8_NS1_7vsmem_tEE19static_temp_storage;
	ld.shared.v4.u32 	{%r1380, %r1381, %r1382, %r1383}, [_ZZN3cub18CUB_300001_SM_10006detail6select23DeviceSelectSweepKernelINS2_10policy_hubIjNS0_8NullTypeElLb0ELNS0_10SelectImplE2EE10Policy1000EPjPS5_S9_PmNS0_13ScanTileStateIiLb1EEE11IsProducingS5_iNS2_19streaming_context_tIlLb1EEELS6_2EEEvT0_T1_T2_T3_T4_T5_T6_T7_iT8_NS1_7vsmem_tEE19static_temp_storage];
	add.s32 	%r1384, %r1381, %r1380;
	setp.eq.s32 	%p301, %r290, 2;
	selp.b32 	%r1385, %r1384, %r1380, %p301;
	add.s32 	%r1386, %r1384, %r1382;
	setp.eq.s32 	%p302, %r290, 3;
	selp.b32 	%r1387, %r1386, %r1385, %p302;
	add.s32 	%r1388, %r1386, %r1383;
	setp.eq.s32 	%p303, %r290, 4;
	selp.b32 	%r1389, %r1388, %r1387, %p303;
	ld.shared.v4.u32 	{%r1390, %r1391, %r1392, %r1393}, [_ZZN3cub18CUB_300001_SM_10006detail6select23DeviceSelectSweepKernelINS2_10policy_hubIjNS0_8NullTypeElLb0ELNS0_10SelectImplE2EE10Policy1000EPjPS5_S9_PmNS0_13ScanTileStateIiLb1EEE11IsProducingS5_iNS2_19streaming_context_tIlLb1EEELS6_2EEEvT0_T1_T2_T3_T4_T5_T6_T7_iT8_NS1_7vsmem_tEE19static_temp_storage+16];
	add.s32 	%r1394, %r1388, %r1390;
	setp.eq.s32 	%p304, %r290, 5;
	selp.b32 	%r1395, %r1394, %r1389, %p304;
	add.s32 	%r1396, %r1394, %r1391;
	setp.eq.s32 	%p305, %r290, 6;
	selp.b32 	%r1397, %r1396, %r1395, %p305;
	add.s32 	%r1398, %r1396, %r1392;
	setp.eq.s32 	%p306, %r290, 7;
	selp.b32 	%r1399, %r1398, %r1397, %p306;
	add.s32 	%r1400, %r1398, %r1393;
	setp.eq.s32 	%p307, %r290, 8;
	selp.b32 	%r1401, %r1400, %r1399, %p307;
	ld.shared.v4.u32 	{%r1402, %r1403, %r1404, %r1405}, [_ZZN3cub18CUB_300001_SM_10006detail6select23DeviceSelectSweepKernelINS2_10policy_hubIjNS0_8NullTypeElLb0ELNS0_10SelectImplE2EE10Policy1000EPjPS5_S9_PmNS0_13ScanTileStateIiLb1EEE11IsProducingS5_iNS2_19streaming_context_tIlLb1EEELS6_2EEEvT0_T1_T2_T3_T4_T5_T6_T7_iT8_NS1_7vsmem_tEE19static_temp_storage+32];
	add.s32 	%r1406, %r1400, %r1402;
	setp.eq.s32 	%p308, %r290, 9;
	selp.b32 	%r1407, %r1406, %r1401, %p308;
	add.s32 	%r1408, %r1406, %r1403;
	setp.eq.s32 	%p309, %r290, 10;
	selp.b32 	%r1409, %r1408, %r1407, %p309;
	add.s32 	%r1410, %r1408, %r1404;
	setp.eq.s32 	%p310, %r290, 11;
	selp.b32 	%r1411, %r1410, %r1409, %p310;
	add.s32 	%r1412, %r1410, %r1405;
	setp.eq.s32 	%p311, %r290, 12;
	selp.b32 	%r1413, %r1412, %r1411, %p311;
	ld.shared.v4.u32 	{%r1414, %r1415, %r1416, %r1417}, [_ZZN3cub18CUB_300001_SM_10006detail6select23DeviceSelectSweepKernelINS2_10policy_hubIjNS0_8NullTypeElLb0ELNS0_10SelectImplE2EE10Policy1000EPjPS5_S9_PmNS0_13ScanTileStateIiLb1EEE11IsProducingS5_iNS2_19streaming_context_tIlLb1EEELS6_2EEEvT0_T1_T2_T3_T4_T5_T6_T7_iT8_NS1_7vsmem_tEE19static_temp_storage+48];
	add.s32 	%r1418, %r1412, %r1414;
	setp.eq.s32 	%p312, %r290, 13;
	selp.b32 	%r1419, %r1418, %r1413, %p312;
	add.s32 	%r1420, %r1418, %r1415;
	setp.eq.s32 	%p313, %r290, 14;
	selp.b32 	%r1421, %r1420, %r1419, %p313;
	add.s32 	%r1422, %r1420, %r1416;
	setp.eq.s32 	%p314, %r290, 15;
	selp.b32 	%r1423, %r1422, %r1421, %p314;
	add.s32 	%r1424, %r1422, %r1417;
	setp.eq.s32 	%p315, %r290, 16;
	selp.b32 	%r1425, %r1424, %r1423, %p315;
	.pragma "used_bytes_mask 4095";
	ld.shared.v4.u32 	{%r1426, %r1427, %r1428, %r1429}, [_ZZN3cub18CUB_300001_SM_10006detail6select23DeviceSelectSweepKernelINS2_10policy_hubIjNS0_8NullTypeElLb0ELNS0_10SelectImplE2EE10Policy1000EPjPS5_S9_PmNS0_13ScanTileStateIiLb1EEE11IsProducingS5_iNS2_19streaming_context_tIlLb1EEELS6_2EEEvT0_T1_T2_T3_T4_T5_T6_T7_iT8_NS1_7vsmem_tEE19static_temp_storage+64];
	add.s32 	%r1430, %r1424, %r1426;
	setp.eq.s32 	%p316, %r290, 17;
	selp.b32 	%r1431, %r1430, %r1425, %p316;
	add.s32 	%r1432, %r1430, %r1427;
	setp.eq.s32 	%p317, %r290, 18;
	selp.b32 	%r1433, %r1432, %r1431, %p317;
	setp.lt.u32 	%p318, %r249, 32;
	selp.b32 	%r1434, 0, %r1433, %p318;
	setp.eq.s32 	%p319, %r1207, 0;
	sub.s32 	%r1435, %r1370, %r1350;
	selp.b32 	%r1436, 0, %r1435, %p319;
	add.s32 	%r1437, %r1434, %r1436;
	add.s32 	%r1438, %r1437, %r2604;
	add.s32 	%r1439, %r367, %r1437;
	add.s32 	%r1440, %r368, %r1437;
	add.s32 	%r1441, %r369, %r1437;
	add.s32 	%r1442, %r370, %r1437;
	add.s32 	%r1443, %r371, %r1437;
	add.s32 	%r1444, %r372, %r1437;
	add.s32 	%r1445, %r373, %r1437;
	add.s32 	%r1446, %r374, %r1437;
	add.s32 	%r1447, %r375, %r1437;
	add.s32 	%r1448, %r376, %r1437;
	add.s32 	%r1449, %r377, %r1437;
	add.s32 	%r1450, %r378, %r1437;
	add.s32 	%r1451, %r379, %r1437;
	add.s32 	%r1452, %r380, %r1437;
	add.s32 	%r1453, %r381, %r1437;
	add.s32 	%r1454, %r382, %r1437;
	add.s32 	%r1455, %r383, %r1437;
	add.s32 	%r1456, %r248, %r1428;
	add.s32 	%r1457, %r1456, %r1432;
	add.s32 	%r2676, %r1457, -11552;
	bar.sync 	0;
	sub.s32 	%r387, %r248, %r2676;
	sub.s32 	%r1458, %r310, %r1437;
	setp.eq.s32 	%p320, %r2604, 0;
	add.s32 	%r1459, %r1437, %r387;
	selp.b32 	%r1460, %r1458, %r1459, %p320;
	shl.b32 	%r1461, %r1460, 2;
	add.s32 	%r1462, %r1379, %r1461;
	st.shared.u32 	[%r1462], %r291;
	sub.s32 	%r1463, %r313, %r1438;
	setp.eq.s32 	%p321, %r2605, 0;
	add.s32 	%r1464, %r1459, %r2604;
	selp.b32 	%r1465, %r1463, %r1464, %p321;
	shl.b32 	%r1466, %r1465, 2;
	add.s32 	%r1467, %r1379, %r1466;
	st.shared.u32 	[%r1467], %r292;
	sub.s32 	%r1468, %r316, %r1439;
	setp.eq.s32 	%p322, %r2606, 0;
	add.s32 	%r1469, %r1464, %r2605;
	selp.b32 	%r1470, %r1468, %r1469, %p322;
	shl.b32 	%r1471, %r1470, 2;
	add.s32 	%r1472, %r1379, %r1471;
	st.shared.u32 	[%r1472], %r293;
	sub.s32 	%r1473, %r319, %r1440;
	setp.eq.s32 	%p323, %r2607, 0;
	add.s32 	%r1474, %r1469, %r2606;
	selp.b32 	%r1475, %r1473, %r1474, %p323;
	shl.b32 	%r1476, %r1475, 2;
	add.s32 	%r1477, %r1379, %r1476;
	st.shared.u32 	[%r1477], %r294;
	sub.s32 	%r1478, %r322, %r1441;
	setp.eq.s32 	%p324, %r2608, 0;
	add.s32 	%r1479, %r1474, %r2607;
	selp.b32 	%r1480, %r1478, %r1479, %p324;
	shl.b32 	%r1481, %r1480, 2;
	add.s32 	%r1482, %r1379, %r1481;
	st.shared.u32 	[%r1482], %r295;
	sub.s32 	%r1483, %r325, %r1442;
	setp.eq.s32 	%p325, %r2609, 0;
	add.s32 	%r1484, %r1479, %r2608;
	selp.b32 	%r1485, %r1483, %r1484, %p325;
	shl.b32 	%r1486, %r1485, 2;
	add.s32 	%r1487, %r1379, %r1486;
	st.shared.u32 	[%r1487], %r296;
	sub.s32 	%r1488, %r328, %r1443;
	setp.eq.s32 	%p326, %r2610, 0;
	add.s32 	%r1489, %r1484, %r2609;
	selp.b32 	%r1490, %r1488, %r1489, %p326;
	shl.b32 	%r1491, %r1490, 2;
	add.s32 	%r1492, %r1379, %r1491;
	st.shared.u32 	[%r1492], %r297;
	sub.s32 	%r1493, %r331, %r1444;
	setp.eq.s32 	%p327, %r2611, 0;
	add.s32 	%r1494, %r1489, %r2610;
	selp.b32 	%r1495, %r1493, %r1494, %p327;
	shl.b32 	%r1496, %r1495, 2;
	add.s32 	%r1497, %r1379, %r1496;
	st.shared.u32 	[%r1497], %r298;
	sub.s32 	%r1498, %r334, %r1445;
	setp.eq.s32 	%p328, %r2612, 0;
	add.s32 	%r1499, %r1494, %r2611;
	selp.b32 	%r1500, %r1498, %r1499, %p328;
	shl.b32 	%r1501, %r1500, 2;
	add.s32 	%r1502, %r1379, %r1501;
	st.shared.u32 	[%r1502], %r299;
	sub.s32 	%r1503, %r337, %r1446;
	setp.eq.s32 	%p329, %r2613, 0;
	add.s32 	%r1504, %r1499, %r2612;
	selp.b32 	%r1505, %r1503, %r1504, %p329;
	shl.b32 	%r1506, %r1505, 2;
	add.s32 	%r1507, %r1379, %r1506;
	st.shared.u32 	[%r1507], %r300;
	sub.s32 	%r1508, %r340, %r1447;
	setp.eq.s32 	%p330, %r2614, 0;
	add.s32 	%r1509, %r1504, %r2613;
	selp.b32 	%r1510, %r1508, %r1509, %p330;
	shl.b32 	%r1511, %r1510, 2;
	add.s32 	%r1512, %r1379, %r1511;
	st.shared.u32 	[%r1512], %r301;
	sub.s32 	%r1513, %r343, %r1448;
	setp.eq.s32 	%p331, %r2615, 0;
	add.s32 	%r1514, %r1509, %r2614;
	selp.b32 	%r1515, %r1513, %r1514, %p331;
	shl.b32 	%r1516, %r1515, 2;
	add.s32 	%r1517, %r1379, %r1516;
	st.shared.u32 	[%r1517], %r302;
	sub.s32 	%r1518, %r346, %r1449;
	setp.eq.s32 	%p332, %r2616, 0;
	add.s32 	%r1519, %r1514, %r2615;
	selp.b32 	%r1520, %r1518, %r1519, %p332;
	shl.b32 	%r1521, %r1520, 2;
	add.s32 	%r1522, %r1379, %r1521;
	st.shared.u32 	[%r1522], %r303;
	sub.s32 	%r1523, %r349, %r1450;
	setp.eq.s32 	%p333, %r2617, 0;
	add.s32 	%r1524, %r1519, %r2616;
	selp.b32 	%r1525, %r1523, %r1524, %p333;
	shl.b32 	%r1526, %r1525, 2;
	add.s32 	%r1527, %r1379, %r1526;
	st.shared.u32 	[%r1527], %r304;
	sub.s32 	%r1528, %r352, %r1451;
	setp.eq.s32 	%p334, %r2618, 0;
	add.s32 	%r1529, %r1524, %r2617;
	selp.b32 	%r1530, %r1528, %r1529, %p334;
	shl.b32 	%r1531, %r1530, 2;
	add.s32 	%r1532, %r1379, %r1531;
	st.shared.u32 	[%r1532], %r305;
	sub.s32 	%r1533, %r355, %r1452;
	setp.eq.s32 	%p335, %r2619, 0;
	add.s32 	%r1534, %r1529, %r2618;
	selp.b32 	%r1535, %r1533, %r1534, %p335;
	shl.b32 	%r1536, %r1535, 2;
	add.s32 	%r1537, %r1379, %r1536;
	st.shared.u32 	[%r1537], %r306;
	sub.s32 	%r1538, %r358, %r1453;
	setp.eq.s32 	%p336, %r2620, 0;
	add.s32 	%r1539, %r1534, %r2619;
	selp.b32 	%r1540, %r1538, %r1539, %p336;
	shl.b32 	%r1541, %r1540, 2;
	add.s32 	%r1542, %r1379, %r1541;
	st.shared.u32 	[%r1542], %r307;
	sub.s32 	%r1543, %r361, %r1454;
	setp.eq.s32 	%p337, %r2621, 0;
	add.s32 	%r1544, %r1539, %r2620;
	selp.b32 	%r1545, %r1543, %r1544, %p337;
	shl.b32 	%r1546, %r1545, 2;
	add.s32 	%r1547, %r1379, %r1546;
	st.shared.u32 	[%r1547], %r308;
	sub.s32 	%r1548, %r364, %r1455;
	setp.eq.s32 	%p338, %r2622, 0;
	add.s32 	%r1549, %r1544, %r2621;
	selp.b32 	%r1550, %r1548, %r1549, %p338;
	shl.b32 	%r1551, %r1550, 2;
	add.s32 	%r1552, %r1379, %r1551;
	st.shared.u32 	[%r1552], %r309;
	bar.sync 	0;
	ld.param.u8 	%rs3, [%rd1];
	ld.param.u64 	%rd1269, [%rd1+24];
	cvta.to.global.u64 	%rd517, %rd1269;
	ld.param.u64 	%rd518, [%rd1+8];
	ld.param.u64 	%rd519, [%rd1+16];
	setp.ge.s32 	%p339, %r249, %r387;
	@%p339 bra 	$L__BB4_643;
	setp.ne.s16 	%p341, %rs3, 0;
	mov.b64 	%rd2188, 0;
	@%p341 bra 	$L__BB4_642;
	ld.global.u64 	%rd1273, [%rd517];
	sub.s64 	%rd2188, %rd519, %rd1273;
$L__BB4_642:
	cvt.u64.u32 	%rd1274, %r249;
	add.s64 	%rd1275, %rd2188, %rd1274;
	not.b64 	%rd1276, %rd1275;
	add.s64 	%rd2190, %rd518, %rd1276;
	bra.uni 	$L__BB4_646;
$L__BB4_643:
	setp.ne.s16 	%p340, %rs3, 0;
	mov.b64 	%rd2189, 0;
	@%p340 bra 	$L__BB4_645;
	ld.global.u64 	%rd2189, [%rd517];
$L__BB4_645:
	sub.s32 	%r1553, %r249, %r387;
	cvt.s64.s32 	%rd1271, %r1553;
	add.s64 	%rd2190, %rd2189, %rd1271;
$L__BB4_646:
	setp.ge.s32 	%p342, %r249, %r248;
	shl.b32 	%r1554, %r249, 2;
	add.s32 	%r388, %r1379, %r1554;
	@%p342 bra 	$L__BB4_648;
	ld.shared.u32 	%r1556, [%r388];
	shl.b64 	%rd1277, %rd2190, 2;
	add.s64 	%rd1278, %rd3, %rd1277;
	st.global.u32 	[%rd1278], %r1556;
$L__BB4_648:
	add.s32 	%r389, %r249, 608;
	setp.lt.s32 	%p343, %r389, %r387;
	@%p343 bra 	$L__BB4_652;
	setp.ne.s16 	%p344, %rs3, 0;
	mov.b64 	%rd2191, 0;
	@%p344 bra 	$L__BB4_651;
	ld.global.u64 	%rd2191, [%rd517];
$L__BB4_651:
	sub.s32 	%r1557, %r389, %r387;
	cvt.s64.s32 	%rd1280, %r1557;
	add.s64 	%rd2193, %rd2191, %rd1280;
	bra.uni 	$L__BB4_655;
$L__BB4_652:
	setp.ne.s16 	%p345, %rs3, 0;
	mov.b64 	%rd2192, 0;
	@%p345 bra 	$L__BB4_654;
	ld.global.u64 	%rd1282, [%rd517];
	sub.s64 	%rd2192, %rd519, %rd1282;
$L__BB4_654:
	cvt.u64.u32 	%rd1283, %r389;
	add.s64 	%rd1284, %rd2192, %rd1283;
	not.b64 	%rd1285, %rd1284;
	add.s64 	%rd2193, %rd518, %rd1285;
$L__BB4_655:
	setp.ge.s32 	%p346, %r389, %r248;
	@%p346 bra 	$L__BB4_657;
	ld.shared.u32 	%r1558, [%r388+2432];
	shl.b64 	%rd1286, %rd2193, 2;
	add.s64 	%rd1287, %rd3, %rd1286;
	st.global.u32 	[%rd1287], %r1558;
$L__BB4_657:
	add.s32 	%r390, %r249, 1216;
	setp.lt.s32 	%p347, %r390, %r387;
	@%p347 bra 	$L__BB4_661;
	setp.ne.s16 	%p348, %rs3, 0;
	mov.b64 	%rd2194, 0;
	@%p348 bra 	$L__BB4_660;
	ld.global.u64 	%rd2194, [%rd517];
$L__BB4_660:
	sub.s32 	%r1559, %r390, %r387;
	cvt.s64.s32 	%rd1289, %r1559;
	add.s64 	%rd2196, %rd2194, %rd1289;
	bra.uni 	$L__BB4_664;
$L__BB4_661:
	setp.ne.s16 	%p349, %rs3, 0;
	mov.b64 	%rd2195, 0;
	@%p349 bra 	$L__BB4_663;
	ld.global.u64 	%rd1291, [%rd517];
	sub.s64 	%rd2195, %rd519, %rd1291;
$L__BB4_663:
	cvt.u64.u32 	%rd1292, %r390;
	add.s64 	%rd1293, %rd2195, %rd1292;
	not.b64 	%rd1294, %rd1293;
	add.s64 	%rd2196, %rd518, %rd1294;
$L__BB4_664:
	setp.ge.s32 	%p350, %r390, %r248;
	@%p350 bra 	$L__BB4_666;
	ld.shared.u32 	%r1560, [%r388+4864];
	shl.b64 	%rd1295, %rd2196, 2;
	add.s64 	%rd1296, %rd3, %rd1295;
	st.global.u32 	[%rd1296], %r1560;
$L__BB4_666:
	add.s32 	%r391, %r249, 1824;
	setp.lt.s32 	%p351, %r391, %r387;
	@%p351 bra 	$L__BB4_670;
	setp.ne.s16 	%p352, %rs3, 0;
	mov.b64 	%rd2197, 0;
	@%p352 bra 	$L__BB4_669;
	ld.global.u64 	%rd2197, [%rd517];
$L__BB4_669:
	sub.s32 	%r1561, %r391, %r387;
	cvt.s64.s32 	%rd1298, %r1561;
	add.s64 	%rd2199, %rd2197, %rd1298;
	bra.uni 	$L__BB4_673;
$L__BB4_670:
	setp.ne.s16 	%p353, %rs3, 0;
	mov.b64 	%rd2198, 0;
	@%p353 bra 	$L__BB4_672;
	ld.global.u64 	%rd1300, [%rd517];
	sub.s64 	%rd2198, %rd519, %rd1300;
$L__BB4_672:
	cvt.u64.u32 	%rd1301, %r391;
	add.s64 	%rd1302, %rd2198, %rd1301;
	not.b64 	%rd1303, %rd1302;
	add.s64 	%rd2199, %rd518, %rd1303;
$L__BB4_673:
	setp.ge.s32 	%p354, %r391, %r248;
	@%p354 bra 	$L__BB4_675;
	ld.shared.u32 	%r1562, [%r388+7296];
	shl.b64 	%rd1304, %rd2199, 2;
	add.s64 	%rd1305, %rd3, %rd1304;
	st.global.u32 	[%rd1305], %r1562;
$L__BB4_675:
	add.s32 	%r392, %r249, 2432;
	setp.lt.s32 	%p355, %r392, %r387;
	@%p355 bra 	$L__BB4_679;
	setp.ne.s16 	%p356, %rs3, 0;
	mov.b64 	%rd2200, 0;
	@%p356 bra 	$L__BB4_678;
	ld.global.u64 	%rd2200, [%rd517];
$L__BB4_678:
	sub.s32 	%r1563, %r392, %r387;
	cvt.s64.s32 	%rd1307, %r1563;
	add.s64 	%rd2202, %rd2200, %rd1307;
	bra.uni 	$L__BB4_682;
$L__BB4_679:
	setp.ne.s16 	%p357, %rs3, 0;
	mov.b64 	%rd2201, 0;
	@%p357 bra 	$L__BB4_681;
	ld.global.u64 	%rd1309, [%rd517];
	sub.s64 	%rd2201, %rd519, %rd1309;
$L__BB4_681:
	cvt.u64.u32 	%rd1310, %r392;
	add.s64 	%rd1311, %rd2201, %rd1310;
	not.b64 	%rd1312, %rd1311;
	add.s64 	%rd2202, %rd518, %rd1312;
$L__BB4_682:
	setp.ge.s32 	%p358, %r392, %r248;
	@%p358 bra 	$L__BB4_684;
	ld.shared.u32 	%r1564, [%r388+9728];
	shl.b64 	%rd1313, %rd2202, 2;
	add.s64 	%rd1314, %rd3, %rd1313;
	st.global.u32 	[%rd1314], %r1564;
$L__BB4_684:
	add.s32 	%r393, %r249, 3040;
	setp.lt.s32 	%p359, %r393, %r387;
	@%p359 bra 	$L__BB4_688;
	setp.ne.s16 	%p360, %rs3, 0;
	mov.b64 	%rd2203, 0;
	@%p360 bra 	$L__BB4_687;
	ld.global.u64 	%rd2203, [%rd517];
$L__BB4_687:
	sub.s32 	%r1565, %r393, %r387;
	cvt.s64.s32 	%rd1316, %r1565;
	add.s64 	%rd2205, %rd2203, %rd1316;
	bra.uni 	$L__BB4_691;
$L__BB4_688:
	setp.ne.s16 	%p361, %rs3, 0;
	mov.b64 	%rd2204, 0;
	@%p361 bra 	$L__BB4_690;
	ld.global.u64 	%rd1318, [%rd517];
	sub.s64 	%rd2204, %rd519, %rd1318;
$L__BB4_690:
	cvt.u64.u32 	%rd1319, %r393;
	add.s64 	%rd1320, %rd2204, %rd1319;
	not.b64 	%rd1321, %rd1320;
	add.s64 	%rd2205, %rd518, %rd1321;
$L__BB4_691:
	setp.ge.s32 	%p362, %r393, %r248;
	@%p362 bra 	$L__BB4_693;
	ld.shared.u32 	%r1566, [%r388+12160];
	shl.b64 	%rd1322, %rd2205, 2;
	add.s64 	%rd1323, %rd3, %rd1322;
	st.global.u32 	[%rd1323], %r1566;
$L__BB4_693:
	add.s32 	%r394, %r249, 3648;
	setp.lt.s32 	%p363, %r394, %r387;
	@%p363 bra 	$L__BB4_697;
	setp.ne.s16 	%p364, %rs3, 0;
	mov.b64 	%rd2206, 0;
	@%p364 bra 	$L__BB4_696;
	ld.global.u64 	%rd2206, [%rd517];
$L__BB4_696:
	sub.s32 	%r1567, %r394, %r387;
	cvt.s64.s32 	%rd1325, %r1567;
	add.s64 	%rd2208, %rd2206, %rd1325;
	bra.uni 	$L__BB4_700;
$L__BB4_697:
	setp.ne.s16 	%p365, %rs3, 0;
	mov.b64 	%rd2207, 0;
	@%p365 bra 	$L__BB4_699;
	ld.global.u64 	%rd1327, [%rd517];
	sub.s64 	%rd2207, %rd519, %rd1327;
$L__BB4_699:
	cvt.u64.u32 	%rd1328, %r394;
	add.s64 	%rd1329, %rd2207, %rd1328;
	not.b64 	%rd1330, %rd1329;
	add.s64 	%rd2208, %rd518, %rd1330;
$L__BB4_700:
	setp.ge.s32 	%p366, %r394, %r248;
	@%p366 bra 	$L__BB4_702;
	ld.shared.u32 	%r1568, [%r388+14592];
	shl.b64 	%rd1331, %rd2208, 2;
	add.s64 	%rd1332, %rd3, %rd1331;
	st.global.u32 	[%rd1332], %r1568;
$L__BB4_702:
	add.s32 	%r395, %r249, 4256;
	setp.lt.s32 	%p367, %r395, %r387;
	@%p367 bra 	$L__BB4_706;
	setp.ne.s16 	%p368, %rs3, 0;
	mov.b64 	%rd2209, 0;
	@%p368 bra 	$L__BB4_705;
	ld.global.u64 	%rd2209, [%rd517];
$L__BB4_705:
	sub.s32 	%r1569, %r395, %r387;
	cvt.s64.s32 	%rd1334, %r1569;
	add.s64 	%rd2211, %rd2209, %rd1334;
	bra.uni 	$L__BB4_709;
$L__BB4_706:
	setp.ne.s16 	%p369, %rs3, 0;
	mov.b64 	%rd2210, 0;
	@%p369 bra 	$L__BB4_708;
	ld.global.u64 	%rd1336, [%rd517];
	sub.s64 	%rd2210, %rd519, %rd1336;
$L__BB4_708:
	cvt.u64.u32 	%rd1337, %r395;
	add.s64 	%rd1338, %rd2210, %rd1337;
	not.b64 	%rd1339, %rd1338;
	add.s64 	%rd2211, %rd518, %rd1339;
$L__BB4_709:
	setp.ge.s32 	%p370, %r395, %r248;
	@%p370 bra 	$L__BB4_711;
	ld.shared.u32 	%r1570, [%r388+17024];
	shl.b64 	%rd1340, %rd2211, 2;
	add.s64 	%rd1341, %rd3, %rd1340;
	st.global.u32 	[%rd1341], %r1570;
$L__BB4_711:
	add.s32 	%r396, %r249, 4864;
	setp.lt.s32 	%p371, %r396, %r387;
	@%p371 bra 	$L__BB4_715;
	setp.ne.s16 	%p372, %rs3, 0;
	mov.b64 	%rd2212, 0;
	@%p372 bra 	$L__BB4_714;
	ld.global.u64 	%rd2212, [%rd517];
$L__BB4_714:
	sub.s32 	%r1571, %r396, %r387;
	cvt.s64.s32 	%rd1343, %r1571;
	add.s64 	%rd2214, %rd2212, %rd1343;
	bra.uni 	$L__BB4_718;
$L__BB4_715:
	setp.ne.s16 	%p373, %rs3, 0;
	mov.b64 	%rd2213, 0;
	@%p373 bra 	$L__BB4_717;
	ld.global.u64 	%rd1345, [%rd517];
	sub.s64 	%rd2213, %rd519, %rd1345;
$L__BB4_717:
	cvt.u64.u32 	%rd1346, %r396;
	add.s64 	%rd1347, %rd2213, %rd1346;
	not.b64 	%rd1348, %rd1347;
	add.s64 	%rd2214, %rd518, %rd1348;
$L__BB4_718:
	setp.ge.s32 	%p374, %r396, %r248;
	@%p374 bra 	$L__BB4_720;
	ld.shared.u32 	%r1572, [%r388+19456];
	shl.b64 	%rd1349, %rd2214, 2;
	add.s64 	%rd1350, %rd3, %rd1349;
	st.global.u32 	[%rd1350], %r1572;
$L__BB4_720:
	add.s32 	%r397, %r249, 5472;
	setp.lt.s32 	%p375, %r397, %r387;
	@%p375 bra 	$L__BB4_724;
	setp.ne.s16 	%p376, %rs3, 0;
	mov.b64 	%rd2215, 0;
	@%p376 bra 	$L__BB4_723;
	ld.global.u64 	%rd2215, [%rd517];
$L__BB4_723:
	sub.s32 	%r1573, %r397, %r387;
	cvt.s64.s32 	%rd1352, %r1573;
	add.s64 	%rd2217, %rd2215, %rd1352;
	bra.uni 	$L__BB4_727;
$L__BB4_724:
	setp.ne.s16 	%p377, %rs3, 0;
	mov.b64 	%rd2216, 0;
	@%p377 bra 	$L__BB4_726;
	ld.global.u64 	%rd1354, [%rd517];
	sub.s64 	%rd2216, %rd519, %rd1354;
$L__BB4_726:
	cvt.u64.u32 	%rd1355, %r397;
	add.s64 	%rd1356, %rd2216, %rd1355;
	not.b64 	%rd1357, %rd1356;
	add.s64 	%rd2217, %rd518, %rd1357;
$L__BB4_727:
	setp.ge.s32 	%p378, %r397, %r248;
	@%p378 bra 	$L__BB4_729;
	ld.shared.u32 	%r1574, [%r388+21888];
	shl.b64 	%rd1358, %rd2217, 2;
	add.s64 	%rd1359, %rd3, %rd1358;
	st.global.u32 	[%rd1359], %r1574;
$L__BB4_729:
	add.s32 	%r398, %r249, 6080;
	setp.lt.s32 	%p379, %r398, %r387;
	@%p379 bra 	$L__BB4_733;
	setp.ne.s16 	%p380, %rs3, 0;
	mov.b64 	%rd2218, 0;
	@%p380 bra 	$L__BB4_732;
	ld.global.u64 	%rd2218, [%rd517];
$L__BB4_732:
	sub.s32 	%r1575, %r398, %r387;
	cvt.s64.s32 	%rd1361, %r1575;
	add.s64 	%rd2220, %rd2218, %rd1361;
	bra.uni 	$L__BB4_736;
$L__BB4_733:
	setp.ne.s16 	%p381, %rs3, 0;
	mov.b64 	%rd2219, 0;
	@%p381 bra 	$L__BB4_735;
	ld.global.u64 	%rd1363, [%rd517];
	sub.s64 	%rd2219, %rd519, %rd1363;
$L__BB4_735:
	cvt.u64.u32 	%rd1364, %r398;
	add.s64 	%rd1365, %rd2219, %rd1364;
	not.b64 	%rd1366, %rd1365;
	add.s64 	%rd2220, %rd518, %rd1366;
$L__BB4_736:
	setp.ge.s32 	%p382, %r398, %r248;
	@%p382 bra 	$L__BB4_738;
	ld.shared.u32 	%r1576, [%r388+24320];
	shl.b64 	%rd1367, %rd2220, 2;
	add.s64 	%rd1368, %rd3, %rd1367;
	st.global.u32 	[%rd1368], %r1576;
$L__BB4_738:
	add.s32 	%r399, %r249, 6688;
	setp.lt.s32 	%p383, %r399, %r387;
	@%p383 bra 	$L__BB4_742;
	setp.ne.s16 	%p384, %rs3, 0;
	mov.b64 	%rd2221, 0;
	@%p384 bra 	$L__BB4_741;
	ld.global.u64 	%rd2221, [%rd517];
$L__BB4_741:
	sub.s32 	%r1577, %r399, %r387;
	cvt.s64.s32 	%rd1370, %r1577;
	add.s64 	%rd2223, %rd2221, %rd1370;
	bra.uni 	$L__BB4_745;
$L__BB4_742:
	setp.ne.s16 	%p385, %rs3, 0;
	mov.b64 	%rd2222, 0;
	@%p385 bra 	$L__BB4_744;
	ld.global.u64 	%rd1372, [%rd517];
	sub.s64 	%rd2222, %rd519, %rd1372;
$L__BB4_744:
	cvt.u64.u32 	%rd1373, %r399;
	add.s64 	%rd1374, %rd2222, %rd1373;
	not.b64 	%rd1375, %rd1374;
	add.s64 	%rd2223, %rd518, %rd1375;
$L__BB4_745:
	setp.ge.s32 	%p386, %r399, %r248;
	@%p386 bra 	$L__BB4_747;
	ld.shared.u32 	%r1578, [%r388+26752];
	shl.b64 	%rd1376, %rd2223, 2;
	add.s64 	%rd1377, %rd3, %rd1376;
	st.global.u32 	[%rd1377], %r1578;
$L__BB4_747:
	add.s32 	%r400, %r249, 7296;
	setp.lt.s32 	%p387, %r400, %r387;
	@%p387 bra 	$L__BB4_751;
	setp.ne.s16 	%p388, %rs3, 0;
	mov.b64 	%rd2224, 0;
	@%p388 bra 	$L__BB4_750;
	ld.global.u64 	%rd2224, [%rd517];
$L__BB4_750:
	sub.s32 	%r1579, %r400, %r387;
	cvt.s64.s32 	%rd1379, %r1579;
	add.s64 	%rd2226, %rd2224, %rd1379;
	bra.uni 	$L__BB4_754;
$L__BB4_751:
	setp.ne.s16 	%p389, %rs3, 0;
	mov.b64 	%rd2225, 0;
	@%p389 bra 	$L__BB4_753;
	ld.global.u64 	%rd1381, [%rd517];
	sub.s64 	%rd2225, %rd519, %rd1381;
$L__BB4_753:
	cvt.u64.u32 	%rd1382, %r400;
	add.s64 	%rd1383, %rd2225, %rd1382;
	not.b64 	%rd1384, %rd1383;
	add.s64 	%rd2226, %rd518, %rd1384;
$L__BB4_754:
	setp.ge.s32 	%p390, %r400, %r248;
	@%p390 bra 	$L__BB4_756;
	ld.shared.u32 	%r1580, [%r388+29184];
	shl.b64 	%rd1385, %rd2226, 2;
	add.s64 	%rd1386, %rd3, %rd1385;
	st.global.u32 	[%rd1386], %r1580;
$L__BB4_756:
	add.s32 	%r401, %r249, 7904;
	setp.lt.s32 	%p391, %r401, %r387;
	@%p391 bra 	$L__BB4_760;
	setp.ne.s16 	%p392, %rs3, 0;
	mov.b64 	%rd2227, 0;
	@%p392 bra 	$L__BB4_759;
	ld.global.u64 	%rd2227, [%rd517];
$L__BB4_759:
	sub.s32 	%r1581, %r401, %r387;
	cvt.s64.s32 	%rd1388, %r1581;
	add.s64 	%rd2229, %rd2227, %rd1388;
	bra.uni 	$L__BB4_763;
$L__BB4_760:
	setp.ne.s16 	%p393, %rs3, 0;
	mov.b64 	%rd2228, 0;
	@%p393 bra 	$L__BB4_762;
	ld.global.u64 	%rd1390, [%rd517];
	sub.s64 	%rd2228, %rd519, %rd1390;
$L__BB4_762:
	cvt.u64.u32 	%rd1391, %r401;
	add.s64 	%rd1392, %rd2228, %rd1391;
	not.b64 	%rd1393, %rd1392;
	add.s64 	%rd2229, %rd518, %rd1393;
$L__BB4_763:
	setp.ge.s32 	%p394, %r401, %r248;
	@%p394 bra 	$L__BB4_765;
	ld.shared.u32 	%r1582, [%r388+31616];
	shl.b64 	%rd1394, %rd2229, 2;
	add.s64 	%rd1395, %rd3, %rd1394;
	st.global.u32 	[%rd1395], %r1582;
$L__BB4_765:
	add.s32 	%r402, %r249, 8512;
	setp.lt.s32 	%p395, %r402, %r387;
	@%p395 bra 	$L__BB4_769;
	setp.ne.s16 	%p396, %rs3, 0;
	mov.b64 	%rd2230, 0;
	@%p396 bra 	$L__BB4_768;
	ld.global.u64 	%rd2230, [%rd517];
$L__BB4_768:
	sub.s32 	%r1583, %r402, %r387;
	cvt.s64.s32 	%rd1397, %r1583;
	add.s64 	%rd2232, %rd2230, %rd1397;
	bra.uni 	$L__BB4_772;
$L__BB4_769:
	setp.ne.s16 	%p397, %rs3, 0;
	mov.b64 	%rd2231, 0;
	@%p397 bra 	$L__BB4_771;
	ld.global.u64 	%rd1399, [%rd517];
	sub.s64 	%rd2231, %rd519, %rd1399;
$L__BB4_771:
	cvt.u64.u32 	%rd1400, %r402;
	add.s64 	%rd1401, %rd2231, %rd1400;
	not.b64 	%rd1402, %rd1401;
	add.s64 	%rd2232, %rd518, %rd1402;
$L__BB4_772:
	setp.ge.s32 	%p398, %r402, %r248;
	@%p398 bra 	$L__BB4_774;
	ld.shared.u32 	%r1584, [%r388+34048];
	shl.b64 	%rd1403, %rd2232, 2;
	add.s64 	%rd1404, %rd3, %rd1403;
	st.global.u32 	[%rd1404], %r1584;
$L__BB4_774:
	add.s32 	%r403, %r249, 9120;
	setp.lt.s32 	%p399, %r403, %r387;
	@%p399 bra 	$L__BB4_778;
	setp.ne.s16 	%p400, %rs3, 0;
	mov.b64 	%rd2233, 0;
	@%p400 bra 	$L__BB4_777;
	ld.global.u64 	%rd2233, [%rd517];
$L__BB4_777:
	sub.s32 	%r1585, %r403, %r387;
	cvt.s64.s32 	%rd1406, %r1585;
	add.s64 	%rd2235, %rd2233, %rd1406;
	bra.uni 	$L__BB4_781;
$L__BB4_778:
	setp.ne.s16 	%p401, %rs3, 0;
	mov.b64 	%rd2234, 0;
	@%p401 bra 	$L__BB4_780;
	ld.global.u64 	%rd1408, [%rd517];
	sub.s64 	%rd2234, %rd519, %rd1408;
$L__BB4_780:
	cvt.u64.u32 	%rd1409, %r403;
	add.s64 	%rd1410, %rd2234, %rd1409;
	not.b64 	%rd1411, %rd1410;
	add.s64 	%rd2235, %rd518, %rd1411;
$L__BB4_781:
	setp.ge.s32 	%p402, %r403, %r248;
	@%p402 bra 	$L__BB4_783;
	ld.shared.u32 	%r1586, [%r388+36480];
	shl.b64 	%rd1412, %rd2235, 2;
	add.s64 	%rd1413, %rd3, %rd1412;
	st.global.u32 	[%rd1413], %r1586;
$L__BB4_783:
	add.s32 	%r404, %r249, 9728;
	setp.lt.s32 	%p403, %r404, %r387;
	@%p403 bra 	$L__BB4_787;
	setp.ne.s16 	%p404, %rs3, 0;
	mov.b64 	%rd2236, 0;
	@%p404 bra 	$L__BB4_786;
	ld.global.u64 	%rd2236, [%rd517];
$L__BB4_786:
	sub.s32 	%r1587, %r404, %r387;
	cvt.s64.s32 	%rd1415, %r1587;
	add.s64 	%rd2238, %rd2236, %rd1415;
	bra.uni 	$L__BB4_790;
$L__BB4_787:
	setp.ne.s16 	%p405, %rs3, 0;
	mov.b64 	%rd2237, 0;
	@%p405 bra 	$L__BB4_789;
	ld.global.u64 	%rd1417, [%rd517];
	sub.s64 	%rd2237, %rd519, %rd1417;
$L__BB4_789:
	cvt.u64.u32 	%rd1418, %r404;
	add.s64 	%rd1419, %rd2237, %rd1418;
	not.b64 	%rd1420, %rd1419;
	add.s64 	%rd2238, %rd518, %rd1420;
$L__BB4_790:
	setp.ge.s32 	%p406, %r404, %r248;
	@%p406 bra 	$L__BB4_792;
	ld.shared.u32 	%r1588, [%r388+38912];
	shl.b64 	%rd1421, %rd2238, 2;
	add.s64 	%rd1422, %rd3, %rd1421;
	st.global.u32 	[%rd1422], %r1588;
$L__BB4_792:
	add.s32 	%r405, %r249, 10336;
	setp.lt.s32 	%p407, %r405, %r387;
	@%p407 bra 	$L__BB4_796;
	setp.ne.s16 	%p408, %rs3, 0;
	mov.b64 	%rd2239, 0;
	@%p408 bra 	$L__BB4_795;
	ld.global.u64 	%rd2239, [%rd517];
$L__BB4_795:
	sub.s32 	%r1589, %r405, %r387;
	cvt.s64.s32 	%rd1424, %r1589;
	add.s64 	%rd2241, %rd2239, %rd1424;
	bra.uni 	$L__BB4_799;
$L__BB4_796:
	setp.ne.s16 	%p409, %rs3, 0;
	mov.b64 	%rd2240, 0;
	@%p409 bra 	$L__BB4_798;
	ld.global.u64 	%rd1426, [%rd517];
	sub.s64 	%rd2240, %rd519, %rd1426;
$L__BB4_798:
	cvt.u64.u32 	%rd1427, %r405;
	add.s64 	%rd1428, %rd2240, %rd1427;
	not.b64 	%rd1429, %rd1428;
	add.s64 	%rd2241, %rd518, %rd1429;
$L__BB4_799:
	setp.ge.s32 	%p410, %r405, %r248;
	@%p410 bra 	$L__BB4_801;
	ld.shared.u32 	%r1590, [%r388+41344];
	shl.b64 	%rd1430, %rd2241, 2;
	add.s64 	%rd1431, %rd3, %rd1430;
	st.global.u32 	[%rd1431], %r1590;
$L__BB4_801:
	add.s32 	%r406, %r249, 10944;
	setp.lt.s32 	%p411, %r406, %r387;
	@%p411 bra 	$L__BB4_805;
	setp.ne.s16 	%p412, %rs3, 0;
	mov.b64 	%rd2242, 0;
	@%p412 bra 	$L__BB4_804;
	ld.global.u64 	%rd2242, [%rd517];
$L__BB4_804:
	sub.s32 	%r1591, %r406, %r387;
	cvt.s64.s32 	%rd1433, %r1591;
	add.s64 	%rd2244, %rd2242, %rd1433;
	bra.uni 	$L__BB4_808;
$L__BB4_805:
	setp.ne.s16 	%p413, %rs3, 0;
	mov.b64 	%rd2243, 0;
	@%p413 bra 	$L__BB4_807;
	ld.global.u64 	%rd1435, [%rd517];
	sub.s64 	%rd2243, %rd519, %rd1435;
$L__BB4_807:
	cvt.u64.u32 	%rd1436, %r406;
	add.s64 	%rd1437, %rd2243, %rd1436;
	not.b64 	%rd1438, %rd1437;
	add.s64 	%rd2244, %rd518, %rd1438;
$L__BB4_808:
	setp.ge.s32 	%p414, %r406, %r248;
	@%p414 bra 	$L__BB4_1153;
	ld.shared.u32 	%r1592, [%r388+43776];
	shl.b64 	%rd1439, %rd2244, 2;
	add.s64 	%rd1440, %rd3, %rd1439;
	st.global.u32 	[%rd1440], %r1592;
	bra.uni 	$L__BB4_1153;
$L__BB4_810:
	ld.param.u8 	%rs5, [%rd1];
	setp.eq.s16 	%p3, %rs5, 0;
	ld.param.u64 	%rd882, [%rd1+16];
	selp.b64 	%rd883, %rd882, 0, %p3;
	cvt.s64.s32 	%rd884, %r2;
	add.s64 	%rd885, %rd883, %rd884;
	mov.u32 	%r407, %tid.x;
	and.b32  	%r618, %r407, 31;
	and.b32  	%r619, %r407, 992;
	mul.lo.s32 	%r620, %r619, 19;
	or.b32  	%r408, %r620, %r618;
	setp.ge.s32 	%p4, %r408, %r248;
	cvt.u64.u32 	%rd886, %r408;
	add.s64 	%rd887, %rd885, %rd886;
	shl.b64 	%rd888, %rd887, 2;
	add.s64 	%rd653, %rd2, %rd888;
	@%p4 bra 	$L__BB4_812;
	ld.global.u32 	%r2623, [%rd653];
$L__BB4_812:
	add.s32 	%r622, %r408, 32;
	setp.ge.s32 	%p5, %r622, %r248;
	@%p5 bra 	$L__BB4_814;
	ld.global.u32 	%r2624, [%rd653+128];
$L__BB4_814:
	add.s32 	%r624, %r408, 64;
	setp.ge.s32 	%p6, %r624, %r248;
	@%p6 bra 	$L__BB4_816;
	ld.global.u32 	%r2625, [%rd653+256];
$L__BB4_816:
	add.s32 	%r626, %r408, 96;
	setp.ge.s32 	%p7, %r626, %r248;
	@%p7 bra 	$L__BB4_818;
	ld.global.u32 	%r2626, [%rd653+384];
$L__BB4_818:
	add.s32 	%r628, %r408, 128;
	setp.ge.s32 	%p8, %r628, %r248;
	@%p8 bra 	$L__BB4_820;
	ld.global.u32 	%r2627, [%rd653+512];
$L__BB4_820:
	add.s32 	%r630, %r408, 160;
	setp.ge.s32 	%p9, %r630, %r248;
	@%p9 bra 	$L__BB4_822;
	ld.global.u32 	%r2628, [%rd653+640];
$L__BB4_822:
	add.s32 	%r632, %r408, 192;
	setp.ge.s32 	%p10, %r632, %r248;
	@%p10 bra 	$L__BB4_824;
	ld.global.u32 	%r2629, [%rd653+768];
$L__BB4_824:
	add.s32 	%r634, %r408, 224;
	setp.ge.s32 	%p11, %r634, %r248;
	@%p11 bra 	$L__BB4_826;
	ld.global.u32 	%r2630, [%rd653+896];
$L__BB4_826:
	add.s32 	%r636, %r408, 256;
	setp.ge.s32 	%p12, %r636, %r248;
	@%p12 bra 	$L__BB4_828;
	ld.global.u32 	%r2631, [%rd653+1024];
$L__BB4_828:
	add.s32 	%r638, %r408, 288;
	setp.ge.s32 	%p13, %r638, %r248;
	@%p13 bra 	$L__BB4_830;
	ld.global.u32 	%r2632, [%rd653+1152];
$L__BB4_830:
	add.s32 	%r640, %r408, 320;
	setp.ge.s32 	%p14, %r640, %r248;
	@%p14 bra 	$L__BB4_832;
	ld.global.u32 	%r2633, [%rd653+1280];
$L__BB4_832:
	add.s32 	%r642, %r408, 352;
	setp.ge.s32 	%p15, %r642, %r248;
	@%p15 bra 	$L__BB4_834;
	ld.global.u32 	%r2634, [%rd653+1408];
$L__BB4_834:
	add.s32 	%r644, %r408, 384;
	setp.ge.s32 	%p16, %r644, %r248;
	@%p16 bra 	$L__BB4_836;
	ld.global.u32 	%r2635, [%rd653+1536];
$L__BB4_836:
	add.s32 	%r646, %r408, 416;
	setp.ge.s32 	%p17, %r646, %r248;
	@%p17 bra 	$L__BB4_838;
	ld.global.u32 	%r2636, [%rd653+1664];
$L__BB4_838:
	add.s32 	%r648, %r408, 448;
	setp.ge.s32 	%p18, %r648, %r248;
	@%p18 bra 	$L__BB4_840;
	ld.global.u32 	%r2637, [%rd653+1792];
$L__BB4_840:
	add.s32 	%r650, %r408, 480;
	setp.ge.s32 	%p19, %r650, %r248;
	@%p19 bra 	$L__BB4_842;
	ld.global.u32 	%r2638, [%rd653+1920];
$L__BB4_842:
	add.s32 	%r652, %r408, 512;
	setp.ge.s32 	%p20, %r652, %r248;
	@%p20 bra 	$L__BB4_844;
	ld.global.u32 	%r2639, [%rd653+2048];
$L__BB4_844:
	add.s32 	%r654, %r408, 544;
	setp.ge.s32 	%p21, %r654, %r248;
	@%p21 bra 	$L__BB4_846;
	ld.global.u32 	%r2640, [%rd653+2176];
$L__BB4_846:
	add.s32 	%r656, %r408, 576;
	setp.ge.s32 	%p22, %r656, %r248;
	@%p22 bra 	$L__BB4_848;
	ld.global.u32 	%r2641, [%rd653+2304];
$L__BB4_848:
	// begin inline asm
	mov.u32 %r657, %laneid;
	// end inline asm
	shr.u32 	%r448, %r407, 5;
	mad.lo.s32 	%r659, %r448, 608, %r657;
	shl.b32 	%r660, %r659, 2;
	mov.u32 	%r661, _ZZN3cub18CUB_300001_SM_10006detail6select23DeviceSelectSweepKernelINS2_10policy_hubIjNS0_8NullTypeElLb0ELNS0_10SelectImplE2EE10Policy1000EPjPS5_S9_PmNS0_13ScanTileStateIiLb1EEE11IsProducingS5_iNS2_19streaming_context_tIlLb1EEELS6_2EEEvT0_T1_T2_T3_T4_T5_T6_T7_iT8_NS1_7vsmem_tEE19static_temp_storage;
	add.s32 	%r662, %r661, %r660;
	st.shared.u32 	[%r662], %r2623;
	st.shared.u32 	[%r662+128], %r2624;
	st.shared.u32 	[%r662+256], %r2625;
	st.shared.u32 	[%r662+384], %r2626;
	st.shared.u32 	[%r662+512], %r2627;
	st.shared.u32 	[%r662+640], %r2628;
	st.shared.u32 	[%r662+768], %r2629;
	st.shared.u32 	[%r662+896], %r2630;
	st.shared.u32 	[%r662+1024], %r2631;
	st.shared.u32 	[%r662+1152], %r2632;
	st.shared.u32 	[%r662+1280], %r2633;
	st.shared.u32 	[%r662+1408], %r2634;
	st.shared.u32 	[%r662+1536], %r2635;
	st.shared.u32 	[%r662+1664], %r2636;
	st.shared.u32 	[%r662+1792], %r2637;
	st.shared.u32 	[%r662+1920], %r2638;
	st.shared.u32 	[%r662+2048], %r2639;
	st.shared.u32 	[%r662+2176], %r2640;
	st.shared.u32 	[%r662+2304], %r2641;
	bar.warp.sync 	-1;
	mad.lo.s32 	%r663, %r657, 72, %r662;
	ld.shared.u32 	%r449, [%r663];
	ld.shared.u32 	%r450, [%r663+4];
	ld.shared.u32 	%r451, [%r663+8];
	ld.shared.u32 	%r452, [%r663+12];
	ld.shared.u32 	%r453, [%r663+16];
	ld.shared.u32 	%r454, [%r663+20];
	ld.shared.u32 	%r455, [%r663+24];
	ld.shared.u32 	%r456, [%r663+28];
	ld.shared.u32 	%r457, [%r663+32];
	ld.shared.u32 	%r458, [%r663+36];
	ld.shared.u32 	%r459, [%r663+40];
	ld.shared.u32 	%r460, [%r663+44];
	ld.shared.u32 	%r461, [%r663+48];
	ld.shared.u32 	%r462, [%r663+52];
	ld.shared.u32 	%r463, [%r663+56];
	ld.shared.u32 	%r464, [%r663+60];
	ld.shared.u32 	%r465, [%r663+64];
	ld.shared.u32 	%r466, [%r663+68];
	ld.shared.u32 	%r467, [%r663+72];
	mul.lo.s32 	%r468, %r407, 19;
	add.s64 	%rd654, %rd6, -1;
	setp.ge.s32 	%p23, %r468, %r248;
	mov.b32 	%r2642, 1;
	@%p23 bra 	$L__BB4_854;
	add.s32 	%r664, %r449, 1;
	cvt.u64.u32 	%rd655, %r664;
	and.b64  	%rd889, %rd6, -4294967296;
	setp.ne.s64 	%p24, %rd889, 0;
	@%p24 bra 	$L__BB4_851;
	cvt.u32.u64 	%r665, %rd6;
	cvt.u32.u64 	%r666, %rd655;
	rem.u32 	%r667, %r666, %r665;
	cvt.u64.u32 	%rd2245, %r667;
	bra.uni 	$L__BB4_852;
$L__BB4_851:
	rem.u64 	%rd2245, %rd655, %rd6;
$L__BB4_852:
	cvt.u64.u32 	%rd890, %r449;
	setp.eq.s64 	%p25, %rd654, %rd890;
	@%p25 bra 	$L__BB4_854;
	shl.b64 	%rd891, %rd2245, 1;
	add.s64 	%rd892, %rd5, %rd891;
	ld.global.u8 	%r669, [%rd892+1];
	and.b32  	%r2642, %r669, 1;
$L__BB4_854:
	add.s32 	%r471, %r468, 1;
	setp.ge.s32 	%p26, %r471, %r248;
	mov.b32 	%r2643, 1;
	@%p26 bra 	$L__BB4_860;
	add.s32 	%r671, %r450, 1;
	cvt.u64.u32 	%rd659, %r671;
	and.b64  	%rd893, %rd6, -4294967296;
	setp.ne.s64 	%p27, %rd893, 0;
	@%p27 bra 	$L__BB4_857;
	cvt.u32.u64 	%r672, %rd6;
	cvt.u32.u64 	%r673, %rd659;
	rem.u32 	%r674, %r673, %r672;
	cvt.u64.u32 	%rd2246, %r674;
	bra.uni 	$L__BB4_858;
$L__BB4_857:
	rem.u64 	%rd2246, %rd659, %rd6;
$L__BB4_858:
	cvt.u64.u32 	%rd894, %r450;
	setp.eq.s64 	%p28, %rd654, %rd894;
	@%p28 bra 	$L__BB4_860;
	shl.b64 	%rd895, %rd2246, 1;
	add.s64 	%rd896, %rd5, %rd895;
	ld.global.u8 	%r676, [%rd896+1];
	and.b32  	%r2643, %r676, 1;
$L__BB4_860:
	add.s32 	%r474, %r468, 2;
	setp.ge.s32 	%p29, %r474, %r248;
	mov.b32 	%r2644, 1;
	@%p29 bra 	$L__BB4_866;
	add.s32 	%r678, %r451, 1;
	cvt.u64.u32 	%rd663, %r678;
	and.b64  	%rd897, %rd6, -4294967296;
	setp.ne.s64 	%p30, %rd897, 0;
	@%p30 bra 	$L__BB4_863;
	cvt.u32.u64 	%r679, %rd6;
	cvt.u32.u64 	%r680, %rd663;
	rem.u32 	%r681, %r680, %r679;
	cvt.u64.u32 	%rd2247, %r681;
	bra.uni 	$L__BB4_864;
$L__BB4_863:
	rem.u64 	%rd2247, %rd663, %rd6;
$L__BB4_864:
	cvt.u64.u32 	%rd898, %r451;
	setp.eq.s64 	%p31, %rd654, %rd898;
	@%p31 bra 	$L__BB4_866;
	shl.b64 	%rd899, %rd2247, 1;
	add.s64 	%rd900, %rd5, %rd899;
	ld.global.u8 	%r683, [%rd900+1];
	and.b32  	%r2644, %r683, 1;
$L__BB4_866:
	add.s32 	%r477, %r468, 3;
	setp.ge.s32 	%p32, %r477, %r248;
	mov.b32 	%r2645, 1;
	@%p32 bra 	$L__BB4_872;
	add.s32 	%r685, %r452, 1;
	cvt.u64.u32 	%rd667, %r685;
	and.b64  	%rd901, %rd6, -4294967296;
	setp.ne.s64 	%p33, %rd901, 0;
	@%p33 bra 	$L__BB4_869;
	cvt.u32.u64 	%r686, %rd6;
	cvt.u32.u64 	%r687, %rd667;
	rem.u32 	%r688, %r687, %r686;
	cvt.u64.u32 	%rd2248, %r688;
	bra.uni 	$L__BB4_870;
$L__BB4_869:
	rem.u64 	%rd2248, %rd667, %rd6;
$L__BB4_870:
	cvt.u64.u32 	%rd902, %r452;
	setp.eq.s64 	%p34, %rd654, %rd902;
	@%p34 bra 	$L__BB4_872;
	shl.b64 	%rd903, %rd2248, 1;
	add.s64 	%rd904, %rd5, %rd903;
	ld.global.u8 	%r690, [%rd904+1];
	and.b32  	%r2645, %r690, 1;
$L__BB4_872:
	add.s32 	%r480, %r468, 4;
	setp.ge.s32 	%p35, %r480, %r248;
	mov.b32 	%r2646, 1;
	@%p35 bra 	$L__BB4_878;
	add.s32 	%r692, %r453, 1;
	cvt.u64.u32 	%rd671, %r692;
	and.b64  	%rd905, %rd6, -4294967296;
	setp.ne.s64 	%p36, %rd905, 0;
	@%p36 bra 	$L__BB4_875;
	cvt.u32.u64 	%r693, %rd6;
	cvt.u32.u64 	%r694, %rd671;
	rem.u32 	%r695, %r694, %r693;
	cvt.u64.u32 	%rd2249, %r695;
	bra.uni 	$L__BB4_876;
$L__BB4_875:
	rem.u64 	%rd2249, %rd671, %rd6;
$L__BB4_876:
	cvt.u64.u32 	%rd906, %r453;
	setp.eq.s64 	%p37, %rd654, %rd906;
	@%p37 bra 	$L__BB4_878;
	shl.b64 	%rd907, %rd2249, 1;
	add.s64 	%rd908, %rd5, %rd907;
	ld.global.u8 	%r697, [%rd908+1];
	and.b32  	%r2646, %r697, 1;
$L__BB4_878:
	add.s32 	%r483, %r468, 5;
	setp.ge.s32 	%p38, %r483, %r248;
	mov.b32 	%r2647, 1;
	@%p38 bra 	$L__BB4_884;
	add.s32 	%r699, %r454, 1;
	cvt.u64.u32 	%rd675, %r699;
	and.b64  	%rd909, %rd6, -4294967296;
	setp.ne.s64 	%p39, %rd909, 0;
	@%p39 bra 	$L__BB4_881;
	cvt.u32.u64 	%r700, %rd6;
	cvt.u32.u64 	%r701, %rd675;
	rem.u32 	%r702, %r701, %r700;
	cvt.u64.u32 	%rd2250, %r702;
	bra.uni 	$L__BB4_882;
$L__BB4_881:
	rem.u64 	%rd2250, %rd675, %rd6;
$L__BB4_882:
	cvt.u64.u32 	%rd910, %r454;
	setp.eq.s64 	%p40, %rd654, %rd910;
	@%p40 bra 	$L__BB4_884;
	shl.b64 	%rd911, %rd2250, 1;
	add.s64 	%rd912, %rd5, %rd911;
	ld.global.u8 	%r704, [%rd912+1];
	and.b32  	%r2647, %r704, 1;
$L__BB4_884:
	add.s32 	%r486, %r468, 6;
	setp.ge.s32 	%p41, %r486, %r248;
	mov.b32 	%r2648, 1;
	@%p41 bra 	$L__BB4_890;
	add.s32 	%r706, %r455, 1;
	cvt.u64.u32 	%rd679, %r706;
	and.b64  	%rd913, %rd6, -4294967296;
	setp.ne.s64 	%p42, %rd913, 0;
	@%p42 bra 	$L__BB4_887;
	cvt.u32.u64 	%r707, %rd6;
	cvt.u32.u64 	%r708, %rd679;
	rem.u32 	%r709, %r708, %r707;
	cvt.u64.u32 	%rd2251, %r709;
	bra.uni 	$L__BB4_888;
$L__BB4_887:
	rem.u64 	%rd2251, %rd679, %rd6;
$L__BB4_888:
	cvt.u64.u32 	%rd914, %r455;
	setp.eq.s64 	%p43, %rd654, %rd914;
	@%p43 bra 	$L__BB4_890;
	shl.b64 	%rd915, %rd2251, 1;
	add.s64 	%rd916, %rd5, %rd915;
	ld.global.u8 	%r711, [%rd916+1];
	and.b32  	%r2648, %r711, 1;
$L__BB4_890:
	add.s32 	%r489, %r468, 7;
	setp.ge.s32 	%p44, %r489, %r248;
	mov.b32 	%r2649, 1;
	@%p44 bra 	$L__BB4_896;
	add.s32 	%r713, %r456, 1;
	cvt.u64.u32 	%rd683, %r713;
	and.b64  	%rd917, %rd6, -4294967296;
	setp.ne.s64 	%p45, %rd917, 0;
	@%p45 bra 	$L__BB4_893;
	cvt.u32.u64 	%r714, %rd6;
	cvt.u32.u64 	%r715, %rd683;
	rem.u32 	%r716, %r715, %r714;
	cvt.u64.u32 	%rd2252, %r716;
	bra.uni 	$L__BB4_894;
$L__BB4_893:
	rem.u64 	%rd2252, %rd683, %rd6;
$L__BB4_894:
	cvt.u64.u32 	%rd918, %r456;
	setp.eq.s64 	%p46, %rd654, %rd918;
	@%p46 bra 	$L__BB4_896;
	shl.b64 	%rd919, %rd2252, 1;
	add.s64 	%rd920, %rd5, %rd919;
	ld.global.u8 	%r718, [%rd920+1];
	and.b32  	%r2649, %r718, 1;
$L__BB4_896:
	add.s32 	%r492, %r468, 8;
	setp.ge.s32 	%p47, %r492, %r248;
	mov.b32 	%r2650, 1;
	@%p47 bra 	$L__BB4_902;
	add.s32 	%r720, %r457, 1;
	cvt.u64.u32 	%rd687, %r720;
	and.b64  	%rd921, %rd6, -4294967296;
	setp.ne.s64 	%p48, %rd921, 0;
	@%p48 bra 	$L__BB4_899;
	cvt.u32.u64 	%r721, %rd6;
	cvt.u32.u64 	%r722, %rd687;
	rem.u32 	%r723, %r722, %r721;
	cvt.u64.u32 	%rd2253, %r723;
	bra.uni 	$L__BB4_900;
$L__BB4_899:
	rem.u64 	%rd2253, %rd687, %rd6;
$L__BB4_900:
	cvt.u64.u32 	%rd922, %r457;
	setp.eq.s64 	%p49, %rd654, %rd922;
	@%p49 bra 	$L__BB4_902;
	shl.b64 	%rd923, %rd2253, 1;
	add.s64 	%rd924, %rd5, %rd923;
	ld.global.u8 	%r725, [%rd924+1];
	and.b32  	%r2650, %r725, 1;
$L__BB4_902:
	add.s32 	%r495, %r468, 9;
	setp.ge.s32 	%p50, %r495, %r248;
	mov.b32 	%r2651, 1;
	@%p50 bra 	$L__BB4_908;
	add.s32 	%r727, %r458, 1;
	cvt.u64.u32 	%rd691, %r727;
	and.b64  	%rd925, %rd6, -4294967296;
	setp.ne.s64 	%p51, %rd925, 0;
	@%p51 bra 	$L__BB4_905;
	cvt.u32.u64 	%r728, %rd6;
	cvt.u32.u64 	%r729, %rd691;
	rem.u32 	%r730, %r729, %r728;
	cvt.u64.u32 	%rd2254, %r730;
	bra.uni 	$L__BB4_906;
$L__BB4_905:
	rem.u64 	%rd2254, %rd691, %rd6;
$L__BB4_906:
	cvt.u64.u32 	%rd926, %r458;
	setp.eq.s64 	%p52, %rd654, %rd926;
	@%p52 bra 	$L__BB4_908;
	shl.b64 	%rd927, %rd2254, 1;
	add.s64 	%rd928, %rd5, %rd927;
	ld.global.u8 	%r732, [%rd928+1];
	and.b32  	%r2651, %r732, 1;
$L__BB4_908:
	add.s32 	%r498, %r468, 10;
	setp.ge.s32 	%p53, %r498, %r248;
	mov.b32 	%r2652, 1;
	@%p53 bra 	$L__BB4_914;
	add.s32 	%r734, %r459, 1;
	cvt.u64.u32 	%rd695, %r734;
	and.b64  	%rd929, %rd6, -4294967296;
	setp.ne.s64 	%p54, %rd929, 0;
	@%p54 bra 	$L__BB4_911;
	cvt.u32.u64 	%r735, %rd6;
	cvt.u32.u64 	%r736, %rd695;
	rem.u32 	%r737, %r736, %r735;
	cvt.u64.u32 	%rd2255, %r737;
	bra.uni 	$L__BB4_912;
$L__BB4_911:
	rem.u64 	%rd2255, %rd695, %rd6;
$L__BB4_912:
	cvt.u64.u32 	%rd930, %r459;
	setp.eq.s64 	%p55, %rd654, %rd930;
	@%p55 bra 	$L__BB4_914;
	shl.b64 	%rd931, %rd2255, 1;
	add.s64 	%rd932, %rd5, %rd931;
	ld.global.u8 	%r739, [%rd932+1];
	and.b32  	%r2652, %r739, 1;
$L__BB4_914:
	add.s32 	%r501, %r468, 11;
	setp.ge.s32 	%p56, %r501, %r248;
	mov.b32 	%r2653, 1;
	@%p56 bra 	$L__BB4_920;
	add.s32 	%r741, %r460, 1;
	cvt.u64.u32 	%rd699, %r741;
	and.b64  	%rd933, %rd6, -4294967296;
	setp.ne.s64 	%p57, %rd933, 0;
	@%p57 bra 	$L__BB4_917;
	cvt.u32.u64 	%r742, %rd6;
	cvt.u32.u64 	%r743, %rd699;
	rem.u32 	%r744, %r743, %r742;
	cvt.u64.u32 	%rd2256, %r744;
	bra.uni 	$L__BB4_918;
$L__BB4_917:
	rem.u64 	%rd2256, %rd699, %rd6;
$L__BB4_918:
	cvt.u64.u32 	%rd934, %r460;
	setp.eq.s64 	%p58, %rd654, %rd934;
	@%p58 bra 	$L__BB4_920;
	shl.b64 	%rd935, %rd2256, 1;
	add.s64 	%rd936, %rd5, %rd935;
	ld.global.u8 	%r746, [%rd936+1];
	and.b32  	%r2653, %r746, 1;
$L__BB4_920:
	add.s32 	%r504, %r468, 12;
	setp.ge.s32 	%p59, %r504, %r248;
	mov.b32 	%r2654, 1;
	@%p59 bra 	$L__BB4_926;
	add.s32 	%r748, %r461, 1;
	cvt.u64.u32 	%rd703, %r748;
	and.b64  	%rd937, %rd6, -4294967296;
	setp.ne.s64 	%p60, %rd937, 0;
	@%p60 bra 	$L__BB4_923;
	cvt.u32.u64 	%r749, %rd6;
	cvt.u32.u64 	%r750, %rd703;
	rem.u32 	%r751, %r750, %r749;
	cvt.u64.u32 	%rd2257, %r751;
	bra.uni 	$L__BB4_924;
$L__BB4_923:
	rem.u64 	%rd2257, %rd703, %rd6;
$L__BB4_924:
	cvt.u64.u32 	%rd938, %r461;
	setp.eq.s64 	%p61, %rd654, %rd938;
	@%p61 bra 	$L__BB4_926;
	shl.b64 	%rd939, %rd2257, 1;
	add.s64 	%rd940, %rd5, %rd939;
	ld.global.u8 	%r753, [%rd940+1];
	and.b32  	%r2654, %r753, 1;
$L__BB4_926:
	add.s32 	%r507, %r468, 13;
	setp.ge.s32 	%p62, %r507, %r248;
	mov.b32 	%r2655, 1;
	@%p62 bra 	$L__BB4_932;
	add.s32 	%r755, %r462, 1;
	cvt.u64.u32 	%rd707, %r755;
	and.b64  	%rd941, %rd6, -4294967296;
	setp.ne.s64 	%p63, %rd941, 0;
	@%p63 bra 	$L__BB4_929;
	cvt.u32.u64 	%r756, %rd6;
	cvt.u32.u64 	%r757, %rd707;
	rem.u32 	%r758, %r757, %r756;
	cvt.u64.u32 	%rd2258, %r758;
	bra.uni 	$L__BB4_930;
$L__BB4_929:
	rem.u64 	%rd2258, %rd707, %rd6;
$L__BB4_930:
	cvt.u64.u32 	%rd942, %r462;
	setp.eq.s64 	%p64, %rd654, %rd942;
	@%p64 bra 	$L__BB4_932;
	shl.b64 	%rd943, %rd2258, 1;
	add.s64 	%rd944, %rd5, %rd943;
	ld.global.u8 	%r760, [%rd944+1];
	and.b32  	%r2655, %r760, 1;
$L__BB4_932:
	add.s32 	%r510, %r468, 14;
	setp.ge.s32 	%p65, %r510, %r248;
	mov.b32 	%r2656, 1;
	@%p65 bra 	$L__BB4_938;
	add.s32 	%r762, %r463, 1;
	cvt.u64.u32 	%rd711, %r762;
	and.b64  	%rd945, %rd6, -4294967296;
	setp.ne.s64 	%p66, %rd945, 0;
	@%p66 bra 	$L__BB4_935;
	cvt.u32.u64 	%r763, %rd6;
	cvt.u32.u64 	%r764, %rd711;
	rem.u32 	%r765, %r764, %r763;
	cvt.u64.u32 	%rd2259, %r765;
	bra.uni 	$L__BB4_936;
$L__BB4_935:
	rem.u64 	%rd2259, %rd711, %rd6;
$L__BB4_936:
	cvt.u64.u32 	%rd946, %r463;
	setp.eq.s64 	%p67, %rd654, %rd946;
	@%p67 bra 	$L__BB4_938;
	shl.b64 	%rd947, %rd2259, 1;
	add.s64 	%rd948, %rd5, %rd947;
	ld.global.u8 	%r767, [%rd948+1];
	and.b32  	%r2656, %r767, 1;
$L__BB4_938:
	add.s32 	%r513, %r468, 15;
	setp.ge.s32 	%p68, %r513, %r248;
	mov.b32 	%r2657, 1;
	@%p68 bra 	$L__BB4_944;
	add.s32 	%r769, %r464, 1;
	cvt.u64.u32 	%rd715, %r769;
	and.b64  	%rd949, %rd6, -4294967296;
	setp.ne.s64 	%p69, %rd949, 0;
	@%p69 bra 	$L__BB4_941;
	cvt.u32.u64 	%r770, %rd6;
	cvt.u32.u64 	%r771, %rd715;
	rem.u32 	%r772, %r771, %r770;
	cvt.u64.u32 	%rd2260, %r772;
	bra.uni 	$L__BB4_942;
$L__BB4_941:
	rem.u64 	%rd2260, %rd715, %rd6;
$L__BB4_942:
	cvt.u64.u32 	%rd950, %r464;
	setp.eq.s64 	%p70, %rd654, %rd950;
	@%p70 bra 	$L__BB4_944;
	shl.b64 	%rd951, %rd2260, 1;
	add.s64 	%rd952, %rd5, %rd951;
	ld.global.u8 	%r774, [%rd952+1];
	and.b32  	%r2657, %r774, 1;
$L__BB4_944:
	add.s32 	%r516, %r468, 16;
	setp.ge.s32 	%p71, %r516, %r248;
	mov.b32 	%r2658, 1;
	@%p71 bra 	$L__BB4_950;
	add.s32 	%r776, %r465, 1;
	cvt.u64.u32 	%rd719, %r776;
	and.b64  	%rd953, %rd6, -4294967296;
	setp.ne.s64 	%p72, %rd953, 0;
	@%p72 bra 	$L__BB4_947;
	cvt.u32.u64 	%r777, %rd6;
	cvt.u32.u64 	%r778, %rd719;
	rem.u32 	%r779, %r778, %r777;
	cvt.u64.u32 	%rd2261, %r779;
	bra.uni 	$L__BB4_948;
$L__BB4_947:
	rem.u64 	%rd2261, %rd719, %rd6;
$L__BB4_948:
	cvt.u64.u32 	%rd954, %r465;
	setp.eq.s64 	%p73, %rd654, %rd954;
	@%p73 bra 	$L__BB4_950;
	shl.b64 	%rd955, %rd2261, 1;
	add.s64 	%rd956, %rd5, %rd955;
	ld.global.u8 	%r781, [%rd956+1];
	and.b32  	%r2658, %r781, 1;
$L__BB4_950:
	add.s32 	%r519, %r468, 17;
	setp.ge.s32 	%p74, %r519, %r248;
	mov.b32 	%r2659, 1;
	@%p74 bra 	$L__BB4_956;
	add.s32 	%r783, %r466, 1;
	cvt.u64.u32 	%rd723, %r783;
	and.b64  	%rd957, %rd6, -4294967296;
	setp.ne.s64 	%p75, %rd957, 0;
	@%p75 bra 	$L__BB4_953;
	cvt.u32.u64 	%r784, %rd6;
	cvt.u32.u64 	%r785, %rd723;
	rem.u32 	%r786, %r785, %r784;
	cvt.u64.u32 	%rd2262, %r786;
	bra.uni 	$L__BB4_954;
$L__BB4_953:
	rem.u64 	%rd2262, %rd723, %rd6;
$L__BB4_954:
	cvt.u64.u32 	%rd958, %r466;
	setp.eq.s64 	%p76, %rd654, %rd958;
	@%p76 bra 	$L__BB4_956;
	shl.b64 	%rd959, %rd2262, 1;
	add.s64 	%rd960, %rd5, %rd959;
	ld.global.u8 	%r788, [%rd960+1];
	and.b32  	%r2659, %r788, 1;
$L__BB4_956:
	add.s32 	%r522, %r468, 18;
	setp.ge.s32 	%p77, %r522, %r248;
	mov.b32 	%r2660, 1;
	@%p77 bra 	$L__BB4_962;
	add.s32 	%r790, %r467, 1;
	cvt.u64.u32 	%rd727, %r790;
	and.b64  	%rd961, %rd6, -4294967296;
	setp.ne.s64 	%p78, %rd961, 0;
	@%p78 bra 	$L__BB4_959;
	cvt.u32.u64 	%r791, %rd6;
	cvt.u32.u64 	%r792, %rd727;
	rem.u32 	%r793, %r792, %r791;
	cvt.u64.u32 	%rd2263, %r793;
	bra.uni 	$L__BB4_960;
$L__BB4_959:
	rem.u64 	%rd2263, %rd727, %rd6;
$L__BB4_960:
	cvt.u64.u32 	%rd962, %r467;
	setp.eq.s64 	%p79, %rd654, %rd962;
	@%p79 bra 	$L__BB4_962;
	shl.b64 	%rd963, %rd2263, 1;
	add.s64 	%rd964, %rd5, %rd963;
	ld.global.u8 	%r795, [%rd964+1];
	and.b32  	%r2660, %r795, 1;
$L__BB4_962:
	bar.sync 	0;
	add.s32 	%r525, %r2643, %r2642;
	add.s32 	%r526, %r2644, %r525;
	add.s32 	%r527, %r2645, %r526;
	add.s32 	%r528, %r2646, %r527;
	add.s32 	%r529, %r2647, %r528;
	add.s32 	%r530, %r2648, %r529;
	add.s32 	%r531, %r2649, %r530;
	add.s32 	%r532, %r2650, %r531;
	add.s32 	%r533, %r2651, %r532;
	add.s32 	%r534, %r2652, %r533;
	add.s32 	%r535, %r2653, %r534;
	add.s32 	%r536, %r2654, %r535;
	add.s32 	%r537, %r2655, %r536;
	add.s32 	%r538, %r2656, %r537;
	add.s32 	%r539, %r2657, %r538;
	add.s32 	%r540, %r2658, %r539;
	add.s32 	%r541, %r2659, %r540;
	add.s32 	%r800, %r2660, %r541;
	mov.b32 	%r798, 1;
	mov.b32 	%r823, 0;
	mov.b32 	%r825, -1;
	// begin inline asm
	{  .reg .s32 r0;  .reg .pred p;  shfl.sync.up.b32 r0|p, %r800, %r798, %r823, %r825;  @p add.s32 r0, r0, %r800;  mov.s32 %r796, r0;}
	// end inline asm
	mov.b32 	%r804, 2;
	// begin inline asm
	{  .reg .s32 r0;  .reg .pred p;  shfl.sync.up.b32 r0|p, %r796, %r804, %r823, %r825;  @p add.s32 r0, r0, %r796;  mov.s32 %r802, r0;}
	// end inline asm
	mov.b32 	%r810, 4;
	// begin inline asm
	{  .reg .s32 r0;  .reg .pred p;  shfl.sync.up.b32 r0|p, %r802, %r810, %r823, %r825;  @p add.s32 r0, r0, %r802;  mov.s32 %r808, r0;}
	// end inline asm
	mov.b32 	%r816, 8;
	// begin inline asm
	{  .reg .s32 r0;  .reg .pred p;  shfl.sync.up.b32 r0|p, %r808, %r816, %r823, %r825;  @p add.s32 r0, r0, %r808;  mov.s32 %r814, r0;}
	// end inline asm
	mov.b32 	%r822, 16;
	// begin inline asm
	{  .reg .s32 r0;  .reg .pred p;  shfl.sync.up.b32 r0|p, %r814, %r822, %r823, %r825;  @p add.s32 r0, r0, %r814;  mov.s32 %r820, r0;}
	// end inline asm
	setp.ne.s32 	%p80, %r657, 31;
	@%p80 bra 	$L__BB4_964;
	shl.b32 	%r826, %r448, 2;
	mov.u32 	%r827, _ZZN3cub18CUB_300001_SM_10006detail6select23DeviceSelectSweepKernelINS2_10policy_hubIjNS0_8NullTypeElLb0ELNS0_10SelectImplE2EE10Policy1000EPjPS5_S9_PmNS0_13ScanTileStateIiLb1EEE11IsProducingS5_iNS2_19streaming_context_tIlLb1EEELS6_2EEEvT0_T1_T2_T3_T4_T5_T6_T7_iT8_NS1_7vsmem_tEE19static_temp_storage;
	add.s32 	%r828, %r827, %r826;
	st.shared.u32 	[%r828], %r820;
$L__BB4_964:
	sub.s32 	%r829, %r820, %r800;
	bar.sync 	0;
	ld.shared.v4.u32 	{%r830, %r831, %r832, %r833}, [_ZZN3cub18CUB_300001_SM_10006detail6select23DeviceSelectSweepKernelINS2_10policy_hubIjNS0_8NullTypeElLb0ELNS0_10SelectImplE2EE10Policy1000EPjPS5_S9_PmNS0_13ScanTileStateIiLb1EEE11IsProducingS5_iNS2_19streaming_context_tIlLb1EEELS6_2EEEvT0_T1_T2_T3_T4_T5_T6_T7_iT8_NS1_7vsmem_tEE19static_temp_storage];
	add.s32 	%r834, %r831, %r830;
	setp.eq.s32 	%p81, %r448, 2;
	selp.b32 	%r835, %r834, %r830, %p81;
	add.s32 	%r836, %r834, %r832;
	setp.eq.s32 	%p82, %r448, 3;
	selp.b32 	%r837, %r836, %r835, %p82;
	add.s32 	%r838, %r836, %r833;
	setp.eq.s32 	%p83, %r448, 4;
	selp.b32 	%r839, %r838, %r837, %p83;
	ld.shared.v4.u32 	{%r840, %r841, %r842, %r843}, [_ZZN3cub18CUB_300001_SM_10006detail6select23DeviceSelectSweepKernelINS2_10policy_hubIjNS0_8NullTypeElLb0ELNS0_10SelectImplE2EE10Policy1000EPjPS5_S9_PmNS0_13ScanTileStateIiLb1EEE11IsProducingS5_iNS2_19streaming_context_tIlLb1EEELS6_2EEEvT0_T1_T2_T3_T4_T5_T6_T7_iT8_NS1_7vsmem_tEE19static_temp_storage+16];
	add.s32 	%r844, %r838, %r840;
	setp.eq.s32 	%p84, %r448, 5;
	selp.b32 	%r845, %r844, %r839, %p84;
	add.s32 	%r846, %r844, %r841;
	setp.eq.s32 	%p85, %r448, 6;
	selp.b32 	%r847, %r846, %r845, %p85;
	add.s32 	%r848, %r846, %r842;
	setp.eq.s32 	%p86, %r448, 7;
	selp.b32 	%r849, %r848, %r847, %p86;
	add.s32 	%r850, %r848, %r843;
	setp.eq.s32 	%p87, %r448, 8;
	selp.b32 	%r851, %r850, %r849, %p87;
	ld.shared.v4.u32 	{%r852, %r853, %r854, %r855}, [_ZZN3cub18CUB_300001_SM_10006detail6select23DeviceSelectSweepKernelINS2_10policy_hubIjNS0_8NullTypeElLb0ELNS0_10SelectImplE2EE10Policy1000EPjPS5_S9_PmNS0_13ScanTileStateIiLb1EEE11IsProducingS5_iNS2_19streaming_context_tIlLb1EEELS6_2EEEvT0_T1_T2_T3_T4_T5_T6_T7_iT8_NS1_7vsmem_tEE19static_temp_storage+32];
	add.s32 	%r856, %r850, %r852;
	setp.eq.s32 	%p88, %r448, 9;
	selp.b32 	%r857, %r856, %r851, %p88;
	add.s32 	%r858, %r856, %r853;
	setp.eq.s32 	%p89, %r448, 10;
	selp.b32 	%r859, %r858, %r857, %p89;
	add.s32 	%r860, %r858, %r854;
	setp.eq.s32 	%p90, %r448, 11;
	selp.b32 	%r861, %r860, %r859, %p90;
	add.s32 	%r862, %r860, %r855;
	setp.eq.s32 	%p91, %r448, 12;
	selp.b32 	%r863, %r862, %r861, %p91;
	ld.shared.v4.u32 	{%r864, %r865, %r866, %r867}, [_ZZN3cub18CUB_300001_SM_10006detail6select23DeviceSelectSweepKernelINS2_10policy_hubIjNS0_8NullTypeElLb0ELNS0_10SelectImplE2EE10Policy1000EPjPS5_S9_PmNS0_13ScanTileStateIiLb1EEE11IsProducingS5_iNS2_19streaming_context_tIlLb1EEELS6_2EEEvT0_T1_T2_T3_T4_T5_T6_T7_iT8_NS1_7vsmem_tEE19static_temp_storage+48];
	add.s32 	%r868, %r862, %r864;
	setp.eq.s32 	%p92, %r448, 13;
	selp.b32 	%r869, %r868, %r863, %p92;
	add.s32 	%r870, %r868, %r865;
	setp.eq.s32 	%p93, %r448, 14;
	selp.b32 	%r871, %r870, %r869, %p93;
	add.s32 	%r872, %r870, %r866;
	setp.eq.s32 	%p94, %r448, 15;
	selp.b32 	%r873, %r872, %r871, %p94;
	add.s32 	%r874, %r872, %r867;
	setp.eq.s32 	%p95, %r448, 16;
	selp.b32 	%r875, %r874, %r873, %p95;
	.pragma "used_bytes_mask 4095";
	ld.shared.v4.u32 	{%r876, %r877, %r878, %r879}, [_ZZN3cub18CUB_300001_SM_10006detail6select23DeviceSelectSweepKernelINS2_10policy_hubIjNS0_8NullTypeElLb0ELNS0_10SelectImplE2EE10Policy1000EPjPS5_S9_PmNS0_13ScanTileStateIiLb1EEE11IsProducingS5_iNS2_19streaming_context_tIlLb1EEELS6_2EEEvT0_T1_T2_T3_T4_T5_T6_T7_iT8_NS1_7vsmem_tEE19static_temp_storage+64];
	add.s32 	%r880, %r874, %r876;
	setp.eq.s32 	%p96, %r448, 17;
	selp.b32 	%r881, %r880, %r875, %p96;
	add.s32 	%r882, %r880, %r877;
	setp.eq.s32 	%p97, %r448, 18;
	selp.b32 	%r883, %r882, %r881, %p97;
	add.s32 	%r544, %r882, %r878;
	setp.gt.u32 	%p98, %r407, 31;
	setp.lt.u32 	%p99, %r407, 32;
	setp.eq.s32 	%p100, %r657, 0;
	selp.b32 	%r884, 0, %r829, %p100;
	add.s32 	%r2674, %r883, %r884;
	selp.b32 	%r546, %r829, %r2674, %p99;
	@%p98 bra 	$L__BB4_980;
	setp.ne.s32 	%p101, %r407, 0;
	mul.wide.s32 	%rd965, %r2570, 8;
	add.s64 	%rd731, %rd4, %rd965;
	@%p101 bra 	$L__BB4_967;
	st.shared.u32 	[_ZZN3cub18CUB_300001_SM_10006detail6select23DeviceSelectSweepKernelINS2_10policy_hubIjNS0_8NullTypeElLb0ELNS0_10SelectImplE2EE10Policy1000EPjPS5_S9_PmNS0_13ScanTileStateIiLb1EEE11IsProducingS5_iNS2_19streaming_context_tIlLb1EEELS6_2EEEvT0_T1_T2_T3_T4_T5_T6_T7_iT8_NS1_7vsmem_tEE19static_temp_storage+140], %r544;
	add.s64 	%rd966, %rd731, 256;
	mov.b32 	%r885, 100;
	// begin inline asm
	st.relaxed.gpu.v2.u32 [%rd966], {%r885, %r544};
	// end inline asm
$L__BB4_967:
	not.b32 	%r891, %r407;
	add.s32 	%r2669, %r2570, %r891;
	mov.b32 	%r887, 950;
	// begin inline asm
	nanosleep.u32 %r887;
	// end inline asm
	mul.wide.s32 	%rd968, %r2669, 8;
	add.s64 	%rd969, %rd4, %rd968;
	add.s64 	%rd967, %rd969, 256;
	// begin inline asm
	ld.relaxed.gpu.v2.u32 {%r2671, %r2663}, [%rd967];
	// end inline asm
	mov.b32 	%r2664, 942;
$L__BB4_968:
	setp.eq.s32 	%p102, %r2671, 99;
	mov.b32 	%r892, -1;
	vote.sync.any.pred 	%p103, %p102, %r892;
	not.pred 	%p104, %p103;
	@%p104 bra 	$L__BB4_970;
	mul.lo.s32 	%r1165, %r2570, 16807;
	and.b32  	%r2570, %r1165, 2147483647;
	add.s32 	%r1166, %r2664, 1;
	rem.u32 	%r1162, %r2570, %r1166;
	// begin inline asm
	nanosleep.u32 %r1162;
	// end inline asm
	shr.u32 	%r2664, %r2664, 1;
	// begin inline asm
	ld.relaxed.gpu.v2.u32 {%r2671, %r2663}, [%rd967];
	// end inline asm
	bra.uni 	$L__BB4_968;
$L__BB4_970:
	setp.eq.s32 	%p105, %r2671, 101;
	mov.b32 	%r919, -1;
	vote.sync.ballot.b32 	%r921, %p105, %r919;
	// begin inline asm
	mov.u32 %r894, %lanemask_ge;
	// end inline asm
	and.b32  	%r922, %r921, %r894;
	or.b32  	%r923, %r922, -2147483648;
	add.s32 	%r924, %r923, -1;
	not.b32 	%r925, %r923;
	and.b32  	%r926, %r925, %r924;
	popc.b32 	%r898, %r926;
	mov.b32 	%r897, 1;
	// begin inline asm
	shfl.sync.down.b32 %r895, %r2663, %r897, %r898, %r919;
	// end inline asm
	setp.lt.s32 	%p107, %r657, %r898;
	selp.b32 	%r927, %r895, 0, %p107;
	add.s32 	%r901, %r927, %r2663;
	mov.b32 	%r902, 2;
	// begin inline asm
	shfl.sync.down.b32 %r900, %r901, %r902, %r898, %r919;
	// end inline asm
	add.s32 	%r561, %r657, 2;
	setp.gt.s32 	%p108, %r561, %r898;
	selp.b32 	%r928, 0, %r900, %p108;
	add.s32 	%r906, %r901, %r928;
	mov.b32 	%r907, 4;
	// begin inline asm
	shfl.sync.down.b32 %r905, %r906, %r907, %r898, %r919;
	// end inline asm
	add.s32 	%r562, %r657, 4;
	setp.gt.s32 	%p109, %r562, %r898;
	selp.b32 	%r929, 0, %r905, %p109;
	add.s32 	%r911, %r906, %r929;
	mov.b32 	%r912, 8;
	// begin inline asm
	shfl.sync.down.b32 %r910, %r911, %r912, %r898, %r919;
	// end inline asm
	add.s32 	%r563, %r657, 8;
	setp.gt.s32 	%p110, %r563, %r898;
	selp.b32 	%r930, 0, %r910, %p110;
	add.s32 	%r916, %r911, %r930;
	mov.b32 	%r917, 16;
	// begin inline asm
	shfl.sync.down.b32 %r915, %r916, %r917, %r898, %r919;
	// end inline asm
	add.s32 	%r564, %r657, 16;
	setp.gt.s32 	%p111, %r564, %r898;
	selp.b32 	%r931, 0, %r915, %p111;
	add.s32 	%r2667, %r916, %r931;
	add.s64 	%rd733, %rd4, 256;
	mov.b32 	%r2665, 942;
$L__BB4_971:
	setp.ne.s32 	%p112, %r2671, 101;
	mov.b32 	%r932, -1;
	vote.sync.all.pred 	%p113, %p112, %r932;
	not.pred 	%p114, %p113;
	@%p114 bra 	$L__BB4_976;
	shr.u32 	%r2665, %r2665, 1;
	mul.wide.s32 	%rd1182, %r2669, 8;
	add.s64 	%rd1183, %rd733, %rd1182;
	add.s64 	%rd1181, %rd1183, -256;
	// begin inline asm
	ld.relaxed.gpu.v2.u32 {%r2671, %r2672}, [%rd1181];
	// end inline asm
	mov.u32 	%r2673, %r2665;
$L__BB4_973:
	setp.eq.s32 	%p213, %r2671, 99;
	mov.b32 	%r1118, -1;
	vote.sync.any.pred 	%p214, %p213, %r1118;
	not.pred 	%p215, %p214;
	@%p215 bra 	$L__BB4_975;
	mul.lo.s32 	%r1160, %r2570, 16807;
	and.b32  	%r2570, %r1160, 2147483647;
	add.s32 	%r1161, %r2673, 1;
	rem.u32 	%r1157, %r2570, %r1161;
	// begin inline asm
	nanosleep.u32 %r1157;
	// end inline asm
	shr.u32 	%r2673, %r2673, 1;
	// begin inline asm
	ld.relaxed.gpu.v2.u32 {%r2671, %r2672}, [%rd1181];
	// end inline asm
	bra.uni 	$L__BB4_973;
$L__BB4_975:
	setp.eq.s32 	%p216, %r2671, 101;
	mov.b32 	%r1144, -1;
	vote.sync.ballot.b32 	%r1145, %p216, %r1144;
	and.b32  	%r1146, %r1145, %r894;
	or.b32  	%r1147, %r1146, -2147483648;
	add.s32 	%r1148, %r1147, -1;
	not.b32 	%r1149, %r1147;
	and.b32  	%r1150, %r1149, %r1148;
	popc.b32 	%r1123, %r1150;
	mov.b32 	%r1122, 1;
	// begin inline asm
	shfl.sync.down.b32 %r1120, %r2672, %r1122, %r1123, %r1144;
	// end inline asm
	setp.lt.s32 	%p218, %r657, %r1123;
	selp.b32 	%r1151, %r1120, 0, %p218;
	add.s32 	%r1126, %r1151, %r2672;
	mov.b32 	%r1127, 2;
	// begin inline asm
	shfl.sync.down.b32 %r1125, %r1126, %r1127, %r1123, %r1144;
	// end inline asm
	setp.gt.s32 	%p219, %r561, %r1123;
	selp.b32 	%r1152, 0, %r1125, %p219;
	add.s32 	%r1131, %r1126, %r1152;
	mov.b32 	%r1132, 4;
	// begin inline asm
	shfl.sync.down.b32 %r1130, %r1131, %r1132, %r1123, %r1144;
	// end inline asm
	setp.gt.s32 	%p220, %r562, %r1123;
	selp.b32 	%r1153, 0, %r1130, %p220;
	add.s32 	%r1136, %r1131, %r1153;
	mov.b32 	%r1137, 8;
	// begin inline asm
	shfl.sync.down.b32 %r1135, %r1136, %r1137, %r1123, %r1144;
	// end inline asm
	setp.gt.s32 	%p221, %r563, %r1123;
	selp.b32 	%r1154, 0, %r1135, %p221;
	add.s32 	%r1141, %r1136, %r1154;
	mov.b32 	%r1142, 16;
	// begin inline asm
	shfl.sync.down.b32 %r1140, %r1141, %r1142, %r1123, %r1144;
	// end inline asm
	setp.gt.s32 	%p222, %r564, %r1123;
	selp.b32 	%r1155, 0, %r1140, %p222;
	add.s32 	%r1156, %r1155, %r2667;
	add.s32 	%r2667, %r1156, %r1141;
	add.s32 	%r2669, %r2669, -32;
	bra.uni 	$L__BB4_971;
$L__BB4_976:
	@%p101 bra 	$L__BB4_978;
	add.s32 	%r935, %r2667, %r544;
	add.s64 	%rd970, %rd731, 256;
	mov.b32 	%r934, 101;
	// begin inline asm
	st.relaxed.gpu.v2.u32 [%rd970], {%r934, %r935};
	// end inline asm
	st.shared.u32 	[_ZZN3cub18CUB_300001_SM_10006detail6select23DeviceSelectSweepKernelINS2_10policy_hubIjNS0_8NullTypeElLb0ELNS0_10SelectImplE2EE10Policy1000EPjPS5_S9_PmNS0_13ScanTileStateIiLb1EEE11IsProducingS5_iNS2_19streaming_context_tIlLb1EEELS6_2EEEvT0_T1_T2_T3_T4_T5_T6_T7_iT8_NS1_7vsmem_tEE19static_temp_storage+132], %r2667;
	st.shared.u32 	[_ZZN3cub18CUB_300001_SM_10006detail6select23DeviceSelectSweepKernelINS2_10policy_hubIjNS0_8NullTypeElLb0ELNS0_10SelectImplE2EE10Policy1000EPjPS5_S9_PmNS0_13ScanTileStateIiLb1EEE11IsProducingS5_iNS2_19streaming_context_tIlLb1EEELS6_2EEEvT0_T1_T2_T3_T4_T5_T6_T7_iT8_NS1_7vsmem_tEE19static_temp_storage+136], %r935;
$L__BB4_978:
	setp.ne.s32 	%p116, %r657, 0;
	mov.u32 	%r2674, %r546;
	@%p116 bra 	$L__BB4_980;
	st.shared.u32 	[_ZZN3cub18CUB_300001_SM_10006detail6select23DeviceSelectSweepKernelINS2_10policy_hubIjNS0_8NullTypeElLb0ELNS0_10SelectImplE2EE10Policy1000EPjPS5_S9_PmNS0_13ScanTileStateIiLb1EEE11IsProducingS5_iNS2_19streaming_context_tIlLb1EEELS6_2EEEvT0_T1_T2_T3_T4_T5_T6_T7_iT8_NS1_7vsmem_tEE19static_temp_storage+96], %r2667;
	mov.u32 	%r2674, %r2667;
$L__BB4_980:
	bar.sync 	0;
	setp.eq.s32 	%p117, %r407, 0;
	@%p117 bra 	$L__BB4_982;
	ld.shared.u32 	%r936, [_ZZN3cub18CUB_300001_SM_10006detail6select23DeviceSelectSweepKernelINS2_10policy_hubIjNS0_8NullTypeElLb0ELNS0_10SelectImplE2EE10Policy1000EPjPS5_S9_PmNS0_13ScanTileStateIiLb1EEE11IsProducingS5_iNS2_19streaming_context_tIlLb1EEELS6_2EEEvT0_T1_T2_T3_T4_T5_T6_T7_iT8_NS1_7vsmem_tEE19static_temp_storage+96];
	add.s32 	%r2674, %r936, %r2674;
$L__BB4_982:
	add.s32 	%r937, %r2642, %r2674;
	add.s32 	%r938, %r525, %r2674;
	add.s32 	%r939, %r526, %r2674;
	add.s32 	%r940, %r527, %r2674;
	add.s32 	%r941, %r528, %r2674;
	add.s32 	%r942, %r529, %r2674;
	add.s32 	%r943, %r530, %r2674;
	add.s32 	%r944, %r531, %r2674;
	add.s32 	%r945, %r532, %r2674;
	add.s32 	%r946, %r533, %r2674;
	add.s32 	%r947, %r534, %r2674;
	add.s32 	%r948, %r535, %r2674;
	add.s32 	%r949, %r536, %r2674;
	add.s32 	%r950, %r537, %r2674;
	add.s32 	%r951, %r538, %r2674;
	add.s32 	%r952, %r539, %r2674;
	add.s32 	%r953, %r540, %r2674;
	add.s32 	%r954, %r541, %r2674;
	mov.u32 	%r955, _ZZN3cub18CUB_300001_SM_10006detail6select23DeviceSelectSweepKernelINS2_10policy_hubIjNS0_8NullTypeElLb0ELNS0_10SelectImplE2EE10Policy1000EPjPS5_S9_PmNS0_13ScanTileStateIiLb1EEE11IsProducingS5_iNS2_19streaming_context_tIlLb1EEELS6_2EEEvT0_T1_T2_T3_T4_T5_T6_T7_iT8_NS1_7vsmem_tEE19static_temp_storage;
	ld.shared.v2.u32 	{%r956, %r957}, [_ZZN3cub18CUB_300001_SM_10006detail6select23DeviceSelectSweepKernelINS2_10policy_hubIjNS0_8NullTypeElLb0ELNS0_10SelectImplE2EE10Policy1000EPjPS5_S9_PmNS0_13ScanTileStateIiLb1EEE11IsProducingS5_iNS2_19streaming_context_tIlLb1EEELS6_2EEEvT0_T1_T2_T3_T4_T5_T6_T7_iT8_NS1_7vsmem_tEE19static_temp_storage+136];
	ld.shared.u32 	%r958, [_ZZN3cub18CUB_300001_SM_10006detail6select23DeviceSelectSweepKernelINS2_10policy_hubIjNS0_8NullTypeElLb0ELNS0_10SelectImplE2EE10Policy1000EPjPS5_S9_PmNS0_13ScanTileStateIiLb1EEE11IsProducingS5_iNS2_19streaming_context_tIlLb1EEELS6_2EEEvT0_T1_T2_T3_T4_T5_T6_T7_iT8_NS1_7vsmem_tEE19static_temp_storage+132];
	sub.s32 	%r959, %r2, %r958;
	sub.s32 	%r960, 11552, %r248;
	sub.s32 	%r2676, %r956, %r960;
	sub.s32 	%r961, %r960, %r957;
	bar.sync 	0;
	add.s32 	%r590, %r961, %r248;
	sub.s32 	%r962, %r2674, %r958;
	sub.s32 	%r963, %r468, %r962;
	setp.eq.s32 	%p118, %r2642, 0;
	add.s32 	%r964, %r962, %r590;
	selp.b32 	%r965, %r963, %r964, %p118;
	shl.b32 	%r966, %r965, 2;
	add.s32 	%r967, %r955, %r966;
	st.shared.u32 	[%r967], %r449;
	sub.s32 	%r968, %r958, %r937;
	add.s32 	%r969, %r968, %r471;
	setp.eq.s32 	%p119, %r2643, 0;
	add.s32 	%r970, %r964, %r2642;
	selp.b32 	%r971, %r969, %r970, %p119;
	shl.b32 	%r972, %r971, 2;
	add.s32 	%r973, %r955, %r972;
	st.shared.u32 	[%r973], %r450;
	sub.s32 	%r974, %r958, %r938;
	add.s32 	%r975, %r974, %r474;
	setp.eq.s32 	%p120, %r2644, 0;
	add.s32 	%r976, %r970, %r2643;
	selp.b32 	%r977, %r975, %r976, %p120;
	shl.b32 	%r978, %r977, 2;
	add.s32 	%r979, %r955, %r978;
	st.shared.u32 	[%r979], %r451;
	sub.s32 	%r980, %r958, %r939;
	add.s32 	%r981, %r980, %r477;
	setp.eq.s32 	%p121, %r2645, 0;
	add.s32 	%r982, %r976, %r2644;
	selp.b32 	%r983, %r981, %r982, %p121;
	shl.b32 	%r984, %r983, 2;
	add.s32 	%r985, %r955, %r984;
	st.shared.u32 	[%r985], %r452;
	sub.s32 	%r986, %r958, %r940;
	add.s32 	%r987, %r986, %r480;
	setp.eq.s32 	%p122, %r2646, 0;
	add.s32 	%r988, %r982, %r2645;
	selp.b32 	%r989, %r987, %r988, %p122;
	shl.b32 	%r990, %r989, 2;
	add.s32 	%r991, %r955, %r990;
	st.shared.u32 	[%r991], %r453;
	sub.s32 	%r992, %r958, %r941;
	add.s32 	%r993, %r992, %r483;
	setp.eq.s32 	%p123, %r2647, 0;
	add.s32 	%r994, %r988, %r2646;
	selp.b32 	%r995, %r993, %r994, %p123;
	shl.b32 	%r996, %r995, 2;
	add.s32 	%r997, %r955, %r996;
	st.shared.u32 	[%r997], %r454;
	sub.s32 	%r998, %r958, %r942;
	add.s32 	%r999, %r998, %r486;
	setp.eq.s32 	%p124, %r2648, 0;
	add.s32 	%r1000, %r994, %r2647;
	selp.b32 	%r1001, %r999, %r1000, %p124;
	shl.b32 	%r1002, %r1001, 2;
	add.s32 	%r1003, %r955, %r1002;
	st.shared.u32 	[%r1003], %r455;
	sub.s32 	%r1004, %r958, %r943;
	add.s32 	%r1005, %r1004, %r489;
	setp.eq.s32 	%p125, %r2649, 0;
	add.s32 	%r1006, %r1000, %r2648;
	selp.b32 	%r1007, %r1005, %r1006, %p125;
	shl.b32 	%r1008, %r1007, 2;
	add.s32 	%r1009, %r955, %r1008;
	st.shared.u32 	[%r1009], %r456;
	sub.s32 	%r1010, %r958, %r944;
	add.s32 	%r1011, %r1010, %r492;
	setp.eq.s32 	%p126, %r2650, 0;
	add.s32 	%r1012, %r1006, %r2649;
	selp.b32 	%r1013, %r1011, %r1012, %p126;
	shl.b32 	%r1014, %r1013, 2;
	add.s32 	%r1015, %r955, %r1014;
	st.shared.u32 	[%r1015], %r457;
	sub.s32 	%r1016, %r958, %r945;
	add.s32 	%r1017, %r1016, %r495;
	setp.eq.s32 	%p127, %r2651, 0;
	add.s32 	%r1018, %r1012, %r2650;
	selp.b32 	%r1019, %r1017, %r1018, %p127;
	shl.b32 	%r1020, %r1019, 2;
	add.s32 	%r1021, %r955, %r1020;
	st.shared.u32 	[%r1021], %r458;
	sub.s32 	%r1022, %r958, %r946;
	add.s32 	%r1023, %r1022, %r498;
	setp.eq.s32 	%p128, %r2652, 0;
	add.s32 	%r1024, %r1018, %r2651;
	selp.b32 	%r1025, %r1023, %r1024, %p128;
	shl.b32 	%r1026, %r1025, 2;
	add.s32 	%r1027, %r955, %r1026;
	st.shared.u32 	[%r1027], %r459;
	sub.s32 	%r1028, %r958, %r947;
	add.s32 	%r1029, %r1028, %r501;
	setp.eq.s32 	%p129, %r2653, 0;
	add.s32 	%r1030, %r1024, %r2652;
	selp.b32 	%r1031, %r1029, %r1030, %p129;
	shl.b32 	%r1032, %r1031, 2;
	add.s32 	%r1033, %r955, %r1032;
	st.shared.u32 	[%r1033], %r460;
	sub.s32 	%r1034, %r958, %r948;
	add.s32 	%r1035, %r1034, %r504;
	setp.eq.s32 	%p130, %r2654, 0;
	add.s32 	%r1036, %r1030, %r2653;
	selp.b32 	%r1037, %r1035, %r1036, %p130;
	shl.b32 	%r1038, %r1037, 2;
	add.s32 	%r1039, %r955, %r1038;
	st.shared.u32 	[%r1039], %r461;
	sub.s32 	%r1040, %r958, %r949;
	add.s32 	%r1041, %r1040, %r507;
	setp.eq.s32 	%p131, %r2655, 0;
	add.s32 	%r1042, %r1036, %r2654;
	selp.b32 	%r1043, %r1041, %r1042, %p131;
	shl.b32 	%r1044, %r1043, 2;
	add.s32 	%r1045, %r955, %r1044;
	st.shared.u32 	[%r1045], %r462;
	sub.s32 	%r1046, %r958, %r950;
	add.s32 	%r1047, %r1046, %r510;
	setp.eq.s32 	%p132, %r2656, 0;
	add.s32 	%r1048, %r1042, %r2655;
	selp.b32 	%r1049, %r1047, %r1048, %p132;
	shl.b32 	%r1050, %r1049, 2;
	add.s32 	%r1051, %r955, %r1050;
	st.shared.u32 	[%r1051], %r463;
	sub.s32 	%r1052, %r958, %r951;
	add.s32 	%r1053, %r1052, %r513;
	setp.eq.s32 	%p133, %r2657, 0;
	add.s32 	%r1054, %r1048, %r2656;
	selp.b32 	%r1055, %r1053, %r1054, %p133;
	shl.b32 	%r1056, %r1055, 2;
	add.s32 	%r1057, %r955, %r1056;
	st.shared.u32 	[%r1057], %r464;
	sub.s32 	%r1058, %r958, %r952;
	add.s32 	%r1059, %r1058, %r516;
	setp.eq.s32 	%p134, %r2658, 0;
	add.s32 	%r1060, %r1054, %r2657;
	selp.b32 	%r1061, %r1059, %r1060, %p134;
	shl.b32 	%r1062, %r1061, 2;
	add.s32 	%r1063, %r955, %r1062;
	st.shared.u32 	[%r1063], %r465;
	sub.s32 	%r1064, %r958, %r953;
	add.s32 	%r1065, %r1064, %r519;
	setp.eq.s32 	%p135, %r2659, 0;
	add.s32 	%r1066, %r1060, %r2658;
	selp.b32 	%r1067, %r1065, %r1066, %p135;
	shl.b32 	%r1068, %r1067, 2;
	add.s32 	%r1069, %r955, %r1068;
	st.shared.u32 	[%r1069], %r466;
	sub.s32 	%r1070, %r958, %r954;
	add.s32 	%r1071, %r1070, %r522;
	setp.eq.s32 	%p136, %r2660, 0;
	add.s32 	%r1072, %r1066, %r2659;
	selp.b32 	%r1073, %r1071, %r1072, %p136;
	shl.b32 	%r1074, %r1073, 2;
	add.s32 	%r1075, %r955, %r1074;
	st.shared.u32 	[%r1075], %r467;
	bar.sync 	0;
	ld.param.u8 	%rs4, [%rd1];
	ld.param.u64 	%rd971, [%rd1+24];
	cvta.to.global.u64 	%rd735, %rd971;
	cvt.s64.s32 	%rd736, %r958;
	ld.param.u64 	%rd737, [%rd1+8];
	ld.param.u64 	%rd738, [%rd1+16];
	cvt.s64.s32 	%rd739, %r959;
	setp.ge.s32 	%p137, %r407, %r590;
	@%p137 bra 	$L__BB4_986;
	setp.ne.s16 	%p139, %rs4, 0;
	mov.b64 	%rd2264, 0;
	@%p139 bra 	$L__BB4_985;
	ld.global.u64 	%rd976, [%rd735];
	sub.s64 	%rd2264, %rd738, %rd976;
$L__BB4_985:
	cvt.u64.u32 	%rd977, %r407;
	add.s64 	%rd978, %rd977, %rd739;
	add.s64 	%rd979, %rd978, %rd2264;
	not.b64 	%rd980, %rd979;
	add.s64 	%rd2266, %rd737, %rd980;
	bra.uni 	$L__BB4_989;
$L__BB4_986:
	setp.ne.s16 	%p138, %rs4, 0;
	mov.b64 	%rd2265, 0;
	@%p138 bra 	$L__BB4_988;
	ld.global.u64 	%rd2265, [%rd735];
$L__BB4_988:
	sub.s32 	%r1076, %r407, %r590;
	cvt.s64.s32 	%rd973, %r1076;
	add.s64 	%rd974, %rd973, %rd736;
	add.s64 	%rd2266, %rd974, %rd2265;
$L__BB4_989:
	setp.ge.s32 	%p140, %r407, %r248;
	shl.b32 	%r1077, %r407, 2;
	add.s32 	%r591, %r955, %r1077;
	@%p140 bra 	$L__BB4_991;
	ld.shared.u32 	%r1079, [%r591];
	shl.b64 	%rd981, %rd2266, 2;
	add.s64 	%rd982, %rd3, %rd981;
	st.global.u32 	[%rd982], %r1079;
$L__BB4_991:
	add.s32 	%r592, %r407, 608;
	setp.lt.s32 	%p141, %r592, %r590;
	@%p141 bra 	$L__BB4_995;
	setp.ne.s16 	%p142, %rs4, 0;
	mov.b64 	%rd2267, 0;
	@%p142 bra 	$L__BB4_994;
	ld.global.u64 	%rd2267, [%rd735];
$L__BB4_994:
	sub.s32 	%r1080, %r592, %r590;
	cvt.s64.s32 	%rd984, %r1080;
	add.s64 	%rd985, %rd984, %rd736;
	add.s64 	%rd2269, %rd985, %rd2267;
	bra.uni 	$L__BB4_998;
$L__BB4_995:
	setp.ne.s16 	%p143, %rs4, 0;
	mov.b64 	%rd2268, 0;
	@%p143 bra 	$L__BB4_997;
	ld.global.u64 	%rd987, [%rd735];
	sub.s64 	%rd2268, %rd738, %rd987;
$L__BB4_997:
	cvt.u64.u32 	%rd988, %r592;
	add.s64 	%rd989, %rd988, %rd739;
	add.s64 	%rd990, %rd989, %rd2268;
	not.b64 	%rd991, %rd990;
	add.s64 	%rd2269, %rd737, %rd991;
$L__BB4_998:
	setp.ge.s32 	%p144, %r592, %r248;
	@%p144 bra 	$L__BB4_1000;
	ld.shared.u32 	%r1081, [%r591+2432];
	shl.b64 	%rd992, %rd2269, 2;
	add.s64 	%rd993, %rd3, %rd992;
	st.global.u32 	[%rd993], %r1081;
$L__BB4_1000:
	add.s32 	%r593, %r407, 1216;
	setp.lt.s32 	%p145, %r593, %r590;
	@%p145 bra 	$L__BB4_1004;
	setp.ne.s16 	%p146, %rs4, 0;
	mov.b64 	%rd2270, 0;
	@%p146 bra 	$L__BB4_1003;
	ld.global.u64 	%rd2270, [%rd735];
$L__BB4_1003:
	sub.s32 	%r1082, %r593, %r590;
	cvt.s64.s32 	%rd995, %r1082;
	add.s64 	%rd996, %rd995, %rd736;
	add.s64 	%rd2272, %rd996, %rd2270;
	bra.uni 	$L__BB4_1007;
$L__BB4_1004:
	setp.ne.s16 	%p147, %rs4, 0;
	mov.b64 	%rd2271, 0;
	@%p147 bra 	$L__BB4_1006;
	ld.global.u64 	%rd998, [%rd735];
	sub.s64 	%rd2271, %rd738, %rd998;
$L__BB4_1006:
	cvt.u64.u32 	%rd999, %r593;
	add.s64 	%rd1000, %rd999, %rd739;
	add.s64 	%rd1001, %rd1000, %rd2271;
	not.b64 	%rd1002, %rd1001;
	add.s64 	%rd2272, %rd737, %rd1002;
$L__BB4_1007:
	setp.ge.s32 	%p148, %r593, %r248;
	@%p148 bra 	$L__BB4_1009;
	ld.shared.u32 	%r1083, [%r591+4864];
	shl.b64 	%rd1003, %rd2272, 2;
	add.s64 	%rd1004, %rd3, %rd1003;
	st.global.u32 	[%rd1004], %r1083;
$L__BB4_1009:
	add.s32 	%r594, %r407, 1824;
	setp.lt.s32 	%p149, %r594, %r590;
	@%p149 bra 	$L__BB4_1013;
	setp.ne.s16 	%p150, %rs4, 0;
	mov.b64 	%rd2273, 0;
	@%p150 bra 	$L__BB4_1012;
	ld.global.u64 	%rd2273, [%rd735];
$L__BB4_1012:
	sub.s32 	%r1084, %r594, %r590;
	cvt.s64.s32 	%rd1006, %r1084;
	add.s64 	%rd1007, %rd1006, %rd736;
	add.s64 	%rd2275, %rd1007, %rd2273;
	bra.uni 	$L__BB4_1016;
$L__BB4_1013:
	setp.ne.s16 	%p151, %rs4, 0;
	mov.b64 	%rd2274, 0;
	@%p151 bra 	$L__BB4_1015;
	ld.global.u64 	%rd1009, [%rd735];
	sub.s64 	%rd2274, %rd738, %rd1009;
$L__BB4_1015:
	cvt.u64.u32 	%rd1010, %r594;
	add.s64 	%rd1011, %rd1010, %rd739;
	add.s64 	%rd1012, %rd1011, %rd2274;
	not.b64 	%rd1013, %rd1012;
	add.s64 	%rd2275, %rd737, %rd1013;
$L__BB4_1016:
	setp.ge.s32 	%p152, %r594, %r248;
	@%p152 bra 	$L__BB4_1018;
	ld.shared.u32 	%r1085, [%r591+7296];
	shl.b64 	%rd1014, %rd2275, 2;
	add.s64 	%rd1015, %rd3, %rd1014;
	st.global.u32 	[%rd1015], %r1085;
$L__BB4_1018:
	add.s32 	%r595, %r407, 2432;
	setp.lt.s32 	%p153, %r595, %r590;
	@%p153 bra 	$L__BB4_1022;
	setp.ne.s16 	%p154, %rs4, 0;
	mov.b64 	%rd2276, 0;
	@%p154 bra 	$L__BB4_1021;
	ld.global.u64 	%rd2276, [%rd735];
$L__BB4_1021:
	sub.s32 	%r1086, %r595, %r590;
	cvt.s64.s32 	%rd1017, %r1086;
	add.s64 	%rd1018, %rd1017, %rd736;
	add.s64 	%rd2278, %rd1018, %rd2276;
	bra.uni 	$L__BB4_1025;
$L__BB4_1022:
	setp.ne.s16 	%p155, %rs4, 0;
	mov.b64 	%rd2277, 0;
	@%p155 bra 	$L__BB4_1024;
	ld.global.u64 	%rd1020, [%rd735];
	sub.s64 	%rd2277, %rd738, %rd1020;
$L__BB4_1024:
	cvt.u64.u32 	%rd1021, %r595;
	add.s64 	%rd1022, %rd1021, %rd739;
	add.s64 	%rd1023, %rd1022, %rd2277;
	not.b64 	%rd1024, %rd1023;
	add.s64 	%rd2278, %rd737, %rd1024;
$L__BB4_1025:
	setp.ge.s32 	%p156, %r595, %r248;
	@%p156 bra 	$L__BB4_1027;
	ld.shared.u32 	%r1087, [%r591+9728];
	shl.b64 	%rd1025, %rd2278, 2;
	add.s64 	%rd1026, %rd3, %rd1025;
	st.global.u32 	[%rd1026], %r1087;
$L__BB4_1027:
	add.s32 	%r596, %r407, 3040;
	setp.lt.s32 	%p157, %r596, %r590;
	@%p157 bra 	$L__BB4_1031;
	setp.ne.s16 	%p158, %rs4, 0;
	mov.b64 	%rd2279, 0;
	@%p158 bra 	$L__BB4_1030;
	ld.global.u64 	%rd2279, [%rd735];
$L__BB4_1030:
	sub.s32 	%r1088, %r596, %r590;
	cvt.s64.s32 	%rd1028, %r1088;
	add.s64 	%rd1029, %rd1028, %rd736;
	add.s64 	%rd2281, %rd1029, %rd2279;
	bra.uni 	$L__BB4_1034;
$L__BB4_1031:
	setp.ne.s16 	%p159, %rs4, 0;
	mov.b64 	%rd2280, 0;
	@%p159 bra 	$L__BB4_1033;
	ld.global.u64 	%rd1031, [%rd735];
	sub.s64 	%rd2280, %rd738, %rd1031;
$L__BB4_1033:
	cvt.u64.u32 	%rd1032, %r596;
	add.s64 	%rd1033, %rd1032, %rd739;
	add.s64 	%rd1034, %rd1033, %rd2280;
	not.b64 	%rd1035, %rd1034;
	add.s64 	%rd2281, %rd737, %rd1035;
$L__BB4_1034:
	setp.ge.s32 	%p160, %r596, %r248;
	@%p160 bra 	$L__BB4_1036;
	ld.shared.u32 	%r1089, [%r591+12160];
	shl.b64 	%rd1036, %rd2281, 2;
	add.s64 	%rd1037, %rd3, %rd1036;
	st.global.u32 	[%rd1037], %r1089;
$L__BB4_1036:
	add.s32 	%r597, %r407, 3648;
	setp.lt.s32 	%p161, %r597, %r590;
	@%p161 bra 	$L__BB4_1040;
	setp.ne.s16 	%p162, %rs4, 0;
	mov.b64 	%rd2282, 0;
	@%p162 bra 	$L__BB4_1039;
	ld.global.u64 	%rd2282, [%rd735];
$L__BB4_1039:
	sub.s32 	%r1090, %r597, %r590;
	cvt.s64.s32 	%rd1039, %r1090;
	add.s64 	%rd1040, %rd1039, %rd736;
	add.s64 	%rd2284, %rd1040, %rd2282;
	bra.uni 	$L__BB4_1043;
$L__BB4_1040:
	setp.ne.s16 	%p163, %rs4, 0;
	mov.b64 	%rd2283, 0;
	@%p163 bra 	$L__BB4_1042;
	ld.global.u64 	%rd1042, [%rd735];
	sub.s64 	%rd2283, %rd738, %rd1042;
$L__BB4_1042:
	cvt.u64.u32 	%rd1043, %r597;
	add.s64 	%rd1044, %rd1043, %rd739;
	add.s64 	%rd1045, %rd1044, %rd2283;
	not.b64 	%rd1046, %rd1045;
	add.s64 	%rd2284, %rd737, %rd1046;
$L__BB4_1043:
	setp.ge.s32 	%p164, %r597, %r248;
	@%p164 bra 	$L__BB4_1045;
	ld.shared.u32 	%r1091, [%r591+14592];
	shl.b64 	%rd1047, %rd2284, 2;
	add.s64 	%rd1048, %rd3, %rd1047;
	st.global.u32 	[%rd1048], %r1091;
$L__BB4_1045:
	add.s32 	%r598, %r407, 4256;
	setp.lt.s32 	%p165, %r598, %r590;
	@%p165 bra 	$L__BB4_1049;
	setp.ne.s16 	%p166, %rs4, 0;
	mov.b64 	%rd2285, 0;
	@%p166 bra 	$L__BB4_1048;
	ld.global.u64 	%rd2285, [%rd735];
$L__BB4_1048:
	sub.s32 	%r1092, %r598, %r590;
	cvt.s64.s32 	%rd1050, %r1092;
	add.s64 	%rd1051, %rd1050, %rd736;
	add.s64 	%rd2287, %rd1051, %rd2285;
	bra.uni 	$L__BB4_1052;
$L__BB4_1049:
	setp.ne.s16 	%p167, %rs4, 0;
	mov.b64 	%rd2286, 0;
	@%p167 bra 	$L__BB4_1051;
	ld.global.u64 	%rd1053, [%rd735];
	sub.s64 	%rd2286, %rd738, %rd1053;
$L__BB4_1051:
	cvt.u64.u32 	%rd1054, %r598;
	add.s64 	%rd1055, %rd1054, %rd739;
	add.s64 	%rd1056, %rd1055, %rd2286;
	not.b64 	%rd1057, %rd1056;
	add.s64 	%rd2287, %rd737, %rd1057;
$L__BB4_1052:
	setp.ge.s32 	%p168, %r598, %r248;
	@%p168 bra 	$L__BB4_1054;
	ld.shared.u32 	%r1093, [%r591+17024];
	shl.b64 	%rd1058, %rd2287, 2;
	add.s64 	%rd1059, %rd3, %rd1058;
	st.global.u32 	[%rd1059], %r1093;
$L__BB4_1054:
	add.s32 	%r599, %r407, 4864;
	setp.lt.s32 	%p169, %r599, %r590;
	@%p169 bra 	$L__BB4_1058;
	setp.ne.s16 	%p170, %rs4, 0;
	mov.b64 	%rd2288, 0;
	@%p170 bra 	$L__BB4_1057;
	ld.global.u64 	%rd2288, [%rd735];
$L__BB4_1057:
	sub.s32 	%r1094, %r599, %r590;
	cvt.s64.s32 	%rd1061, %r1094;
	add.s64 	%rd1062, %rd1061, %rd736;
	add.s64 	%rd2290, %rd1062, %rd2288;
	bra.uni 	$L__BB4_1061;
$L__BB4_1058:
	setp.ne.s16 	%p171, %rs4, 0;
	mov.b64 	%rd2289, 0;
	@%p171 bra 	$L__BB4_1060;
	ld.global.u64 	%rd1064, [%rd735];
	sub.s64 	%rd2289, %rd738, %rd1064;
$L__BB4_1060:
	cvt.u64.u32 	%rd1065, %r599;
	add.s64 	%rd1066, %rd1065, %rd739;
	add.s64 	%rd1067, %rd1066, %rd2289;
	not.b64 	%rd1068, %rd1067;
	add.s64 	%rd2290, %rd737, %rd1068;
$L__BB4_1061:
	setp.ge.s32 	%p172, %r599, %r248;
	@%p172 bra 	$L__BB4_1063;
	ld.shared.u32 	%r1095, [%r591+19456];
	shl.b64 	%rd1069, %rd2290, 2;
	add.s64 	%rd1070, %rd3, %rd1069;
	st.global.u32 	[%rd1070], %r1095;
$L__BB4_1063:
	add.s32 	%r600, %r407, 5472;
	setp.lt.s32 	%p173, %r600, %r590;
	@%p173 bra 	$L__BB4_1067;
	setp.ne.s16 	%p174, %rs4, 0;
	mov.b64 	%rd2291, 0;
	@%p174 bra 	$L__BB4_1066;
	ld.global.u64 	%rd2291, [%rd735];
$L__BB4_1066:
	sub.s32 	%r1096, %r600, %r590;
	cvt.s64.s32 	%rd1072, %r1096;
	add.s64 	%rd1073, %rd1072, %rd736;
	add.s64 	%rd2293, %rd1073, %rd2291;
	bra.uni 	$L__BB4_1070;
$L__BB4_1067:
	setp.ne.s16 	%p175, %rs4, 0;
	mov.b64 	%rd2292, 0;
	@%p175 bra 	$L__BB4_1069;
	ld.global.u64 	%rd1075, [%rd735];
	sub.s64 	%rd2292, %rd738, %rd1075;
$L__BB4_1069:
	cvt.u64.u32 	%rd1076, %r600;
	add.s64 	%rd1077, %rd1076, %rd739;
	add.s64 	%rd1078, %rd1077, %rd2292;
	not.b64 	%rd1079, %rd1078;
	add.s64 	%rd2293, %rd737, %rd1079;
$L__BB4_1070:
	setp.ge.s32 	%p176, %r600, %r248;
	@%p176 bra 	$L__BB4_1072;
	ld.shared.u32 	%r1097, [%r591+21888];
	shl.b64 	%rd1080, %rd2293, 2;
	add.s64 	%rd1081, %rd3, %rd1080;
	st.global.u32 	[%rd1081], %r1097;
$L__BB4_1072:
	add.s32 	%r601, %r407, 6080;
	setp.lt.s32 	%p177, %r601, %r590;
	@%p177 bra 	$L__BB4_1076;
	setp.ne.s16 	%p178, %rs4, 0;
	mov.b64 	%rd2294, 0;
	@%p178 bra 	$L__BB4_1075;
	ld.global.u64 	%rd2294, [%rd735];
$L__BB4_1075:
	sub.s32 	%r1098, %r601, %r590;
	cvt.s64.s32 	%rd1083, %r1098;
	add.s64 	%rd1084, %rd1083, %rd736;
	add.s64 	%rd2296, %rd1084, %rd2294;
	bra.uni 	$L__BB4_1079;
$L__BB4_1076:
	setp.ne.s16 	%p179, %rs4, 0;
	mov.b64 	%rd2295, 0;
	@%p179 bra 	$L__BB4_1078;
	ld.global.u64 	%rd1086, [%rd735];
	sub.s64 	%rd2295, %rd738, %rd1086;
$L__BB4_1078:
	cvt.u64.u32 	%rd1087, %r601;
	add.s64 	%rd1088, %rd1087, %rd739;
	add.s64 	%rd1089, %rd1088, %rd2295;
	not.b64 	%rd1090, %rd1089;
	add.s64 	%rd2296, %rd737, %rd1090;
$L__BB4_1079:
	setp.ge.s32 	%p180, %r601, %r248;
	@%p180 bra 	$L__BB4_1081;
	ld.shared.u32 	%r1099, [%r591+24320];
	shl.b64 	%rd1091, %rd2296, 2;
	add.s64 	%rd1092, %rd3, %rd1091;
	st.global.u32 	[%rd1092], %r1099;
$L__BB4_1081:
	add.s32 	%r602, %r407, 6688;
	setp.lt.s32 	%p181, %r602, %r590;
	@%p181 bra 	$L__BB4_1085;
	setp.ne.s16 	%p182, %rs4, 0;
	mov.b64 	%rd2297, 0;
	@%p182 bra 	$L__BB4_1084;
	ld.global.u64 	%rd2297, [%rd735];
$L__BB4_1084:
	sub.s32 	%r1100, %r602, %r590;
	cvt.s64.s32 	%rd1094, %r1100;
	add.s64 	%rd1095, %rd1094, %rd736;
	add.s64 	%rd2299, %rd1095, %rd2297;
	bra.uni 	$L__BB4_1088;
$L__BB4_1085:
	setp.ne.s16 	%p183, %rs4, 0;
	mov.b64 	%rd2298, 0;
	@%p183 bra 	$L__BB4_1087;
	ld.global.u64 	%rd1097, [%rd735];
	sub.s64 	%rd2298, %rd738, %rd1097;
$L__BB4_1087:
	cvt.u64.u32 	%rd1098, %r602;
	add.s64 	%rd1099, %rd1098, %rd739;
	add.s64 	%rd1100, %rd1099, %rd2298;
	not.b64 	%rd1101, %rd1100;
	add.s64 	%rd2299, %rd737, %rd1101;
$L__BB4_1088:
	setp.ge.s32 	%p184, %r602, %r248;
	@%p184 bra 	$L__BB4_1090;
	ld.shared.u32 	%r1101, [%r591+26752];
	shl.b64 	%rd1102, %rd2299, 2;
	add.s64 	%rd1103, %rd3, %rd1102;
	st.global.u32 	[%rd1103], %r1101;
$L__BB4_1090:
	add.s32 	%r603, %r407, 7296;
	setp.lt.s32 	%p185, %r603, %r590;
	@%p185 bra 	$L__BB4_1094;
	setp.ne.s16 	%p186, %rs4, 0;
	mov.b64 	%rd2300, 0;
	@%p186 bra 	$L__BB4_1093;
	ld.global.u64 	%rd2300, [%rd735];
$L__BB4_1093:
	sub.s32 	%r1102, %r603, %r590;
	cvt.s64.s32 	%rd1105, %r1102;
	add.s64 	%rd1106, %rd1105, %rd736;
	add.s64 	%rd2302, %rd1106, %rd2300;
	bra.uni 	$L__BB4_1097;
$L__BB4_1094:
	setp.ne.s16 	%p187, %rs4, 0;
	mov.b64 	%rd2301, 0;
	@%p187 bra 	$L__BB4_1096;
	ld.global.u64 	%rd1108, [%rd735];
	sub.s64 	%rd2301, %rd738, %rd1108;
$L__BB4_1096:
	cvt.u64.u32 	%rd1109, %r603;
	add.s64 	%rd1110, %rd1109, %rd739;
	add.s64 	%rd1111, %rd1110, %rd2301;
	not.b64 	%rd1112, %rd1111;
	add.s64 	%rd2302, %rd737, %rd1112;
$L__BB4_1097:
	setp.ge.s32 	%p188, %r603, %r248;
	@%p188 bra 	$L__BB4_1099;
	ld.shared.u32 	%r1103, [%r591+29184];
	shl.b64 	%rd1113, %rd2302, 2;
	add.s64 	%rd1114, %rd3, %rd1113;
	st.global.u32 	[%rd1114], %r1103;
$L__BB4_1099:
	add.s32 	%r604, %r407, 7904;
	setp.lt.s32 	%p189, %r604, %r590;
	@%p189 bra 	$L__BB4_1103;
	setp.ne.s16 	%p190, %rs4, 0;
	mov.b64 	%rd2303, 0;
	@%p190 bra 	$L__BB4_1102;
	ld.global.u64 	%rd2303, [%rd735];
$L__BB4_1102:
	sub.s32 	%r1104, %r604, %r590;
	cvt.s64.s32 	%rd1116, %r1104;
	add.s64 	%rd1117, %rd1116, %rd736;
	add.s64 	%rd2305, %rd1117, %rd2303;
	bra.uni 	$L__BB4_1106;
$L__BB4_1103:
	setp.ne.s16 	%p191, %rs4, 0;
	mov.b64 	%rd2304, 0;
	@%p191 bra 	$L__BB4_1105;
	ld.global.u64 	%rd1119, [%rd735];
	sub.s64 	%rd2304, %rd738, %rd1119;
$L__BB4_1105:
	cvt.u64.u32 	%rd1120, %r604;
	add.s64 	%rd1121, %rd1120, %rd739;
	add.s64 	%rd1122, %rd1121, %rd2304;
	not.b64 	%rd1123, %rd1122;
	add.s64 	%rd2305, %rd737, %rd1123;
$L__BB4_1106:
	setp.ge.s32 	%p192, %r604, %r248;
	@%p192 bra 	$L__BB4_1108;
	ld.shared.u32 	%r1105, [%r591+31616];
	shl.b64 	%rd1124, %rd2305, 2;
	add.s64 	%rd1125, %rd3, %rd1124;
	st.global.u32 	[%rd1125], %r1105;
$L__BB4_1108:
	add.s32 	%r605, %r407, 8512;
	setp.lt.s32 	%p193, %r605, %r590;
	@%p193 bra 	$L__BB4_1112;
	setp.ne.s16 	%p194, %rs4, 0;
	mov.b64 	%rd2306, 0;
	@%p194 bra 	$L__BB4_1111;
	ld.global.u64 	%rd2306, [%rd735];
$L__BB4_1111:
	sub.s32 	%r1106, %r605, %r590;
	cvt.s64.s32 	%rd1127, %r1106;
	add.s64 	%rd1128, %rd1127, %rd736;
	add.s64 	%rd2308, %rd1128, %rd2306;
	bra.uni 	$L__BB4_1115;
$L__BB4_1112:
	setp.ne.s16 	%p195, %rs4, 0;
	mov.b64 	%rd2307, 0;
	@%p195 bra 	$L__BB4_1114;
	ld.global.u64 	%rd1130, [%rd735];
	sub.s64 	%rd2307, %rd738, %rd1130;
$L__BB4_1114:
	cvt.u64.u32 	%rd1131, %r605;
	add.s64 	%rd1132, %rd1131, %rd739;
	add.s64 	%rd1133, %rd1132, %rd2307;
	not.b64 	%rd1134, %rd1133;
	add.s64 	%rd2308, %rd737, %rd1134;
$L__BB4_1115:
	setp.ge.s32 	%p196, %r605, %r248;
	@%p196 bra 	$L__BB4_1117;
	ld.shared.u32 	%r1107, [%r591+34048];
	shl.b64 	%rd1135, %rd2308, 2;
	add.s64 	%rd1136, %rd3, %rd1135;
	st.global.u32 	[%rd1136], %r1107;
$L__BB4_1117:
	add.s32 	%r606, %r407, 9120;
	setp.lt.s32 	%p197, %r606, %r590;
	@%p197 bra 	$L__BB4_1121;
	setp.ne.s16 	%p198, %rs4, 0;
	mov.b64 	%rd2309, 0;
	@%p198 bra 	$L__BB4_1120;
	ld.global.u64 	%rd2309, [%rd735];
$L__BB4_1120:
	sub.s32 	%r1108, %r606, %r590;
	cvt.s64.s32 	%rd1138, %r1108;
	add.s64 	%rd1139, %rd1138, %rd736;
	add.s64 	%rd2311, %rd1139, %rd2309;
	bra.uni 	$L__BB4_1124;
$L__BB4_1121:
	setp.ne.s16 	%p199, %rs4, 0;
	mov.b64 	%rd2310, 0;
	@%p199 bra 	$L__BB4_1123;
	ld.global.u64 	%rd1141, [%rd735];
	sub.s64 	%rd2310, %rd738, %rd1141;
$L__BB4_1123:
	cvt.u64.u32 	%rd1142, %r606;
	add.s64 	%rd1143, %rd1142, %rd739;
	add.s64 	%rd1144, %rd1143, %rd2310;
	not.b64 	%rd1145, %rd1144;
	add.s64 	%rd2311, %rd737, %rd1145;
$L__BB4_1124:
	setp.ge.s32 	%p200, %r606, %r248;
	@%p200 bra 	$L__BB4_1126;
	ld.shared.u32 	%r1109, [%r591+36480];
	shl.b64 	%rd1146, %rd2311, 2;
	add.s64 	%rd1147, %rd3, %rd1146;
	st.global.u32 	[%rd1147], %r1109;
$L__BB4_1126:
	add.s32 	%r607, %r407, 9728;
	setp.lt.s32 	%p201, %r607, %r590;
	@%p201 bra 	$L__BB4_1130;
	setp.ne.s16 	%p202, %rs4, 0;
	mov.b64 	%rd2312, 0;
	@%p202 bra 	$L__BB4_1129;
	ld.global.u64 	%rd2312, [%rd735];
$L__BB4_1129:
	sub.s32 	%r1110, %r607, %r590;
	cvt.s64.s32 	%rd1149, %r1110;
	add.s64 	%rd1150, %rd1149, %rd736;
	add.s64 	%rd2314, %rd1150, %rd2312;
	bra.uni 	$L__BB4_1133;
$L__BB4_1130:
	setp.ne.s16 	%p203, %rs4, 0;
	mov.b64 	%rd2313, 0;
	@%p203 bra 	$L__BB4_1132;
	ld.global.u64 	%rd1152, [%rd735];
	sub.s64 	%rd2313, %rd738, %rd1152;
$L__BB4_1132:
	cvt.u64.u32 	%rd1153, %r607;
	add.s64 	%rd1154, %rd1153, %rd739;
	add.s64 	%rd1155, %rd1154, %rd2313;
	not.b64 	%rd1156, %rd1155;
	add.s64 	%rd2314, %rd737, %rd1156;
$L__BB4_1133:
	setp.ge.s32 	%p204, %r607, %r248;
	@%p204 bra 	$L__BB4_1135;
	ld.shared.u32 	%r1111, [%r591+38912];
	shl.b64 	%rd1157, %rd2314, 2;
	add.s64 	%rd1158, %rd3, %rd1157;
	st.global.u32 	[%rd1158], %r1111;
$L__BB4_1135:
	add.s32 	%r608, %r407, 10336;
	setp.lt.s32 	%p205, %r608, %r590;
	@%p205 bra 	$L__BB4_1139;
	setp.ne.s16 	%p206, %rs4, 0;
	mov.b64 	%rd2315, 0;
	@%p206 bra 	$L__BB4_1138;
	ld.global.u64 	%rd2315, [%rd735];
$L__BB4_1138:
	sub.s32 	%r1112, %r608, %r590;
	cvt.s64.s32 	%rd1160, %r1112;
	add.s64 	%rd1161, %rd1160, %rd736;
	add.s64 	%rd2317, %rd1161, %rd2315;
	bra.uni 	$L__BB4_1142;
$L__BB4_1139:
	setp.ne.s16 	%p207, %rs4, 0;
	mov.b64 	%rd2316, 0;
	@%p207 bra 	$L__BB4_1141;
	ld.global.u64 	%rd1163, [%rd735];
	sub.s64 	%rd2316, %rd738, %rd1163;
$L__BB4_1141:
	cvt.u64.u32 	%rd1164, %r608;
	add.s64 	%rd1165, %rd1164, %rd739;
	add.s64 	%rd1166, %rd1165, %rd2316;
	not.b64 	%rd1167, %rd1166;
	add.s64 	%rd2317, %rd737, %rd1167;
$L__BB4_1142:
	setp.ge.s32 	%p208, %r608, %r248;
	@%p208 bra 	$L__BB4_1144;
	ld.shared.u32 	%r1113, [%r591+41344];
	shl.b64 	%rd1168, %rd2317, 2;
	add.s64 	%rd1169, %rd3, %rd1168;
	st.global.u32 	[%rd1169], %r1113;
$L__BB4_1144:
	add.s32 	%r609, %r407, 10944;
	setp.lt.s32 	%p209, %r609, %r590;
	@%p209 bra 	$L__BB4_1148;
	setp.ne.s16 	%p210, %rs4, 0;
	mov.b64 	%rd2318, 0;
	@%p210 bra 	$L__BB4_1147;
	ld.global.u64 	%rd2318, [%rd735];
$L__BB4_1147:
	sub.s32 	%r1114, %r609, %r590;
	cvt.s64.s32 	%rd1171, %r1114;
	add.s64 	%rd1172, %rd1171, %rd736;
	add.s64 	%rd2320, %rd1172, %rd2318;
	bra.uni 	$L__BB4_1151;
$L__BB4_1148:
	setp.ne.s16 	%p211, %rs4, 0;
	mov.b64 	%rd2319, 0;
	@%p211 bra 	$L__BB4_1150;
	ld.global.u64 	%rd1174, [%rd735];
	sub.s64 	%rd2319, %rd738, %rd1174;
$L__BB4_1150:
	cvt.u64.u32 	%rd1175, %r609;
	add.s64 	%rd1176, %rd1175, %rd739;
	add.s64 	%rd1177, %rd1176, %rd2319;
	not.b64 	%rd1178, %rd1177;
	add.s64 	%rd2320, %rd737, %rd1178;
$L__BB4_1151:
	setp.ge.s32 	%p212, %r609, %r248;
	@%p212 bra 	$L__BB4_1153;
	ld.shared.u32 	%r1115, [%r591+43776];
	shl.b64 	%rd1179, %rd2320, 2;
	add.s64 	%rd1180, %rd3, %rd1179;
	st.global.u32 	[%rd1180], %r1115;
$L__BB4_1153:
	mov.u32 	%r1593, %tid.x;
	setp.ne.s32 	%p415, %r1593, 0;
	@%p415 bra 	$L__BB4_1161;
	ld.param.u8 	%rs83, [%rd1+1];
	setp.eq.s16 	%p416, %rs83, 0;
	@%p416 bra 	$L__BB4_1158;
	ld.param.u8 	%rs84, [%rd1];
	setp.ne.s16 	%p417, %rs84, 0;
	mov.b64 	%rd2321, 0;
	@%p417 bra 	$L__BB4_1157;
	ld.param.u64 	%rd1442, [%rd1+24];
	cvta.to.global.u64 	%rd1443, %rd1442;
	ld.global.u64 	%rd2321, [%rd1443];
$L__BB4_1157:
	ld.param.u64 	%rd2016, [_ZN3cub18CUB_300001_SM_10006detail6select23DeviceSelectSweepKernelINS2_10policy_hubIjNS0_8NullTypeElLb0ELNS0_10SelectImplE2EE10Policy1000EPjPS5_S9_PmNS0_13ScanTileStateIiLb1EEE11IsProducingS5_iNS2_19streaming_context_tIlLb1EEELS6_2EEEvT0_T1_T2_T3_T4_T5_T6_T7_iT8_NS1_7vsmem_tE_param_3];
	cvt.s64.s32 	%rd1444, %r2676;
	add.s64 	%rd1445, %rd2321, %rd1444;
	cvta.to.global.u64 	%rd1446, %rd2016;
	st.global.u64 	[%rd1446], %rd1445;
	bra.uni 	$L__BB4_1161;
$L__BB4_1158:
	ld.param.u8 	%rs85, [%rd1];
	setp.ne.s16 	%p418, %rs85, 0;
	mov.b64 	%rd2322, 0;
	@%p418 bra 	$L__BB4_1160;
	ld.param.u64 	%rd1448, [%rd1+24];
	cvta.to.global.u64 	%rd1449, %rd1448;
	ld.global.u64 	%rd2322, [%rd1449];
$L__BB4_1160:
	cvt.s64.s32 	%rd1450, %r2676;
	add.s64 	%rd1451, %rd2322, %rd1450;
	ld.param.u64 	%rd1452, [%rd1+32];
	cvta.to.global.u64 	%rd1453, %rd1452;
	st.global.u64 	[%rd1453], %rd1451;
$L__BB4_1161:
	ret;

}
	// .globl	_ZN3cub18CUB_300001_SM_10006detail6select23DeviceSelectSweepKernelINS2_10policy_hubI9TokenSpanNS0_8NullTypeElLb0ELNS0_10SelectImplE2EE10Policy1000EPS5_PS6_SA_PmNS0_13ScanTileStateIiLb1EEE8IsIgnoreS6_iNS2_19streaming_context_tIlLb1EEELS7_2EEEvT0_T1_T2_T3_T4_T5_T6_T7_iT8_NS1_7vsmem_tE
.visible .entry _ZN3cub18CUB_300001_SM_10006detail6select23DeviceSelectSweepKernelINS2_10policy_hubI9TokenSpanNS0_8NullTypeElLb0ELNS0_10SelectImplE2EE10Policy1000EPS5_PS6_SA_PmNS0_13ScanTileStateIiLb1EEE8IsIgnoreS6_iNS2_19streaming_context_tIlLb1EEELS7_2EEEvT0_T1_T2_T3_T4_T5_T6_T7_iT8_NS1_7vsmem_tE(
	.param .u64 .ptr .align 1 _ZN3cub18CUB_300001_SM_10006detail6select23DeviceSelectSweepKernelINS2_10policy_hubI9TokenSpanNS0_8NullTypeElLb0ELNS0_10SelectImplE2EE10Policy1000EPS5_PS6_SA_PmNS0_13ScanTileStateIiLb1EEE8IsIgnoreS6_iNS2_19streaming_context_tIlLb1EEELS7_2EEEvT0_T1_T2_T3_T4_T5_T6_T7_iT8_NS1_7vsmem_tE_param_0,
	.param .u64 .ptr .align 1 _ZN3cub18CUB_300001_SM_10006detail6select23DeviceSelectSweepKernelINS2_10policy_hubI9TokenSpanNS0_8NullTypeElLb0ELNS0_10SelectImplE2EE10Policy1000EPS5_PS6_SA_PmNS0_13ScanTileStateIiLb1EEE8IsIgnoreS6_iNS2_19streaming_context_tIlLb1EEELS7_2EEEvT0_T1_T2_T3_T4_T5_T6_T7_iT8_NS1_7vsmem_tE_param_1,
	.param .u64 .ptr .align 1 _ZN3cub18CUB_300001_SM_10006detail6select23DeviceSelectSweepKernelINS2_10policy_hubI9TokenSpanNS0_8NullTypeElLb0ELNS0_10SelectImplE2EE10Policy1000EPS5_PS6_SA_PmNS0_13ScanTileStateIiLb1EEE8IsIgnoreS6_iNS2_19streaming_context_tIlLb1EEELS7_2EEEvT0_T1_T2_T3_T4_T5_T6_T7_iT8_NS1_7vsmem_tE_param_2,
	.param .u64 .ptr .align 1 _ZN3cub18CUB_300001_SM_10006detail6select23DeviceSelectSweepKernelINS2_10policy_hubI9TokenSpanNS0_8NullTypeElLb0ELNS0_10SelectImplE2EE10Policy1000EPS5_PS6_SA_PmNS0_13ScanTileStateIiLb1EEE8IsIgnoreS6_iNS2_19streaming_context_tIlLb1EEELS7_2EEEvT0_T1_T2_T3_T4_T5_T6_T7_iT8_NS1_7vsmem_tE_param_3,
	.param .align 8 .b8 _ZN3cub18CUB_300001_SM_10006detail6select23DeviceSelectSweepKernelINS2_10policy_hubI9TokenSpanNS0_8NullTypeElLb0ELNS0_10SelectImplE2EE10Policy1000EPS5_PS6_SA_PmNS0_13ScanTileStateIiLb1EEE8IsIgnoreS6_iNS2_19streaming_context_tIlLb1EEELS7_2EEEvT0_T1_T2_T3_T4_T5_T6_T7_iT8_NS1_7vsmem_tE_param_4[8],
	.param .align 1 .b8 _ZN3cub18CUB_300001_SM_10006detail6select23DeviceSelectSweepKernelINS2_10policy_hubI9TokenSpanNS0_8NullTypeElLb0ELNS0_10SelectImplE2EE10Policy1000EPS5_PS6_SA_PmNS0_13ScanTileStateIiLb1EEE8IsIgnoreS6_iNS2_19streaming_context_tIlLb1EEELS7_2EEEvT0_T1_T2_T3_T4_T5_T6_T7_iT8_NS1_7vsmem_tE_param_5[1],
	.param .align 1 .b8 _ZN3cub18CUB_300001_SM_10006detail6select23DeviceSelectSweepKernelINS2_10policy_hubI9TokenSpanNS0_8NullTypeElLb0ELNS0_10SelectImplE2EE10Policy1000EPS5_PS6_SA_PmNS0_13ScanTileStateIiLb1EEE8IsIgnoreS6_iNS2_19streaming_context_tIlLb1EEELS7_2EEEvT0_T1_T2_T3_T4_T5_T6_T7_iT8_NS1_7vsmem_tE_param_6[1],
	.param .u32 _ZN3cub18CUB_300001_SM_10006detail6select23DeviceSelectSweepKernelINS2_10policy_hubI9TokenSpanNS0_8NullTypeElLb0ELNS0_10SelectImplE2EE10Policy1000EPS5_PS6_SA_PmNS0_13ScanTileStateIiLb1EEE8IsIgnoreS6_iNS2_19streaming_context_tIlLb1EEELS7_2EEEvT0_T1_T2_T3_T4_T5_T6_T7_iT8_NS1_7vsmem_tE_param_7,
	.param .u32 _ZN3cub18CUB_300001_SM_10006detail6select23DeviceSelectSweepKernelINS2_10policy_hubI9TokenSpanNS0_8NullTypeElLb0ELNS0_10SelectImplE2EE10Policy1000EPS5_PS6_SA_PmNS0_13ScanTileStateIiLb1EEE8IsIgnoreS6_iNS2_19streaming_context_tIlLb1EEELS7_2EEEvT0_T1_T2_T3_T4_T5_T6_T7_iT8_NS1_7vsmem_tE_param_8,
	.param .align 8 .b8 _ZN3cub18CUB_300001_SM_10006detail6select23DeviceSelectSweepKernelINS2_10policy_hubI9TokenSpanNS0_8NullTypeElLb0ELNS0_10SelectImplE2EE10Policy1000EPS5_PS6_SA_PmNS0_13ScanTileStateIiLb1EEE8IsIgnoreS6_iNS2_19streaming_context_tIlLb1EEELS7_2EEEvT0_T1_T2_T3_T4_T5_T6_T7_iT8_NS1_7vsmem_tE_param_9[40],
	.param .align 8 .b8 _ZN3cub18CUB_300001_SM_10006detail6select23DeviceSelectSweepKernelINS2_10policy_hubI9TokenSpanNS0_8NullTypeElLb0ELNS0_10SelectImplE2EE10Policy1000EPS5_PS6_SA_PmNS0_13ScanTileStateIiLb1EEE8IsIgnoreS6_iNS2_19streaming_context_tIlLb1EEELS7_2EEEvT0_T1_T2_T3_T4_T5_T6_T7_iT8_NS1_7vsmem_tE_param_10[8]
)
.maxntid 128
{
	.reg .pred 	%p<199>;
	.reg .b16 	%rs<108>;
	.reg .b32 	%r<1261>;
	.reg .b64 	%rd<415>;
	// demoted variable
	.shared .align 16 .b8 _ZZN3cub18CUB_300001_SM_10006detail6select23DeviceSelectSweepKernelINS2_10policy_hubI9TokenSpanNS0_8NullTypeElLb0ELNS0_10SelectImplE2EE10Policy1000EPS5_PS6_SA_PmNS0_13ScanTileStateIiLb1EEE8IsIgnoreS6_iNS2_19streaming_context_tIlLb1EEELS7_2EEEvT0_T1_T2_T3_T4_T5_T6_T7_iT8_NS1_7vsmem_tEE19static_temp_storage[4608];
	ld.param.u64 	%rd4, [_ZN3cub18CUB_300001_SM_10006detail6select23DeviceSelectSweepKernelINS2_10policy_hubI9TokenSpanNS0_8NullTypeElLb0ELNS0_10SelectImplE2EE10Policy1000EPS5_PS6_SA_PmNS0_13ScanTileStateIiLb1EEE8IsIgnoreS6_iNS2_19streaming_context_tIlLb1EEELS7_2EEEvT0_T1_T2_T3_T4_T5_T6_T7_iT8_NS1_7vsmem_tE_param_4];
	ld.param.u64 	%rd150, [_ZN3cub18CUB_300001_SM_10006detail6select23DeviceSelectSweepKernelINS2_10policy_hubI9TokenSpanNS0_8NullTypeElLb0ELNS0_10SelectImplE2EE10Policy1000EPS5_PS6_SA_PmNS0_13ScanTileStateIiLb1EEE8IsIgnoreS6_iNS2_19streaming_context_tIlLb1EEELS7_2EEEvT0_T1_T2_T3_T4_T5_T6_T7_iT8_NS1_7vsmem_tE_param_0];
	ld.param.u64 	%rd151, [_ZN3cub18CUB_300001_SM_10006detail6select23DeviceSelectSweepKernelINS2_10policy_hubI9TokenSpanNS0_8NullTypeElLb0ELNS0_10SelectImplE2EE10Policy1000EPS5_PS6_SA_PmNS0_13ScanTileStateIiLb1EEE8IsIgnoreS6_iNS2_19streaming_context_tIlLb1EEELS7_2EEEvT0_T1_T2_T3_T4_T5_T6_T7_iT8_NS1_7vsmem_tE_param_2];
	ld.param.u32 	%r193, [_ZN3cub18CUB_300001_SM_10006detail6select23DeviceSelectSweepKernelINS2_10policy_hubI9TokenSpanNS0_8NullTypeElLb0ELNS0_10SelectImplE2EE10Policy1000EPS5_PS6_SA_PmNS0_13ScanTileStateIiLb1EEE8IsIgnoreS6_iNS2_19streaming_context_tIlLb1EEELS7_2EEEvT0_T1_T2_T3_T4_T5_T6_T7_iT8_NS1_7vsmem_tE_param_7];
	ld.param.u32 	%r194, [_ZN3cub18CUB_300001_SM_10006detail6select23DeviceSelectSweepKernelINS2_10policy_hubI9TokenSpanNS0_8NullTypeElLb0ELNS0_10SelectImplE2EE10Policy1000EPS5_PS6_SA_PmNS0_13ScanTileStateIiLb1EEE8IsIgnoreS6_iNS2_19streaming_context_tIlLb1EEELS7_2EEEvT0_T1_T2_T3_T4_T5_T6_T7_iT8_NS1_7vsmem_tE_param_8];
	mov.b64 	%rd149, _ZN3cub18CUB_300001_SM_10006detail6select23DeviceSelectSweepKernelINS2_10policy_hubI9TokenSpanNS0_8NullTypeElLb0ELNS0_10SelectImplE2EE10Policy1000EPS5_PS6_SA_PmNS0_13ScanTileStateIiLb1EEE8IsIgnoreS6_iNS2_19streaming_context_tIlLb1EEELS7_2EEEvT0_T1_T2_T3_T4_T5_T6_T7_iT8_NS1_7vsmem_tE_param_9;
	mov.u64 	%rd1, %rd149;
	cvta.to.global.u64 	%rd2, %rd150;
	cvta.to.global.u64 	%rd3, %rd151;
	mov.u32 	%r195, %ctaid.x;
	mov.u32 	%r196, %nctaid.y;
	mov.u32 	%r197, %ctaid.y;
	mad.lo.s32 	%r1, %r195, %r196, %r197;
	shl.b32 	%r2, %r1, 9;
	add.s32 	%r198, %r194, -1;
	setp.ge.s32 	%p9, %r1, %r198;
	@%p9 bra 	$L__BB5_91;
	setp.ne.s32 	%p114, %r1, 0;
	@%p114 bra 	$L__BB5_35;
	ld.param.u8 	%rs87, [%rd1];
	setp.eq.s16 	%p172, %rs87, 0;
	ld.param.u64 	%rd323, [%rd1+16];
	selp.b64 	%rd324, %rd323, 0, %p172;
	cvt.u64.u32 	%rd325, %r2;
	add.s64 	%rd326, %rd324, %rd325;
	mov.u32 	%r3, %tid.x;
	shl.b32 	%r4, %r3, 2;
	cvt.u64.u32 	%rd327, %r4;
	add.s64 	%rd328, %rd326, %rd327;
	mad.lo.s64 	%rd329, %rd328, 9, %rd2;
	ld.global.u8 	%r1055, [%rd329];
	ld.global.u8 	%r1056, [%rd329+1];
	shl.b32 	%r1057, %r1056, 8;
	or.b32  	%r1058, %r1057, %r1055;
	ld.global.u8 	%r1059, [%rd329+2];
	shl.b32 	%r1060, %r1059, 16;
	ld.global.u8 	%r1061, [%rd329+3];
	shl.b32 	%r1062, %r1061, 24;
	or.b32  	%r1063, %r1062, %r1060;
	or.b32  	%r5, %r1063, %r1058;
	ld.global.u8 	%r1064, [%rd329+4];
	ld.global.u8 	%r1065, [%rd329+5];
	shl.b32 	%r1066, %r1065, 8;
	or.b32  	%r1067, %r1066, %r1064;
	ld.global.u8 	%r1068, [%rd329+6];
	shl.b32 	%r1069, %r1068, 16;
	ld.global.u8 	%r1070, [%rd329+7];
	shl.b32 	%r1071, %r1070, 24;
	or.b32  	%r1072, %r1071, %r1069;
	or.b32  	%r6, %r1072, %r1067;
	ld.global.u8 	%rs1, [%rd329+8];
	ld.global.u8 	%r1073, [%rd329+9];
	ld.global.u8 	%r1074, [%rd329+10];
	shl.b32 	%r1075, %r1074, 8;
	or.b32  	%r1076, %r1075, %r1073;
	ld.global.u8 	%r1077, [%rd329+11];
	shl.b32 	%r1078, %r1077, 16;
	ld.global.u8 	%r1079, [%rd329+12];
	shl.b32 	%r1080, %r1079, 24;
	or.b32  	%r1081, %r1080, %r1078;
	or.b32  	%r7, %r1081, %r1076;
	ld.global.u8 	%r1082, [%rd329+13];
	ld.global.u8 	%r1083, [%rd329+14];
	shl.b32 	%r1084, %r1083, 8;
	or.b32  	%r1085, %r1084, %r1082;
	ld.global.u8 	%r1086, [%rd329+15];
	shl.b32 	%r1087, %r1086, 16;
	ld.global.u8 	%r1088, [%rd329+16];
	shl.b32 	%r1089, %r1088, 24;
	or.b32  	%r1090, %r1089, %r1087;
	or.b32  	%r8, %r1090, %r1085;
	ld.global.u8 	%rs2, [%rd329+17];
	ld.global.u8 	%r1091, [%rd329+18];
	ld.global.u8 	%r1092, [%rd329+19];
	shl.b32 	%r1093, %r1092, 8;
	or.b32  	%r1094, %r1093, %r1091;
	ld.global.u8 	%r1095, [%rd329+20];
	shl.b32 	%r1096, %r1095, 16;
	ld.global.u8 	%r1097, [%rd329+21];
	shl.b32 	%r1098, %r1097, 24;
	or.b32  	%r1099, %r1098, %r1096;
	or.b32  	%r9, %r1099, %r1094;
	ld.global.u8 	%r1100, [%rd329+22];
	ld.global.u8 	%r1101, [%rd329+23];
	shl.b32 	%r1102, %r1101, 8;
	or.b32  	%r1103, %r1102, %r1100;
	ld.global.u8 	%r1104, [%rd329+24];
	shl.b32 	%r1105, %r1104, 16;
	ld.global.u8 	%r1106, [%rd329+25];
	shl.b32 	%r1107, %r1106, 24;
	or.b32  	%r1108, %r1107, %r1105;
	or.b32  	%r10, %r1108, %r1103;
	ld.global.u8 	%rs3, [%rd329+26];
	ld.global.u8 	%r1109, [%rd329+27];
	ld.global.u8 	%r1110, [%rd329+28];
	shl.b32 	%r1111, %r1110, 8;
	or.b32  	%r1112, %r1111, %r1109;
	ld.global.u8 	%r1113, [%rd329+29];
	shl.b32 	%r1114, %r1113, 16;
	ld.global.u8 	%r1115, [%rd329+30];
	shl.b32 	%r1116, %r1115, 24;
	or.b32  	%r1117, %r1116, %r1114;
	or.b32  	%r11, %r1117, %r1112;
	ld.global.u8 	%r1118, [%rd329+31];
	ld.global.u8 	%r1119, [%rd329+32];
	shl.b32 	%r1120, %r1119, 8;
	or.b32  	%r1121, %r1120, %r1118;
	ld.global.u8 	%r1122, [%rd329+33];
	shl.b32 	%r1123, %r1122, 16;
	ld.global.u8 	%r1124, [%rd329+34];
	shl.b32 	%r1125, %r1124, 24;
	or.b32  	%r1126, %r1125, %r1123;
	or.b32  	%r12, %r1126, %r1121;
	ld.global.u8 	%rs4, [%rd329+35];
	setp.ne.s16 	%p173, %rs1, 0;
	selp.u32 	%r13, 1, 0, %p173;
	setp.ne.s16 	%p174, %rs2, 0;
	selp.u32 	%r14, 1, 0, %p174;
	setp.ne.s16 	%p175, %rs3, 0;
	selp.u32 	%r15, 1, 0, %p175;
	setp.ne.s16 	%p176, %rs4, 0;
	selp.u32 	%r1127, 1, 0, %p176;
	bar.sync 	0;
	add.s32 	%r16, %r14, %r13;
	add.s32 	%r17, %r16, %r15;
	add.s32 	%r1029, %r17, %r1127;
	shr.u32 	%r19, %r3, 5;
	// begin inline asm
	mov.u32 %r1024, %laneid;
	// end inline asm
	mov.b32 	%r1027, 1;
	mov.b32 	%r1052, 0;
	mov.b32 	%r1054, -1;
	// begin inline asm
	{  .reg .s32 r0;  .reg .pred p;  shfl.sync.up.b32 r0|p, %r1029, %r1027, %r1052, %r1054;  @p add.s32 r0, r0, %r1029;  mov.s32 %r1025, r0;}
	// end inline asm
	mov.b32 	%r1033, 2;
	// begin inline asm
	{  .reg .s32 r0;  .reg .pred p;  shfl.sync.up.b32 r0|p, %r1025, %r1033, %r1052, %r1054;  @p add.s32 r0, r0, %r1025;  mov.s32 %r1031, r0;}
	// end inline asm
	mov.b32 	%r1039, 4;
	// begin inline asm
	{  .reg .s32 r0;  .reg .pred p;  shfl.sync.up.b32 r0|p, %r1031, %r1039, %r1052, %r1054;  @p add.s32 r0, r0, %r1031;  mov.s32 %r1037, r0;}
	// end inline asm
	mov.b32 	%r1045, 8;
	// begin inline asm
	{  .reg .s32 r0;  .reg .pred p;  shfl.sync.up.b32 r0|p, %r1037, %r1045, %r1052, %r1054;  @p add.s32 r0, r0, %r1037;  mov.s32 %r1043, r0;}
	// end inline asm
	mov.b32 	%r1051, 16;
	// begin inline asm
	{  .reg .s32 r0;  .reg .pred p;  shfl.sync.up.b32 r0|p, %r1043, %r1051, %r1052, %r1054;  @p add.s32 r0, r0, %r1043;  mov.s32 %r1049, r0;}
	// end inline asm
	setp.ne.s32 	%p177, %r1024, 31;
	@%p177 bra 	$L__BB5_4;
	shl.b32 	%r1128, %r19, 2;
	mov.u32 	%r1129, _ZZN3cub18CUB_300001_SM_10006detail6select23DeviceSelectSweepKernelINS2_10policy_hubI9TokenSpanNS0_8NullTypeElLb0ELNS0_10SelectImplE2EE10Policy1000EPS5_PS6_SA_PmNS0_13ScanTileStateIiLb1EEE8IsIgnoreS6_iNS2_19streaming_context_tIlLb1EEELS7_2EEEvT0_T1_T2_T3_T4_T5_T6_T7_iT8_NS1_7vsmem_tEE19static_temp_storage;
	add.s32 	%r1130, %r1129, %r1128;
	st.shared.u32 	[%r1130], %r1049;
$L__BB5_4:
	bar.sync 	0;
	ld.shared.v4.u32 	{%r1131, %r1132, %r1133, %r1134}, [_ZZN3cub18CUB_300001_SM_10006detail6select23DeviceSelectSweepKernelINS2_10policy_hubI9TokenSpanNS0_8NullTypeElLb0ELNS0_10SelectImplE2EE10Policy1000EPS5_PS6_SA_PmNS0_13ScanTileStateIiLb1EEE8IsIgnoreS6_iNS2_19streaming_context_tIlLb1EEELS7_2EEEvT0_T1_T2_T3_T4_T5_T6_T7_iT8_NS1_7vsmem_tEE19static_temp_storage];
	add.s32 	%r1135, %r1132, %r1131;
	setp.eq.s32 	%p178, %r19, 2;
	selp.b32 	%r1136, %r1135, %r1131, %p178;
	add.s32 	%r1137, %r1135, %r1133;
	setp.eq.s32 	%p179, %r19, 3;
	selp.b32 	%r1138, %r1137, %r1136, %p179;
	add.s32 	%r22, %r1137, %r1134;
	setp.lt.u32 	%p180, %r3, 32;
	selp.b32 	%r1139, 0, %r1138, %p180;
	setp.eq.s32 	%p181, %r1024, 0;
	sub.s32 	%r1140, %r1049, %r1029;
	selp.b32 	%r1141, 0, %r1140, %p181;
	add.s32 	%r23, %r1139, %r1141;
	setp.ne.s32 	%p182, %r3, 0;
	@%p182 bra 	$L__BB5_6;
	add.s64 	%rd330, %rd4, 256;
	mov.b32 	%r1142, 101;
	// begin inline asm
	st.relaxed.gpu.v2.u32 [%rd330], {%r1142, %r22};
	// end inline asm
$L__BB5_6:
	setp.ne.s16 	%p183, %rs4, 0;
	setp.ne.s16 	%p184, %rs3, 0;
	setp.ne.s16 	%p185, %rs2, 0;
	setp.ne.s16 	%p186, %rs1, 0;
	bar.sync 	0;
	sub.s32 	%r24, 512, %r22;
	sub.s32 	%r1144, %r4, %r23;
	add.s32 	%r1145, %r23, %r24;
	selp.b32 	%r1146, %r1145, %r1144, %p186;
	mov.u32 	%r1147, _ZZN3cub18CUB_300001_SM_10006detail6select23DeviceSelectSweepKernelINS2_10policy_hubI9TokenSpanNS0_8NullTypeElLb0ELNS0_10SelectImplE2EE10Policy1000EPS5_PS6_SA_PmNS0_13ScanTileStateIiLb1EEE8IsIgnoreS6_iNS2_19streaming_context_tIlLb1EEELS7_2EEEvT0_T1_T2_T3_T4_T5_T6_T7_iT8_NS1_7vsmem_tEE19static_temp_storage;
	mad.lo.s32 	%r1148, %r1146, 9, %r1147;
	shr.u32 	%r1149, %r5, 24;
	st.shared.u8 	[%r1148+3], %r1149;
	shr.u32 	%r1150, %r5, 16;
	st.shared.u8 	[%r1148+2], %r1150;
	shr.u32 	%r1151, %r5, 8;
	st.shared.u8 	[%r1148+1], %r1151;
	st.shared.u8 	[%r1148], %r5;
	shr.u32 	%r1152, %r6, 24;
	st.shared.u8 	[%r1148+7], %r1152;
	shr.u32 	%r1153, %r6, 16;
	st.shared.u8 	[%r1148+6], %r1153;
	shr.u32 	%r1154, %r6, 8;
	st.shared.u8 	[%r1148+5], %r1154;
	st.shared.u8 	[%r1148+4], %r6;
	st.shared.u8 	[%r1148+8], %rs1;
	add.s32 	%r1155, %r23, %r13;
	sub.s32 	%r1156, %r4, %r1155;
	add.s32 	%r1157, %r1156, 1;
	add.s32 	%r1158, %r1145, %r13;
	selp.b32 	%r1159, %r1158, %r1157, %p185;
	mad.lo.s32 	%r1160, %r1159, 9, %r1147;
	shr.u32 	%r1161, %r7, 24;
	st.shared.u8 	[%r1160+3], %r1161;
	shr.u32 	%r1162, %r7, 16;
	st.shared.u8 	[%r1160+2], %r1162;
	shr.u32 	%r1163, %r7, 8;
	st.shared.u8 	[%r1160+1], %r1163;
	st.shared.u8 	[%r1160], %r7;
	shr.u32 	%r1164, %r8, 24;
	st.shared.u8 	[%r1160+7], %r1164;
	shr.u32 	%r1165, %r8, 16;
	st.shared.u8 	[%r1160+6], %r1165;
	shr.u32 	%r1166, %r8, 8;
	st.shared.u8 	[%r1160+5], %r1166;
	st.shared.u8 	[%r1160+4], %r8;
	st.shared.u8 	[%r1160+8], %rs2;
	add.s32 	%r1167, %r16, %r23;
	sub.s32 	%r1168, %r4, %r1167;
	add.s32 	%r1169, %r1168, 2;
	add.s32 	%r1170, %r1158, %r14;
	selp.b32 	%r1171, %r1170, %r1169, %p184;
	mad.lo.s32 	%r1172, %r1171, 9, %r1147;
	shr.u32 	%r1173, %r9, 24;
	st.shared.u8 	[%r1172+3], %r1173;
	shr.u32 	%r1174, %r9, 16;
	st.shared.u8 	[%r1172+2], %r1174;
	shr.u32 	%r1175, %r9, 8;
	st.shared.u8 	[%r1172+1], %r1175;
	st.shared.u8 	[%r1172], %r9;
	shr.u32 	%r1176, %r10, 24;
	st.shared.u8 	[%r1172+7], %r1176;
	shr.u32 	%r1177, %r10, 16;
	st.shared.u8 	[%r1172+6], %r1177;
	shr.u32 	%r1178, %r10, 8;
	st.shared.u8 	[%r1172+5], %r1178;
	st.shared.u8 	[%r1172+4], %r10;
	st.shared.u8 	[%r1172+8], %rs3;
	add.s32 	%r1179, %r17, %r23;
	sub.s32 	%r1180, %r4, %r1179;
	add.s32 	%r1181, %r1180, 3;
	add.s32 	%r1182, %r1170, %r15;
	selp.b32 	%r1183, %r1182, %r1181, %p183;
	mad.lo.s32 	%r1184, %r1183, 9, %r1147;
	shr.u32 	%r1185, %r11, 16;
	st.shared.u8 	[%r1184+2], %r1185;
	shr.u32 	%r1186, %r11, 24;
	st.shared.u8 	[%r1184+3], %r1186;
	st.shared.u8 	[%r1184], %r11;
	shr.u32 	%r1187, %r11, 8;
	st.shared.u8 	[%r1184+1], %r1187;
	shr.u32 	%r1188, %r12, 16;
	st.shared.u8 	[%r1184+6], %r1188;
	shr.u32 	%r1189, %r12, 24;
	st.shared.u8 	[%r1184+7], %r1189;
	st.shared.u8 	[%r1184+4], %r12;
	shr.u32 	%r1190, %r12, 8;
	st.shared.u8 	[%r1184+5], %r1190;
	st.shared.u8 	[%r1184+8], %rs4;
	bar.sync 	0;
	ld.param.u64 	%rd331, [%rd1+24];
	cvta.to.global.u64 	%rd5, %rd331;
	ld.param.u64 	%rd6, [%rd1+8];
	setp.ge.s32 	%p187, %r3, %r24;
	@%p187 bra 	$L__BB5_10;
	setp.ne.s16 	%p189, %rs87, 0;
	mov.b64 	%rd365, 0;
	@%p189 bra 	$L__BB5_9;
	ld.global.u64 	%rd335, [%rd5];
	sub.s64 	%rd365, %rd323, %rd335;
$L__BB5_9:
	cvt.u64.u32 	%rd336, %r3;
	add.s64 	%rd337, %rd365, %rd336;
	not.b64 	%rd338, %rd337;
	add.s64 	%rd367, %rd6, %rd338;
	bra.uni 	$L__BB5_13;
$L__BB5_10:
	setp.ne.s16 	%p188, %rs87, 0;
	mov.b64 	%rd366, 0;
	@%p188 bra 	$L__BB5_12;
	ld.global.u64 	%rd366, [%rd5];
$L__BB5_12:
	sub.s32 	%r1191, %r3, %r24;
	cvt.s64.s32 	%rd333, %r1191;
	add.s64 	%rd367, %rd366, %rd333;
$L__BB5_13:
	mad.lo.s32 	%r25, %r3, 9, %r1147;
	ld.shared.u8 	%r1193, [%r25+1];
	ld.shared.u8 	%r1194, [%r25];
	ld.shared.u8 	%r1195, [%r25+3];
	ld.shared.u8 	%r1196, [%r25+2];
	ld.shared.u8 	%r1197, [%r25+5];
	ld.shared.u8 	%r1198, [%r25+4];
	ld.shared.u8 	%r1199, [%r25+7];
	ld.shared.u8 	%r1200, [%r25+6];
	ld.shared.u8 	%rs90, [%r25+8];
	mad.lo.s64 	%rd339, %rd367, 9, %rd3;
	st.global.u8 	[%rd339+2], %r1196;
	st.global.u8 	[%rd339+3], %r1195;
	st.global.u8 	[%rd339], %r1194;
	st.global.u8 	[%rd339+1], %r1193;
	st.global.u8 	[%rd339+6], %r1200;
	st.global.u8 	[%rd339+7], %r1199;
	st.global.u8 	[%rd339+4], %r1198;
	st.global.u8 	[%rd339+5], %r1197;
	st.global.u8 	[%rd339+8], %rs90;
	add.s32 	%r26, %r3, 128;
	setp.lt.s32 	%p190, %r26, %r24;
	@%p190 bra 	$L__BB5_17;
	setp.ne.s16 	%p191, %rs87, 0;
	mov.b64 	%rd368, 0;
	@%p191 bra 	$L__BB5_16;
	ld.global.u64 	%rd368, [%rd5];
$L__BB5_16:
	sub.s32 	%r1201, %r26, %r24;
	cvt.s64.s32 	%rd341, %r1201;
	add.s64 	%rd370, %rd368, %rd341;
	bra.uni 	$L__BB5_20;
$L__BB5_17:
	setp.ne.s16 	%p192, %rs87, 0;
	mov.b64 	%rd369, 0;
	@%p192 bra 	$L__BB5_19;
	ld.global.u64 	%rd343, [%rd5];
	sub.s64 	%rd369, %rd323, %rd343;
$L__BB5_19:
	cvt.u64.u32 	%rd344, %r26;
	add.s64 	%rd345, %rd369, %rd344;
	not.b64 	%rd346, %rd345;
	add.s64 	%rd370, %rd6, %rd346;
$L__BB5_20:
	ld.shared.u8 	%r1202, [%r25+1153];
	ld.shared.u8 	%r1203, [%r25+1152];
	ld.shared.u8 	%r1204, [%r25+1155];
	ld.shared.u8 	%r1205, [%r25+1154];
	ld.shared.u8 	%r1206, [%r25+1157];
	ld.shared.u8 	%r1207, [%r25+1156];
	ld.shared.u8 	%r1208, [%r25+1159];
	ld.shared.u8 	%r1209, [%r25+1158];
	ld.shared.u8 	%rs93, [%r25+1160];
	mad.lo.s64 	%rd347, %rd370, 9, %rd3;
	st.global.u8 	[%rd347+2], %r1205;
	st.global.u8 	[%rd347+3], %r1204;
	st.global.u8 	[%rd347], %r1203;
	st.global.u8 	[%rd347+1], %r1202;
	st.global.u8 	[%rd347+6], %r1209;
	st.global.u8 	[%rd347+7], %r1208;
	st.global.u8 	[%rd347+4], %r1207;
	st.global.u8 	[%rd347+5], %r1206;
	st.global.u8 	[%rd347+8], %rs93;
	add.s32 	%r27, %r3, 256;
	setp.lt.s32 	%p193, %r27, %r24;
	@%p193 bra 	$L__BB5_24;
	setp.ne.s16 	%p194, %rs87, 0;
	mov.b64 	%rd371, 0;
	@%p194 bra 	$L__BB5_23;
	ld.global.u64 	%rd371, [%rd5];
$L__BB5_23:
	sub.s32 	%r1210, %r27, %r24;
	cvt.s64.s32 	%rd349, %r1210;
	add.s64 	%rd373, %rd371, %rd349;
	bra.uni 	$L__BB5_27;
$L__BB5_24:
	setp.ne.s16 	%p195, %rs87, 0;
	mov.b64 	%rd372, 0;
	@%p195 bra 	$L__BB5_26;
	ld.global.u64 	%rd351, [%rd5];
	sub.s64 	%rd372, %rd323, %rd351;
$L__BB5_26:
	cvt.u64.u32 	%rd352, %r27;
	add.s64 	%rd353, %rd372, %rd352;
	not.b64 	%rd354, %rd353;
	add.s64 	%rd373, %rd6, %rd354;
$L__BB5_27:
	ld.shared.u8 	%r1211, [%r25+2305];
	ld.shared.u8 	%r1212, [%r25+2304];
	ld.shared.u8 	%r1213, [%r25+2307];
	ld.shared.u8 	%r1214, [%r25+2306];
	ld.shared.u8 	%r1215, [%r25+2309];
	ld.shared.u8 	%r1216, [%r25+2308];
	ld.shared.u8 	%r1217, [%r25+2311];
	ld.shared.u8 	%r1218, [%r25+2310];
	ld.shared.u8 	%rs96, [%r25+2312];
	mad.lo.s64 	%rd355, %rd373, 9, %rd3;
	st.global.u8 	[%rd355+2], %r1214;
	st.global.u8 	[%rd355+3], %r1213;
	st.global.u8 	[%rd355], %r1212;
	st.global.u8 	[%rd355+1], %r1211;
	st.global.u8 	[%rd355+6], %r1218;
	st.global.u8 	[%rd355+7], %r1217;
	st.global.u8 	[%rd355+4], %r1216;
	st.global.u8 	[%rd355+5], %r1215;
	st.global.u8 	[%rd355+8], %rs96;
	add.s32 	%r28, %r3, 384;
	setp.lt.s32 	%p196, %r28, %r24;
	@%p196 bra 	$L__BB5_31;
	setp.ne.s16 	%p197, %rs87, 0;
	mov.b64 	%rd374, 0;
	@%p197 bra 	$L__BB5_30;
	ld.global.u64 	%rd374, [%rd5];
$L__BB5_30:
	sub.s32 	%r1219, %r28, %r24;
	cvt.s64.s32 	%rd357, %r1219;
	add.s64 	%rd376, %rd374, %rd357;
	bra.uni 	$L__BB5_34;
$L__BB5_31:
	setp.ne.s16 	%p198, %rs87, 0;
	mov.b64 	%rd375, 0;
	@%p198 bra 	$L__BB5_33;
	ld.global.u64 	%rd359, [%rd5];
	sub.s64 	%rd375, %rd323, %rd359;
$L__BB5_33:
	cvt.u64.u32 	%rd360, %r28;
	add.s64 	%rd361, %rd375, %rd360;
	not.b64 	%rd362, %rd361;
	add.s64 	%rd376, %rd6, %rd362;
$L__BB5_34:
	ld.shared.u8 	%r1220, [%r25+3457];
	ld.shared.u8 	%r1221, [%r25+3456];
	ld.shared.u8 	%r1222, [%r25+3459];
	ld.shared.u8 	%r1223, [%r25+3458];
	ld.shared.u8 	%r1224, [%r25+3461];
	ld.shared.u8 	%r1225, [%r25+3460];
	ld.shared.u8 	%r1226, [%r25+3463];
	ld.shared.u8 	%r1227, [%r25+3462];
	ld.shared.u8 	%rs99, [%r25+3464];
	mad.lo.s64 	%rd363, %rd376, 9, %rd3;
	st.global.u8 	[%rd363+2], %r1223;
	st.global.u8 	[%rd363+3], %r1222;
	st.global.u8 	[%rd363], %r1221;
	st.global.u8 	[%rd363+1], %r1220;
	st.global.u8 	[%rd363+6], %r1227;
	st.global.u8 	[%rd363+7], %r1226;
	st.global.u8 	[%rd363+4], %r1225;
	st.global.u8 	[%rd363+5], %r1224;
	st.global.u8 	[%rd363+8], %rs99;
	bra.uni 	$L__BB5_217;
$L__BB5_35:
	ld.param.u8 	%rs74, [%rd1];
	setp.eq.s16 	%p115, %rs74, 0;
	ld.param.u64 	%rd263, [%rd1+16];
	selp.b64 	%rd264, %rd263, 0, %p115;
	cvt.s64.s32 	%rd265, %r2;
	add.s64 	%rd266, %rd264, %rd265;
	mov.u32 	%r29, %tid.x;
	shl.b32 	%r30, %r29, 2;
	cvt.u64.u32 	%rd267, %r30;
	add.s64 	%rd268, %rd266, %rd267;
	mad.lo.s64 	%rd269, %rd268, 9, %rd2;
	ld.global.u8 	%r748, [%rd269];
	ld.global.u8 	%r749, [%rd269+1];
	shl.b32 	%r750, %r749, 8;
	or.b32  	%r751, %r750, %r748;
	ld.global.u8 	%r752, [%rd269+2];
	shl.b32 	%r753, %r752, 16;
	ld.global.u8 	%r754, [%rd269+3];
	shl.b32 	%r755, %r754, 24;
	or.b32  	%r756, %r755, %r753;
	or.b32  	%r31, %r756, %r751;
	ld.global.u8 	%r757, [%rd269+4];
	ld.global.u8 	%r758, [%rd269+5];
	shl.b32 	%r759, %r758, 8;
	or.b32  	%r760, %r759, %r757;
	ld.global.u8 	%r761, [%rd269+6];
	shl.b32 	%r762, %r761, 16;
	ld.global.u8 	%r763, [%rd269+7];
	shl.b32 	%r764, %r763, 24;
	or.b32  	%r765, %r764, %r762;
	or.b32  	%r32, %r765, %r760;
	ld.global.u8 	%rs6, [%rd269+8];
	ld.global.u8 	%r766, [%rd269+9];
	ld.global.u8 	%r767, [%rd269+10];
	shl.b32 	%r768, %r767, 8;
	or.b32  	%r769, %r768, %r766;
	ld.global.u8 	%r770, [%rd269+11];
	shl.b32 	%r771, %r770, 16;
	ld.global.u8 	%r772, [%rd269+12];
	shl.b32 	%r773, %r772, 24;
	or.b32  	%r774, %r773, %r771;
	or.b32  	%r33, %r774, %r769;
	ld.global.u8 	%r775, [%rd269+13];
	ld.global.u8 	%r776, [%rd269+14];
	shl.b32 	%r777, %r776, 8;
	or.b32  	%r778, %r777, %r775;
	ld.global.u8 	%r779, [%rd269+15];
	shl.b32 	%r780, %r779, 16;
	ld.global.u8 	%r781, [%rd269+16];
	shl.b32 	%r782, %r781, 24;
	or.b32  	%r783, %r782, %r780;
	or.b32  	%r34, %r783, %r778;
	ld.global.u8 	%rs7, [%rd269+17];
	ld.global.u8 	%r784, [%rd269+18];
	ld.global.u8 	%r785, [%rd269+19];
	shl.b32 	%r786, %r785, 8;
	or.b32  	%r787, %r786, %r784;
	ld.global.u8 	%r788, [%rd269+20];
	shl.b32 	%r789, %r788, 16;
	ld.global.u8 	%r790, [%rd269+21];
	shl.b32 	%r791, %r790, 24;
	or.b32  	%r792, %r791, %r789;
	or.b32  	%r35, %r792, %r787;
	ld.global.u8 	%r793, [%rd269+22];
	ld.global.u8 	%r794, [%rd269+23];
	shl.b32 	%r795, %r794, 8;
	or.b32  	%r796, %r795, %r793;
	ld.global.u8 	%r797, [%rd269+24];
	shl.b32 	%r798, %r797, 16;
	ld.global.u8 	%r799, [%rd269+25];
	shl.b32 	%r800, %r799, 24;
	or.b32  	%r801, %r800, %r798;
	or.b32  	%r36, %r801, %r796;
	ld.global.u8 	%rs8, [%rd269+26];
	ld.global.u8 	%r802, [%rd269+27];
	ld.global.u8 	%r803, [%rd269+28];
	shl.b32 	%r804, %r803, 8;
	or.b32  	%r805, %r804, %r802;
	ld.global.u8 	%r806, [%rd269+29];
	shl.b32 	%r807, %r806, 16;
	ld.global.u8 	%r808, [%rd269+30];
	shl.b32 	%r809, %r808, 24;
	or.b32  	%r810, %r809, %r807;
	or.b32  	%r37, %r810, %r805;
	ld.global.u8 	%r811, [%rd269+31];
	ld.global.u8 	%r812, [%rd269+32];
	shl.b32 	%r813, %r812, 8;
	or.b32  	%r814, %r813, %r811;
	ld.global.u8 	%r815, [%rd269+33];
	shl.b32 	%r816, %r815, 16;
	ld.global.u8 	%r817, [%rd269+34];
	shl.b32 	%r818, %r817, 24;
	or.b32  	%r819, %r818, %r816;
	or.b32  	%r38, %r819, %r814;
	ld.global.u8 	%rs9, [%rd269+35];
	setp.ne.s16 	%p116, %rs6, 0;
	selp.u32 	%r39, 1, 0, %p116;
	setp.ne.s16 	%p117, %rs7, 0;
	selp.u32 	%r40, 1, 0, %p117;
	setp.ne.s16 	%p118, %rs8, 0;
	selp.u32 	%r41, 1, 0, %p118;
	setp.ne.s16 	%p119, %rs9, 0;
	selp.u32 	%r820, 1, 0, %p119;
	bar.sync 	0;
	add.s32 	%r42, %r40, %r39;
	add.s32 	%r43, %r42, %r41;
	add.s32 	%r722, %r43, %r820;
	shr.u32 	%r45, %r29, 5;
	// begin inline asm
	mov.u32 %r717, %laneid;
	// end inline asm
	mov.b32 	%r720, 1;
	mov.b32 	%r745, 0;
	mov.b32 	%r747, -1;
	// begin inline asm
	{  .reg .s32 r0;  .reg .pred p;  shfl.sync.up.b32 r0|p, %r722, %r720, %r745, %r747;  @p add.s32 r0, r0, %r722;  mov.s32 %r718, r0;}
	// end inline asm
	mov.b32 	%r726, 2;
	// begin inline asm
	{  .reg .s32 r0;  .reg .pred p;  shfl.sync.up.b32 r0|p, %r718, %r726, %r745, %r747;  @p add.s32 r0, r0, %r718;  mov.s32 %r724, r0;}
	// end inline asm
	mov.b32 	%r732, 4;
	// begin inline asm
	{  .reg .s32 r0;  .reg .pred p;  shfl.sync.up.b32 r0|p, %r724, %r732, %r745, %r747;  @p add.s32 r0, r0, %r724;  mov.s32 %r730, r0;}
	// end inline asm
	mov.b32 	%r738, 8;
	// begin inline asm
	{  .reg .s32 r0;  .reg .pred p;  shfl.sync.up.b32 r0|p, %r730, %r738, %r745, %r747;  @p add.s32 r0, r0, %r730;  mov.s32 %r736, r0;}
	// end inline asm
	mov.b32 	%r744, 16;
	// begin inline asm
	{  .reg .s32 r0;  .reg .pred p;  shfl.sync.up.b32 r0|p, %r736, %r744, %r745, %r747;  @p add.s32 r0, r0, %r736;  mov.s32 %r742, r0;}
	// end inline asm
	setp.ne.s32 	%p120, %r717, 31;
	@%p120 bra 	$L__BB5_37;
	shl.b32 	%r821, %r45, 2;
	mov.u32 	%r822, _ZZN3cub18CUB_300001_SM_10006detail6select23DeviceSelectSweepKernelINS2_10policy_hubI9TokenSpanNS0_8NullTypeElLb0ELNS0_10SelectImplE2EE10Policy1000EPS5_PS6_SA_PmNS0_13ScanTileStateIiLb1EEE8IsIgnoreS6_iNS2_19streaming_context_tIlLb1EEELS7_2EEEvT0_T1_T2_T3_T4_T5_T6_T7_iT8_NS1_7vsmem_tEE19static_temp_storage;
	add.s32 	%r823, %r822, %r821;
	st.shared.u32 	[%r823], %r742;
$L__BB5_37:
	sub.s32 	%r824, %r742, %r722;
	bar.sync 	0;
	ld.shared.v4.u32 	{%r825, %r826, %r827, %r828}, [_ZZN3cub18CUB_300001_SM_10006detail6select23DeviceSelectSweepKernelINS2_10policy_hubI9TokenSpanNS0_8NullTypeElLb0ELNS0_10SelectImplE2EE10Policy1000EPS5_PS6_SA_PmNS0_13ScanTileStateIiLb1EEE8IsIgnoreS6_iNS2_19streaming_context_tIlLb1EEELS7_2EEEvT0_T1_T2_T3_T4_T5_T6_T7_iT8_NS1_7vsmem_tEE19static_temp_storage];
	add.s32 	%r829, %r826, %r825;
	setp.eq.s32 	%p121, %r45, 2;
	selp.b32 	%r830, %r829, %r825, %p121;
	add.s32 	%r831, %r829, %r827;
	setp.eq.s32 	%p122, %r45, 3;
	selp.b32 	%r832, %r831, %r830, %p122;
	add.s32 	%r48, %r831, %r828;
	setp.gt.u32 	%p123, %r29, 31;
	setp.lt.u32 	%p124, %r29, 32;
	setp.eq.s32 	%p125, %r717, 0;
	selp.b32 	%r833, 0, %r824, %p125;
	add.s32 	%r1235, %r832, %r833;
	selp.b32 	%r50, %r824, %r1235, %p124;
	@%p123 bra 	$L__BB5_62;
	setp.ne.s32 	%p126, %r29, 0;
	mul.wide.s32 	%rd270, %r1, 8;
	add.s64 	%rd36, %rd4, %rd270;
	@%p126 bra 	$L__BB5_40;
	st.shared.u32 	[_ZZN3cub18CUB_300001_SM_10006detail6select23DeviceSelectSweepKernelINS2_10policy_hubI9TokenSpanNS0_8NullTypeElLb0ELNS0_10SelectImplE2EE10Policy1000EPS5_PS6_SA_PmNS0_13ScanTileStateIiLb1EEE8IsIgnoreS6_iNS2_19streaming_context_tIlLb1EEELS7_2EEEvT0_T1_T2_T3_T4_T5_T6_T7_iT8_NS1_7vsmem_tEE19static_temp_storage+44], %r48;
	add.s64 	%rd271, %rd36, 256;
	mov.b32 	%r834, 100;
	// begin inline asm
	st.relaxed.gpu.v2.u32 [%rd271], {%r834, %r48};
	// end inline asm
$L__BB5_40:
	not.b32 	%r836, %r29;
	add.s32 	%r1232, %r1, %r836;
	mov.u32 	%r52, %nctaid.x;
	setp.gt.u32 	%p127, %r52, 499;
	@%p127 bra 	$L__BB5_42;
	membar.cta;
	bra.uni 	$L__BB5_43;
$L__BB5_42:
	mov.b32 	%r837, 450;
	// begin inline asm
	nanosleep.u32 %r837;
	// end inline asm
$L__BB5_43:
	mul.wide.s32 	%rd273, %r1232, 8;
	add.s64 	%rd274, %rd4, %rd273;
	add.s64 	%rd272, %rd274, 256;
	// begin inline asm
	ld.relaxed.gpu.v2.u32 {%r1233, %r1229}, [%rd272];
	// end inline asm
$L__BB5_44:
	setp.eq.s32 	%p128, %r1233, 99;
	mov.b32 	%r840, -1;
	vote.sync.any.pred 	%p129, %p128, %r840;
	not.pred 	%p130, %p129;
	@%p130 bra 	$L__BB5_49;
	@%p127 bra 	$L__BB5_47;
	membar.cta;
	bra.uni 	$L__BB5_48;
$L__BB5_47:
	mov.b32 	%r1021, 350;
	// begin inline asm
	nanosleep.u32 %r1021;
	// end inline asm
$L__BB5_48:
	// begin inline asm
	ld.relaxed.gpu.v2.u32 {%r1233, %r1229}, [%rd272];
	// end inline asm
	bra.uni 	$L__BB5_44;
$L__BB5_49:
	setp.eq.s32 	%p131, %r1233, 101;
	mov.b32 	%r867, -1;
	vote.sync.ballot.b32 	%r868, %p131, %r867;
	// begin inline asm
	mov.u32 %r842, %lanemask_ge;
	// end inline asm
	and.b32  	%r869, %r868, %r842;
	or.b32  	%r870, %r869, -2147483648;
	add.s32 	%r871, %r870, -1;
	not.b32 	%r872, %r870;
	and.b32  	%r873, %r872, %r871;
	popc.b32 	%r846, %r873;
	mov.b32 	%r845, 1;
	// begin inline asm
	shfl.sync.down.b32 %r843, %r1229, %r845, %r846, %r867;
	// end inline asm
	setp.lt.s32 	%p133, %r717, %r846;
	selp.b32 	%r874, %r843, 0, %p133;
	add.s32 	%r849, %r874, %r1229;
	mov.b32 	%r850, 2;
	// begin inline asm
	shfl.sync.down.b32 %r848, %r849, %r850, %r846, %r867;
	// end inline asm
	add.s32 	%r62, %r717, 2;
	setp.gt.s32 	%p134, %r62, %r846;
	selp.b32 	%r875, 0, %r848, %p134;
	add.s32 	%r854, %r849, %r875;
	mov.b32 	%r855, 4;
	// begin inline asm
	shfl.sync.down.b32 %r853, %r854, %r855, %r846, %r867;
	// end inline asm
	add.s32 	%r63, %r717, 4;
	setp.gt.s32 	%p135, %r63, %r846;
	selp.b32 	%r876, 0, %r853, %p135;
	add.s32 	%r859, %r854, %r876;
	mov.b32 	%r860, 8;
	// begin inline asm
	shfl.sync.down.b32 %r858, %r859, %r860, %r846, %r867;
	// end inline asm
	add.s32 	%r64, %r717, 8;
	setp.gt.s32 	%p136, %r64, %r846;
	selp.b32 	%r877, 0, %r858, %p136;
	add.s32 	%r864, %r859, %r877;
	mov.b32 	%r865, 16;
	// begin inline asm
	shfl.sync.down.b32 %r863, %r864, %r865, %r846, %r867;
	// end inline asm
	add.s32 	%r65, %r717, 16;
	setp.gt.s32 	%p137, %r65, %r846;
	selp.b32 	%r878, 0, %r863, %p137;
	add.s32 	%r1230, %r864, %r878;
	add.s64 	%rd38, %rd4, 256;
$L__BB5_50:
	setp.ne.s32 	%p138, %r1233, 101;
	mov.b32 	%r879, -1;
	vote.sync.all.pred 	%p139, %p138, %r879;
	not.pred 	%p140, %p139;
	@%p140 bra 	$L__BB5_58;
	mul.wide.s32 	%rd319, %r1232, 8;
	add.s64 	%rd320, %rd38, %rd319;
	add.s64 	%rd318, %rd320, -256;
	// begin inline asm
	ld.relaxed.gpu.v2.u32 {%r1233, %r1234}, [%rd318];
	// end inline asm
$L__BB5_52:
	setp.eq.s32 	%p160, %r1233, 99;
	mov.b32 	%r979, -1;
	vote.sync.any.pred 	%p161, %p160, %r979;
	not.pred 	%p162, %p161;
	@%p162 bra 	$L__BB5_57;
	@%p127 bra 	$L__BB5_55;
	membar.cta;
	bra.uni 	$L__BB5_56;
$L__BB5_55:
	mov.b32 	%r1018, 350;
	// begin inline asm
	nanosleep.u32 %r1018;
	// end inline asm
$L__BB5_56:
	// begin inline asm
	ld.relaxed.gpu.v2.u32 {%r1233, %r1234}, [%rd318];
	// end inline asm
	bra.uni 	$L__BB5_52;
$L__BB5_57:
	setp.eq.s32 	%p163, %r1233, 101;
	mov.b32 	%r1005, -1;
	vote.sync.ballot.b32 	%r1006, %p163, %r1005;
	and.b32  	%r1007, %r1006, %r842;
	or.b32  	%r1008, %r1007, -2147483648;
	add.s32 	%r1009, %r1008, -1;
	not.b32 	%r1010, %r1008;
	and.b32  	%r1011, %r1010, %r1009;
	popc.b32 	%r984, %r1011;
	mov.b32 	%r983, 1;
	// begin inline asm
	shfl.sync.down.b32 %r981, %r1234, %r983, %r984, %r1005;
	// end inline asm
	setp.lt.s32 	%p165, %r717, %r984;
	selp.b32 	%r1012, %r981, 0, %p165;
	add.s32 	%r987, %r1012, %r1234;
	mov.b32 	%r988, 2;
	// begin inline asm
	shfl.sync.down.b32 %r986, %r987, %r988, %r984, %r1005;
	// end inline asm
	setp.gt.s32 	%p166, %r62, %r984;
	selp.b32 	%r1013, 0, %r986, %p166;
	add.s32 	%r992, %r987, %r1013;
	mov.b32 	%r993, 4;
	// begin inline asm
	shfl.sync.down.b32 %r991, %r992, %r993, %r984, %r1005;
	// end inline asm
	setp.gt.s32 	%p167, %r63, %r984;
	selp.b32 	%r1014, 0, %r991, %p167;
	add.s32 	%r997, %r992, %r1014;
	mov.b32 	%r998, 8;
	// begin inline asm
	shfl.sync.down.b32 %r996, %r997, %r998, %r984, %r1005;
	// end inline asm
	setp.gt.s32 	%p168, %r64, %r984;
	selp.b32 	%r1015, 0, %r996, %p168;
	add.s32 	%r1002, %r997, %r1015;
	mov.b32 	%r1003, 16;
	// begin inline asm
	shfl.sync.down.b32 %r1001, %r1002, %r1003, %r984, %r1005;
	// end inline asm
	setp.gt.s32 	%p169, %r65, %r984;
	selp.b32 	%r1016, 0, %r1001, %p169;
	add.s32 	%r1017, %r1016, %r1230;
	add.s32 	%r1230, %r1017, %r1002;
	add.s32 	%r1232, %r1232, -32;
	bra.uni 	$L__BB5_50;
$L__BB5_58:
	setp.ne.s32 	%p141, %r29, 0;
	@%p141 bra 	$L__BB5_60;
	add.s32 	%r882, %r1230, %r48;
	add.s64 	%rd275, %rd36, 256;
	mov.b32 	%r881, 101;
	// begin inline asm
	st.relaxed.gpu.v2.u32 [%rd275], {%r881, %r882};
	// end inline asm
	st.shared.u32 	[_ZZN3cub18CUB_300001_SM_10006detail6select23DeviceSelectSweepKernelINS2_10policy_hubI9TokenSpanNS0_8NullTypeElLb0ELNS0_10SelectImplE2EE10Policy1000EPS5_PS6_SA_PmNS0_13ScanTileStateIiLb1EEE8IsIgnoreS6_iNS2_19streaming_context_tIlLb1EEELS7_2EEEvT0_T1_T2_T3_T4_T5_T6_T7_iT8_NS1_7vsmem_tEE19static_temp_storage+36], %r1230;
	st.shared.u32 	[_ZZN3cub18CUB_300001_SM_10006detail6select23DeviceSelectSweepKernelINS2_10policy_hubI9TokenSpanNS0_8NullTypeElLb0ELNS0_10SelectImplE2EE10Policy1000EPS5_PS6_SA_PmNS0_13ScanTileStateIiLb1EEE8IsIgnoreS6_iNS2_19streaming_context_tIlLb1EEELS7_2EEEvT0_T1_T2_T3_T4_T5_T6_T7_iT8_NS1_7vsmem_tEE19static_temp_storage+40], %r882;
$L__BB5_60:
	setp.ne.s32 	%p142, %r717, 0;
	mov.u32 	%r1235, %r50;
	@%p142 bra 	$L__BB5_62;
	st.shared.u32 	[_ZZN3cub18CUB_300001_SM_10006detail6select23DeviceSelectSweepKernelINS2_10policy_hubI9TokenSpanNS0_8NullTypeElLb0ELNS0_10SelectImplE2EE10Policy1000EPS5_PS6_SA_PmNS0_13ScanTileStateIiLb1EEE8IsIgnoreS6_iNS2_19streaming_context_tIlLb1EEELS7_2EEEvT0_T1_T2_T3_T4_T5_T6_T7_iT8_NS1_7vsmem_tEE19static_temp_storage+20], %r1230;
	mov.u32 	%r1235, %r1230;
$L__BB5_62:
	setp.ne.s16 	%p143, %rs9, 0;
	setp.ne.s16 	%p144, %rs8, 0;
	setp.ne.s16 	%p145, %rs7, 0;
	setp.ne.s16 	%p146, %rs6, 0;
	bar.sync 	0;
	setp.eq.s32 	%p147, %r29, 0;
	mov.u32 	%r883, _ZZN3cub18CUB_300001_SM_10006detail6select23DeviceSelectSweepKernelINS2_10policy_hubI9TokenSpanNS0_8NullTypeElLb0ELNS0_10SelectImplE2EE10Policy1000EPS5_PS6_SA_PmNS0_13ScanTileStateIiLb1EEE8IsIgnoreS6_iNS2_19streaming_context_tIlLb1EEELS7_2EEEvT0_T1_T2_T3_T4_T5_T6_T7_iT8_NS1_7vsmem_tEE19static_temp_storage;
	ld.shared.u32 	%r884, [_ZZN3cub18CUB_300001_SM_10006detail6select23DeviceSelectSweepKernelINS2_10policy_hubI9TokenSpanNS0_8NullTypeElLb0ELNS0_10SelectImplE2EE10Policy1000EPS5_PS6_SA_PmNS0_13ScanTileStateIiLb1EEE8IsIgnoreS6_iNS2_19streaming_context_tIlLb1EEELS7_2EEEvT0_T1_T2_T3_T4_T5_T6_T7_iT8_NS1_7vsmem_tEE19static_temp_storage+20];
	selp.b32 	%r885, 0, %r884, %p147;
	add.s32 	%r886, %r885, %r1235;
	add.s32 	%r887, %r886, %r39;
	add.s32 	%r888, %r42, %r886;
	add.s32 	%r889, %r43, %r886;
	ld.shared.u32 	%r890, [_ZZN3cub18CUB_300001_SM_10006detail6select23DeviceSelectSweepKernelINS2_10policy_hubI9TokenSpanNS0_8NullTypeElLb0ELNS0_10SelectImplE2EE10Policy1000EPS5_PS6_SA_PmNS0_13ScanTileStateIiLb1EEE8IsIgnoreS6_iNS2_19streaming_context_tIlLb1EEELS7_2EEEvT0_T1_T2_T3_T4_T5_T6_T7_iT8_NS1_7vsmem_tEE19static_temp_storage+44];
	ld.shared.u32 	%r891, [_ZZN3cub18CUB_300001_SM_10006detail6select23DeviceSelectSweepKernelINS2_10policy_hubI9TokenSpanNS0_8NullTypeElLb0ELNS0_10SelectImplE2EE10Policy1000EPS5_PS6_SA_PmNS0_13ScanTileStateIiLb1EEE8IsIgnoreS6_iNS2_19streaming_context_tIlLb1EEELS7_2EEEvT0_T1_T2_T3_T4_T5_T6_T7_iT8_NS1_7vsmem_tEE19static_temp_storage+36];
	sub.s32 	%r892, %r2, %r891;
	bar.sync 	0;
	sub.s32 	%r81, 512, %r890;
	sub.s32 	%r893, %r886, %r891;
	sub.s32 	%r894, %r30, %r893;
	add.s32 	%r895, %r893, %r81;
	selp.b32 	%r896, %r895, %r894, %p146;
	mad.lo.s32 	%r897, %r896, 9, %r883;
	shr.u32 	%r898, %r31, 24;
	st.shared.u8 	[%r897+3], %r898;
	shr.u32 	%r899, %r31, 16;
	st.shared.u8 	[%r897+2], %r899;
	shr.u32 	%r900, %r31, 8;
	st.shared.u8 	[%r897+1], %r900;
	st.shared.u8 	[%r897], %r31;
	shr.u32 	%r901, %r32, 24;
	st.shared.u8 	[%r897+7], %r901;
	shr.u32 	%r902, %r32, 16;
	st.shared.u8 	[%r897+6], %r902;
	shr.u32 	%r903, %r32, 8;
	st.shared.u8 	[%r897+5], %r903;
	st.shared.u8 	[%r897+4], %r32;
	st.shared.u8 	[%r897+8], %rs6;
	sub.s32 	%r904, %r891, %r887;
	add.s32 	%r905, %r30, %r904;
	add.s32 	%r906, %r905, 1;
	add.s32 	%r907, %r895, %r39;
	selp.b32 	%r908, %r907, %r906, %p145;
	mad.lo.s32 	%r909, %r908, 9, %r883;
	shr.u32 	%r910, %r33, 24;
	st.shared.u8 	[%r909+3], %r910;
	shr.u32 	%r911, %r33, 16;
	st.shared.u8 	[%r909+2], %r911;
	shr.u32 	%r912, %r33, 8;
	st.shared.u8 	[%r909+1], %r912;
	st.shared.u8 	[%r909], %r33;
	shr.u32 	%r913, %r34, 24;
	st.shared.u8 	[%r909+7], %r913;
	shr.u32 	%r914, %r34, 16;
	st.shared.u8 	[%r909+6], %r914;
	shr.u32 	%r915, %r34, 8;
	st.shared.u8 	[%r909+5], %r915;
	st.shared.u8 	[%r909+4], %r34;
	st.shared.u8 	[%r909+8], %rs7;
	sub.s32 	%r916, %r891, %r888;
	add.s32 	%r917, %r30, %r916;
	add.s32 	%r918, %r917, 2;
	add.s32 	%r919, %r907, %r40;
	selp.b32 	%r920, %r919, %r918, %p144;
	mad.lo.s32 	%r921, %r920, 9, %r883;
	shr.u32 	%r922, %r35, 24;
	st.shared.u8 	[%r921+3], %r922;
	shr.u32 	%r923, %r35, 16;
	st.shared.u8 	[%r921+2], %r923;
	shr.u32 	%r924, %r35, 8;
	st.shared.u8 	[%r921+1], %r924;
	st.shared.u8 	[%r921], %r35;
	shr.u32 	%r925, %r36, 24;
	st.shared.u8 	[%r921+7], %r925;
	shr.u32 	%r926, %r36, 16;
	st.shared.u8 	[%r921+6], %r926;
	shr.u32 	%r927, %r36, 8;
	st.shared.u8 	[%r921+5], %r927;
	st.shared.u8 	[%r921+4], %r36;
	st.shared.u8 	[%r921+8], %rs8;
	sub.s32 	%r928, %r891, %r889;
	add.s32 	%r929, %r30, %r928;
	add.s32 	%r930, %r929, 3;
	add.s32 	%r931, %r919, %r41;
	selp.b32 	%r932, %r931, %r930, %p143;
	mad.lo.s32 	%r933, %r932, 9, %r883;
	shr.u32 	%r934, %r37, 16;
	st.shared.u8 	[%r933+2], %r934;
	shr.u32 	%r935, %r37, 24;
	st.shared.u8 	[%r933+3], %r935;
	st.shared.u8 	[%r933], %r37;
	shr.u32 	%r936, %r37, 8;
	st.shared.u8 	[%r933+1], %r936;
	shr.u32 	%r937, %r38, 16;
	st.shared.u8 	[%r933+6], %r937;
	shr.u32 	%r938, %r38, 24;
	st.shared.u8 	[%r933+7], %r938;
	st.shared.u8 	[%r933+4], %r38;
	shr.u32 	%r939, %r38, 8;
	st.shared.u8 	[%r933+5], %r939;
	st.shared.u8 	[%r933+8], %rs9;
	bar.sync 	0;
	mov.u64 	%rd276, %rd149;
	ld.param.u8 	%rs10, [%rd276];
	ld.param.u64 	%rd277, [%rd276+24];
	cvta.to.global.u64 	%rd40, %rd277;
	cvt.s64.s32 	%rd41, %r891;
	ld.param.u64 	%rd42, [%rd276+8];
	ld.param.u64 	%rd43, [%rd276+16];
	cvt.s64.s32 	%rd44, %r892;
	setp.ge.s32 	%p148, %r29, %r81;
	@%p148 bra 	$L__BB5_66;
	setp.ne.s16 	%p150, %rs10, 0;
	mov.b64 	%rd377, 0;
	@%p150 bra 	$L__BB5_65;
	ld.global.u64 	%rd282, [%rd40];
	sub.s64 	%rd377, %rd43, %rd282;
$L__BB5_65:
	cvt.u64.u32 	%rd283, %r29;
	add.s64 	%rd284, %rd283, %rd44;
	add.s64 	%rd285, %rd284, %rd377;
	not.b64 	%rd286, %rd285;
	add.s64 	%rd379, %rd42, %rd286;
	bra.uni 	$L__BB5_69;
$L__BB5_66:
	setp.ne.s16 	%p149, %rs10, 0;
	mov.b64 	%rd378, 0;
	@%p149 bra 	$L__BB5_68;
	ld.global.u64 	%rd378, [%rd40];
$L__BB5_68:
	sub.s32 	%r940, %r29, %r81;
	cvt.s64.s32 	%rd279, %r940;
	add.s64 	%rd280, %rd279, %rd41;
	add.s64 	%rd379, %rd280, %rd378;
$L__BB5_69:
	mad.lo.s32 	%r82, %r29, 9, %r883;
	ld.shared.u8 	%r942, [%r82+1];
	ld.shared.u8 	%r943, [%r82];
	ld.shared.u8 	%r944, [%r82+3];
	ld.shared.u8 	%r945, [%r82+2];
	ld.shared.u8 	%r946, [%r82+5];
	ld.shared.u8 	%r947, [%r82+4];
	ld.shared.u8 	%r948, [%r82+7];
	ld.shared.u8 	%r949, [%r82+6];
	ld.shared.u8 	%rs77, [%r82+8];
	mad.lo.s64 	%rd287, %rd379, 9, %rd3;
	st.global.u8 	[%rd287+2], %r945;
	st.global.u8 	[%rd287+3], %r944;
	st.global.u8 	[%rd287], %r943;
	st.global.u8 	[%rd287+1], %r942;
	st.global.u8 	[%rd287+6], %r949;
	st.global.u8 	[%rd287+7], %r948;
	st.global.u8 	[%rd287+4], %r947;
	st.global.u8 	[%rd287+5], %r946;
	st.global.u8 	[%rd287+8], %rs77;
	add.s32 	%r83, %r29, 128;
	setp.lt.s32 	%p151, %r83, %r81;
	@%p151 bra 	$L__BB5_73;
	setp.ne.s16 	%p152, %rs10, 0;
	mov.b64 	%rd380, 0;
	@%p152 bra 	$L__BB5_72;
	ld.global.u64 	%rd380, [%rd40];
$L__BB5_72:
	sub.s32 	%r950, %r83, %r81;
	cvt.s64.s32 	%rd289, %r950;
	add.s64 	%rd290, %rd289, %rd41;
	add.s64 	%rd382, %rd290, %rd380;
	bra.uni 	$L__BB5_76;
$L__BB5_73:
	setp.ne.s16 	%p153, %rs10, 0;
	mov.b64 	%rd381, 0;
	@%p153 bra 	$L__BB5_75;
	ld.global.u64 	%rd292, [%rd40];
	sub.s64 	%rd381, %rd43, %rd292;
$L__BB5_75:
	cvt.u64.u32 	%rd293, %r83;
	add.s64 	%rd294, %rd293, %rd44;
	add.s64 	%rd295, %rd294, %rd381;
	not.b64 	%rd296, %rd295;
	add.s64 	%rd382, %rd42, %rd296;
$L__BB5_76:
	ld.shared.u8 	%r951, [%r82+1153];
	ld.shared.u8 	%r952, [%r82+1152];
	ld.shared.u8 	%r953, [%r82+1155];
	ld.shared.u8 	%r954, [%r82+1154];
	ld.shared.u8 	%r955, [%r82+1157];
	ld.shared.u8 	%r956, [%r82+1156];
	ld.shared.u8 	%r957, [%r82+1159];
	ld.shared.u8 	%r958, [%r82+1158];
	ld.shared.u8 	%rs80, [%r82+1160];
	mad.lo.s64 	%rd297, %rd382, 9, %rd3;
	st.global.u8 	[%rd297+2], %r954;
	st.global.u8 	[%rd297+3], %r953;
	st.global.u8 	[%rd297], %r952;
	st.global.u8 	[%rd297+1], %r951;
	st.global.u8 	[%rd297+6], %r958;
	st.global.u8 	[%rd297+7], %r957;
	st.global.u8 	[%rd297+4], %r956;
	st.global.u8 	[%rd297+5], %r955;
	st.global.u8 	[%rd297+8], %rs80;
	add.s32 	%r84, %r29, 256;
	setp.lt.s32 	%p154, %r84, %r81;
	@%p154 bra 	$L__BB5_80;
	setp.ne.s16 	%p155, %rs10, 0;
	mov.b64 	%rd383, 0;
	@%p155 bra 	$L__BB5_79;
	ld.global.u64 	%rd383, [%rd40];
$L__BB5_79:
	sub.s32 	%r959, %r84, %r81;
	cvt.s64.s32 	%rd299, %r959;
	add.s64 	%rd300, %rd299, %rd41;
	add.s64 	%rd385, %rd300, %rd383;
	bra.uni 	$L__BB5_83;
$L__BB5_80:
	setp.ne.s16 	%p156, %rs10, 0;
	mov.b64 	%rd384, 0;
	@%p156 bra 	$L__BB5_82;
	ld.global.u64 	%rd302, [%rd40];
	sub.s64 	%rd384, %rd43, %rd302;
$L__BB5_82:
	cvt.u64.u32 	%rd303, %r84;
	add.s64 	%rd304, %rd303, %rd44;
	add.s64 	%rd305, %rd304, %rd384;
	not.b64 	%rd306, %rd305;
	add.s64 	%rd385, %rd42, %rd306;
$L__BB5_83:
	ld.shared.u8 	%r960, [%r82+2305];
	ld.shared.u8 	%r961, [%r82+2304];
	ld.shared.u8 	%r962, [%r82+2307];
	ld.shared.u8 	%r963, [%r82+2306];
	ld.shared.u8 	%r964, [%r82+2309];
	ld.shared.u8 	%r965, [%r82+2308];
	ld.shared.u8 	%r966, [%r82+2311];
	ld.shared.u8 	%r967, [%r82+2310];
	ld.shared.u8 	%rs83, [%r82+2312];
	mad.lo.s64 	%rd307, %rd385, 9, %rd3;
	st.global.u8 	[%rd307+2], %r963;
	st.global.u8 	[%rd307+3], %r962;
	st.global.u8 	[%rd307], %r961;
	st.global.u8 	[%rd307+1], %r960;
	st.global.u8 	[%rd307+6], %r967;
	st.global.u8 	[%rd307+7], %r966;
	st.global.u8 	[%rd307+4], %r965;
	st.global.u8 	[%rd307+5], %r964;
	st.global.u8 	[%rd307+8], %rs83;
	add.s32 	%r85, %r29, 384;
	setp.lt.s32 	%p157, %r85, %r81;
	@%p157 bra 	$L__BB5_87;
	setp.ne.s16 	%p158, %rs10, 0;
	mov.b64 	%rd386, 0;
	@%p158 bra 	$L__BB5_86;
	ld.global.u64 	%rd386, [%rd40];
$L__BB5_86:
	sub.s32 	%r968, %r85, %r81;
	cvt.s64.s32 	%rd309, %r968;
	add.s64 	%rd310, %rd309, %rd41;
	add.s64 	%rd388, %rd310, %rd386;
	bra.uni 	$L__BB5_90;
$L__BB5_87:
	setp.ne.s16 	%p159, %rs10, 0;
	mov.b64 	%rd387, 0;
	@%p159 bra 	$L__BB5_89;
	ld.global.u64 	%rd312, [%rd40];
	sub.s64 	%rd387, %rd43, %rd312;
$L__BB5_89:
	cvt.u64.u32 	%rd313, %r85;
	add.s64 	%rd314, %rd313, %rd44;
	add.s64 	%rd315, %rd314, %rd387;
	not.b64 	%rd316, %rd315;
	add.s64 	%rd388, %rd42, %rd316;
$L__BB5_90:
	ld.shared.u8 	%r969, [%r82+3457];
	ld.shared.u8 	%r970, [%r82+3456];
	ld.shared.u8 	%r971, [%r82+3459];
	ld.shared.u8 	%r972, [%r82+3458];
	ld.shared.u8 	%r973, [%r82+3461];
	ld.shared.u8 	%r974, [%r82+3460];
	ld.shared.u8 	%r975, [%r82+3463];
	ld.shared.u8 	%r976, [%r82+3462];
	ld.shared.u8 	%rs86, [%r82+3464];
	mad.lo.s64 	%rd317, %rd388, 9, %rd3;
	st.global.u8 	[%rd317+2], %r972;
	st.global.u8 	[%rd317+3], %r971;
	st.global.u8 	[%rd317], %r970;
	st.global.u8 	[%rd317+1], %r969;
	st.global.u8 	[%rd317+6], %r976;
	st.global.u8 	[%rd317+7], %r975;
	st.global.u8 	[%rd317+4], %r974;
	st.global.u8 	[%rd317+5], %r973;
	st.global.u8 	[%rd317+8], %rs86;
	bra.uni 	$L__BB5_217;
$L__BB5_91:
	sub.s32 	%r86, %r193, %r2;
	setp.ne.s32 	%p10, %r1, 0;
	@%p10 bra 	$L__BB5_138;
	ld.param.u8 	%rs51, [%rd1];
	setp.eq.s16 	%p76, %rs51, 0;
	ld.param.u64 	%rd211, [%rd1+16];
	selp.b64 	%rd212, %rd211, 0, %p76;
	cvt.u64.u32 	%rd213, %r2;
	add.s64 	%rd214, %rd212, %rd213;
	mov.u32 	%r87, %tid.x;
	shl.b32 	%r88, %r87, 2;
	setp.ge.s32 	%p77, %r88, %r86;
	cvt.u64.u32 	%rd215, %r88;
	add.s64 	%rd216, %rd214, %rd215;
	mad.lo.s64 	%rd73, %rd216, 9, %rd2;
	@%p77 bra 	$L__BB5_94;
	ld.global.u8 	%r511, [%rd73];
	ld.global.u8 	%r512, [%rd73+1];
	shl.b32 	%r513, %r512, 8;
	or.b32  	%r514, %r513, %r511;
	ld.global.u8 	%r515, [%rd73+2];
	shl.b32 	%r516, %r515, 16;
	ld.global.u8 	%r517, [%rd73+3];
	shl.b32 	%r518, %r517, 24;
	or.b32  	%r519, %r518, %r516;
	or.b32  	%r1236, %r519, %r514;
	ld.global.u8 	%r520, [%rd73+4];
	ld.global.u8 	%r521, [%rd73+5];
	shl.b32 	%r522, %r521, 8;
	or.b32  	%r523, %r522, %r520;
	ld.global.u8 	%r524, [%rd73+6];
	shl.b32 	%r525, %r524, 16;
	ld.global.u8 	%r526, [%rd73+7];
	shl.b32 	%r527, %r526, 24;
	or.b32  	%r528, %r527, %r525;
	or.b32  	%r1237, %r528, %r523;
	ld.global.u8 	%rs100, [%rd73+8];
$L__BB5_94:
	add.s32 	%r93, %r88, 1;
	setp.ge.s32 	%p78, %r93, %r86;
	@%p78 bra 	$L__BB5_96;
	ld.global.u8 	%r530, [%rd73+9];
	ld.global.u8 	%r531, [%rd73+10];
	shl.b32 	%r532, %r531, 8;
	or.b32  	%r533, %r532, %r530;
	ld.global.u8 	%r534, [%rd73+11];
	shl.b32 	%r535, %r534, 16;
	ld.global.u8 	%r536, [%rd73+12];
	shl.b32 	%r537, %r536, 24;
	or.b32  	%r538, %r537, %r535;
	or.b32  	%r1238, %r538, %r533;
	ld.global.u8 	%r539, [%rd73+13];
	ld.global.u8 	%r540, [%rd73+14];
	shl.b32 	%r541, %r540, 8;
	or.b32  	%r542, %r541, %r539;
	ld.global.u8 	%r543, [%rd73+15];
	shl.b32 	%r544, %r543, 16;
	ld.global.u8 	%r545, [%rd73+16];
	shl.b32 	%r546, %r545, 24;
	or.b32  	%r547, %r546, %r544;
	or.b32  	%r1239, %r547, %r542;
	ld.global.u8 	%rs101, [%rd73+17];
$L__BB5_96:
	add.s32 	%r98, %r88, 2;
	setp.ge.s32 	%p79, %r98, %r86;
	@%p79 bra 	$L__BB5_98;
	ld.global.u8 	%r549, [%rd73+18];
	ld.global.u8 	%r550, [%rd73+19];
	shl.b32 	%r551, %r550, 8;
	or.b32  	%r552, %r551, %r549;
	ld.global.u8 	%r553, [%rd73+20];
	shl.b32 	%r554, %r553, 16;
	ld.global.u8 	%r555, [%rd73+21];
	shl.b32 	%r556, %r555, 24;
	or.b32  	%r557, %r556, %r554;
	or.b32  	%r1240, %r557, %r552;
	ld.global.u8 	%r558, [%rd73+22];
	ld.global.u8 	%r559, [%rd73+23];
	shl.b32 	%r560, %r559, 8;
	or.b32  	%r561, %r560, %r558;
	ld.global.u8 	%r562, [%rd73+24];
	shl.b32 	%r563, %r562, 16;
	ld.global.u8 	%r564, [%rd73+25];
	shl.b32 	%r565, %r564, 24;
	or.b32  	%r566, %r565, %r563;
	or.b32  	%r1241, %r566, %r561;
	ld.global.u8 	%rs102, [%rd73+26];
$L__BB5_98:
	add.s32 	%r103, %r88, 3;
	setp.ge.s32 	%p80, %r103, %r86;
	@%p80 bra 	$L__BB5_100;
	ld.global.u8 	%r568, [%rd73+27];
	ld.global.u8 	%r569, [%rd73+28];
	shl.b32 	%r570, %r569, 8;
	or.b32  	%r571, %r570, %r568;
	ld.global.u8 	%r572, [%rd73+29];
	shl.b32 	%r573, %r572, 16;
	ld.global.u8 	%r574, [%rd73+30];
	shl.b32 	%r575, %r574, 24;
	or.b32  	%r576, %r575, %r573;
	or.b32  	%r1242, %r576, %r571;
	ld.global.u8 	%r577, [%rd73+31];
	ld.global.u8 	%r578, [%rd73+32];
	shl.b32 	%r579, %r578, 8;
	or.b32  	%r580, %r579, %r577;
	ld.global.u8 	%r581, [%rd73+33];
	shl.b32 	%r582, %r581, 16;
	ld.global.u8 	%r583, [%rd73+34];
	shl.b32 	%r584, %r583, 24;
	or.b32  	%r585, %r584, %r582;
	or.b32  	%r1243, %r585, %r580;
	ld.global.u8 	%rs103, [%rd73+35];
$L__BB5_100:
	setp.ge.s32 	%p81, %r103, %r86;
	setp.ge.s32 	%p82, %r98, %r86;
	setp.ge.s32 	%p83, %r93, %r86;
	setp.ge.s32 	%p84, %r88, %r86;
	and.b16  	%rs55, %rs100, 255;
	setp.ne.s16 	%p85, %rs55, 0;
	or.pred  	%p1, %p84, %p85;
	selp.u32 	%r108, 1, 0, %p1;
	and.b16  	%rs56, %rs101, 255;
	setp.ne.s16 	%p86, %rs56, 0;
	or.pred  	%p2, %p83, %p86;
	selp.u32 	%r109, 1, 0, %p2;
	and.b16  	%rs57, %rs102, 255;
	setp.ne.s16 	%p87, %rs57, 0;
	or.pred  	%p3, %p82, %p87;
	selp.u32 	%r110, 1, 0, %p3;
	and.b16  	%rs58, %rs103, 255;
	setp.ne.s16 	%p88, %rs58, 0;
	or.pred  	%p4, %p81, %p88;
	selp.u32 	%r617, 1, 0, %p4;
	bar.sync 	0;
	add.s32 	%r111, %r109, %r108;
	add.s32 	%r112, %r111, %r110;
	add.s32 	%r591, %r112, %r617;
	shr.u32 	%r114, %r87, 5;
	// begin inline asm
	mov.u32 %r586, %laneid;
	// end inline asm
	mov.b32 	%r589, 1;
	mov.b32 	%r614, 0;
	mov.b32 	%r616, -1;
	// begin inline asm
	{  .reg .s32 r0;  .reg .pred p;  shfl.sync.up.b32 r0|p, %r591, %r589, %r614, %r616;  @p add.s32 r0, r0, %r591;  mov.s32 %r587, r0;}
	// end inline asm
	mov.b32 	%r595, 2;
	// begin inline asm
	{  .reg .s32 r0;  .reg .pred p;  shfl.sync.up.b32 r0|p, %r587, %r595, %r614, %r616;  @p add.s32 r0, r0, %r587;  mov.s32 %r593, r0;}
	// end inline asm
	mov.b32 	%r601, 4;
	// begin inline asm
	{  .reg .s32 r0;  .reg .pred p;  shfl.sync.up.b32 r0|p, %r593, %r601, %r614, %r616;  @p add.s32 r0, r0, %r593;  mov.s32 %r599, r0;}
	// end inline asm
	mov.b32 	%r607, 8;
	// begin inline asm
	{  .reg .s32 r0;  .reg .pred p;  shfl.sync.up.b32 r0|p, %r599, %r607, %r614, %r616;  @p add.s32 r0, r0, %r599;  mov.s32 %r605, r0;}
	// end inline asm
	mov.b32 	%r613, 16;
	// begin inline asm
	{  .reg .s32 r0;  .reg .pred p;  shfl.sync.up.b32 r0|p, %r605, %r613, %r614, %r616;  @p add.s32 r0, r0, %r605;  mov.s32 %r611, r0;}
	// end inline asm
	setp.ne.s32 	%p89, %r586, 31;
	@%p89 bra 	$L__BB5_102;
	shl.b32 	%r618, %r114, 2;
	mov.u32 	%r619, _ZZN3cub18CUB_300001_SM_10006detail6select23DeviceSelectSweepKernelINS2_10policy_hubI9TokenSpanNS0_8NullTypeElLb0ELNS0_10SelectImplE2EE10Policy1000EPS5_PS6_SA_PmNS0_13ScanTileStateIiLb1EEE8IsIgnoreS6_iNS2_19streaming_context_tIlLb1EEELS7_2EEEvT0_T1_T2_T3_T4_T5_T6_T7_iT8_NS1_7vsmem_tEE19static_temp_storage;
	add.s32 	%r620, %r619, %r618;
	st.shared.u32 	[%r620], %r611;
$L__BB5_102:
	bar.sync 	0;
	mov.u32 	%r621, _ZZN3cub18CUB_300001_SM_10006detail6select23DeviceSelectSweepKernelINS2_10policy_hubI9TokenSpanNS0_8NullTypeElLb0ELNS0_10SelectImplE2EE10Policy1000EPS5_PS6_SA_PmNS0_13ScanTileStateIiLb1EEE8IsIgnoreS6_iNS2_19streaming_context_tIlLb1EEELS7_2EEEvT0_T1_T2_T3_T4_T5_T6_T7_iT8_NS1_7vsmem_tEE19static_temp_storage;
	ld.shared.v4.u32 	{%r622, %r623, %r624, %r625}, [_ZZN3cub18CUB_300001_SM_10006detail6select23DeviceSelectSweepKernelINS2_10policy_hubI9TokenSpanNS0_8NullTypeElLb0ELNS0_10SelectImplE2EE10Policy1000EPS5_PS6_SA_PmNS0_13ScanTileStateIiLb1EEE8IsIgnoreS6_iNS2_19streaming_context_tIlLb1EEELS7_2EEEvT0_T1_T2_T3_T4_T5_T6_T7_iT8_NS1_7vsmem_tEE19static_temp_storage];
	add.s32 	%r626, %r623, %r622;
	setp.eq.s32 	%p90, %r114, 2;
	selp.b32 	%r627, %r626, %r622, %p90;
	add.s32 	%r628, %r626, %r624;
	setp.eq.s32 	%p91, %r114, 3;
	selp.b32 	%r629, %r628, %r627, %p91;
	setp.lt.u32 	%p92, %r87, 32;
	selp.b32 	%r630, 0, %r629, %p92;
	setp.eq.s32 	%p93, %r586, 0;
	sub.s32 	%r631, %r611, %r591;
	selp.b32 	%r632, 0, %r631, %p93;
	add.s32 	%r633, %r630, %r632;
	add.s32 	%r634, %r633, %r108;
	add.s32 	%r635, %r111, %r633;
	add.s32 	%r636, %r112, %r633;
	add.s32 	%r637, %r86, %r625;
	add.s32 	%r638, %r637, %r628;
	add.s32 	%r1260, %r638, -512;
	bar.sync 	0;
	sub.s32 	%r118, %r86, %r1260;
	sub.s32 	%r639, %r88, %r633;
	add.s32 	%r640, %r633, %r118;
	selp.b32 	%r641, %r640, %r639, %p1;
	mad.lo.s32 	%r642, %r641, 9, %r621;
	shr.u32 	%r643, %r1236, 24;
	st.shared.u8 	[%r642+3], %r643;
	shr.u32 	%r644, %r1236, 16;
	st.shared.u8 	[%r642+2], %r644;
	shr.u32 	%r645, %r1236, 8;
	st.shared.u8 	[%r642+1], %r645;
	st.shared.u8 	[%r642], %r1236;
	shr.u32 	%r646, %r1237, 24;
	st.shared.u8 	[%r642+7], %r646;
	shr.u32 	%r647, %r1237, 16;
	st.shared.u8 	[%r642+6], %r647;
	shr.u32 	%r648, %r1237, 8;
	st.shared.u8 	[%r642+5], %r648;
	st.shared.u8 	[%r642+4], %r1237;
	st.shared.u8 	[%r642+8], %rs100;
	sub.s32 	%r649, %r93, %r634;
	add.s32 	%r650, %r640, %r108;
	selp.b32 	%r651, %r650, %r649, %p2;
	mad.lo.s32 	%r652, %r651, 9, %r621;
	shr.u32 	%r653, %r1238, 24;
	st.shared.u8 	[%r652+3], %r653;
	shr.u32 	%r654, %r1238, 16;
	st.shared.u8 	[%r652+2], %r654;
	shr.u32 	%r655, %r1238, 8;
	st.shared.u8 	[%r652+1], %r655;
	st.shared.u8 	[%r652], %r1238;
	shr.u32 	%r656, %r1239, 24;
	st.shared.u8 	[%r652+7], %r656;
	shr.u32 	%r657, %r1239, 16;
	st.shared.u8 	[%r652+6], %r657;
	shr.u32 	%r658, %r1239, 8;
	st.shared.u8 	[%r652+5], %r658;
	st.shared.u8 	[%r652+4], %r1239;
	st.shared.u8 	[%r652+8], %rs101;
	sub.s32 	%r659, %r98, %r635;
	add.s32 	%r660, %r650, %r109;
	selp.b32 	%r661, %r660, %r659, %p3;
	mad.lo.s32 	%r662, %r661, 9, %r621;
	shr.u32 	%r663, %r1240, 24;
	st.shared.u8 	[%r662+3], %r663;
	shr.u32 	%r664, %r1240, 16;
	st.shared.u8 	[%r662+2], %r664;
	shr.u32 	%r665, %r1240, 8;
	st.shared.u8 	[%r662+1], %r665;
	st.shared.u8 	[%r662], %r1240;
	shr.u32 	%r666, %r1241, 24;
	st.shared.u8 	[%r662+7], %r666;
	shr.u32 	%r667, %r1241, 16;
	st.shared.u8 	[%r662+6], %r667;
	shr.u32 	%r668, %r1241, 8;
	st.shared.u8 	[%r662+5], %r668;
	st.shared.u8 	[%r662+4], %r1241;
	st.shared.u8 	[%r662+8], %rs102;
	sub.s32 	%r669, %r103, %r636;
	add.s32 	%r670, %r660, %r110;
	selp.b32 	%r671, %r670, %r669, %p4;
	mad.lo.s32 	%r672, %r671, 9, %r621;
	shr.u32 	%r673, %r1242, 16;
	st.shared.u8 	[%r672+2], %r673;
	shr.u32 	%r674, %r1242, 24;
	st.shared.u8 	[%r672+3], %r674;
	st.shared.u8 	[%r672], %r1242;
	shr.u32 	%r675, %r1242, 8;
	st.shared.u8 	[%r672+1], %r675;
	shr.u32 	%r676, %r1243, 16;
	st.shared.u8 	[%r672+6], %r676;
	shr.u32 	%r677, %r1243, 24;
	st.shared.u8 	[%r672+7], %r677;
	st.shared.u8 	[%r672+4], %r1243;
	shr.u32 	%r678, %r1243, 8;
	st.shared.u8 	[%r672+5], %r678;
	st.shared.u8 	[%r672+8], %rs103;
	bar.sync 	0;
	ld.param.u64 	%rd217, [%rd1+24];
	cvta.to.global.u64 	%rd74, %rd217;
	ld.param.u64 	%rd75, [%rd1+8];
	ld.param.u64 	%rd76, [%rd1+16];
	setp.ge.s32 	%p94, %r87, %r118;
	@%p94 bra 	$L__BB5_106;
	setp.ne.s16 	%p96, %rs51, 0;
	mov.b64 	%rd389, 0;
	@%p96 bra 	$L__BB5_105;
	ld.global.u64 	%rd221, [%rd74];
	sub.s64 	%rd389, %rd76, %rd221;
$L__BB5_105:
	cvt.u64.u32 	%rd222, %r87;
	add.s64 	%rd223, %rd389, %rd222;
	not.b64 	%rd224, %rd223;
	add.s64 	%rd391, %rd75, %rd224;
	bra.uni 	$L__BB5_109;
$L__BB5_106:
	setp.ne.s16 	%p95, %rs51, 0;
	mov.b64 	%rd390, 0;
	@%p95 bra 	$L__BB5_108;
	ld.global.u64 	%rd390, [%rd74];
$L__BB5_108:
	sub.s32 	%r679, %r87, %r118;
	cvt.s64.s32 	%rd219, %r679;
	add.s64 	%rd391, %rd390, %rd219;
$L__BB5_109:
	setp.ge.s32 	%p97, %r87, %r86;
	mad.lo.s32 	%r119, %r87, 9, %r621;
	@%p97 bra 	$L__BB5_111;
	ld.shared.u8 	%r681, [%r119+1];
	ld.shared.u8 	%r682, [%r119];
	ld.shared.u8 	%r683, [%r119+3];
	ld.shared.u8 	%r684, [%r119+2];
	ld.shared.u8 	%r685, [%r119+5];
	ld.shared.u8 	%r686, [%r119+4];
	ld.shared.u8 	%r687, [%r119+7];
	ld.shared.u8 	%r688, [%r119+6];
	ld.shared.u8 	%rs61, [%r119+8];
	mad.lo.s64 	%rd225, %rd391, 9, %rd3;
	st.global.u8 	[%rd225+2], %r684;
	st.global.u8 	[%rd225+3], %r683;
	st.global.u8 	[%rd225], %r682;
	st.global.u8 	[%rd225+1], %r681;
	st.global.u8 	[%rd225+6], %r688;
	st.global.u8 	[%rd225+7], %r687;
	st.global.u8 	[%rd225+4], %r686;
	st.global.u8 	[%rd225+5], %r685;
	st.global.u8 	[%rd225+8], %rs61;
$L__BB5_111:
	add.s32 	%r120, %r87, 128;
	setp.lt.s32 	%p98, %r120, %r118;
	@%p98 bra 	$L__BB5_115;
	setp.ne.s16 	%p99, %rs51, 0;
	mov.b64 	%rd392, 0;
	@%p99 bra 	$L__BB5_114;
	ld.global.u64 	%rd392, [%rd74];
$L__BB5_114:
	sub.s32 	%r689, %r120, %r118;
	cvt.s64.s32 	%rd227, %r689;
	add.s64 	%rd394, %rd392, %rd227;
	bra.uni 	$L__BB5_118;
$L__BB5_115:
	setp.ne.s16 	%p100, %rs51, 0;
	mov.b64 	%rd393, 0;
	@%p100 bra 	$L__BB5_117;
	ld.global.u64 	%rd229, [%rd74];
	sub.s64 	%rd393, %rd76, %rd229;
$L__BB5_117:
	cvt.u64.u32 	%rd230, %r120;
	add.s64 	%rd231, %rd393, %rd230;
	not.b64 	%rd232, %rd231;
	add.s64 	%rd394, %rd75, %rd232;
$L__BB5_118:
	setp.ge.s32 	%p101, %r120, %r86;
	@%p101 bra 	$L__BB5_120;
	ld.shared.u8 	%r690, [%r119+1153];
	ld.shared.u8 	%r691, [%r119+1152];
	ld.shared.u8 	%r692, [%r119+1155];
	ld.shared.u8 	%r693, [%r119+1154];
	ld.shared.u8 	%r694, [%r119+1157];
	ld.shared.u8 	%r695, [%r119+1156];
	ld.shared.u8 	%r696, [%r119+1159];
	ld.shared.u8 	%r697, [%r119+1158];
	ld.shared.u8 	%rs64, [%r119+1160];
	mad.lo.s64 	%rd233, %rd394, 9, %rd3;
	st.global.u8 	[%rd233+2], %r693;
	st.global.u8 	[%rd233+3], %r692;
	st.global.u8 	[%rd233], %r691;
	st.global.u8 	[%rd233+1], %r690;
	st.global.u8 	[%rd233+6], %r697;
	st.global.u8 	[%rd233+7], %r696;
	st.global.u8 	[%rd233+4], %r695;
	st.global.u8 	[%rd233+5], %r694;
	st.global.u8 	[%rd233+8], %rs64;
$L__BB5_120:
	add.s32 	%r121, %r87, 256;
	setp.lt.s32 	%p102, %r121, %r118;
	@%p102 bra 	$L__BB5_124;
	setp.ne.s16 	%p103, %rs51, 0;
	mov.b64 	%rd395, 0;
	@%p103 bra 	$L__BB5_123;
	ld.global.u64 	%rd395, [%rd74];
$L__BB5_123:
	sub.s32 	%r698, %r121, %r118;
	cvt.s64.s32 	%rd235, %r698;
	add.s64 	%rd397, %rd395, %rd235;
	bra.uni 	$L__BB5_127;
$L__BB5_124:
	setp.ne.s16 	%p104, %rs51, 0;
	mov.b64 	%rd396, 0;
	@%p104 bra 	$L__BB5_126;
	ld.global.u64 	%rd237, [%rd74];
	sub.s64 	%rd396, %rd76, %rd237;
$L__BB5_126:
	cvt.u64.u32 	%rd238, %r121;
	add.s64 	%rd239, %rd396, %rd238;
	not.b64 	%rd240, %rd239;
	add.s64 	%rd397, %rd75, %rd240;
$L__BB5_127:
	setp.ge.s32 	%p105, %r121, %r86;
	@%p105 bra 	$L__BB5_129;
	ld.shared.u8 	%r699, [%r119+2305];
	ld.shared.u8 	%r700, [%r119+2304];
	ld.shared.u8 	%r701, [%r119+2307];
	ld.shared.u8 	%r702, [%r119+2306];
	ld.shared.u8 	%r703, [%r119+2309];
	ld.shared.u8 	%r704, [%r119+2308];
	ld.shared.u8 	%r705, [%r119+2311];
	ld.shared.u8 	%r706, [%r119+2310];
	ld.shared.u8 	%rs67, [%r119+2312];
	mad.lo.s64 	%rd241, %rd397, 9, %rd3;
	st.global.u8 	[%rd241+2], %r702;
	st.global.u8 	[%rd241+3], %r701;
	st.global.u8 	[%rd241], %r700;
	st.global.u8 	[%rd241+1], %r699;
	st.global.u8 	[%rd241+6], %r706;
	st.global.u8 	[%rd241+7], %r705;
	st.global.u8 	[%rd241+4], %r704;
	st.global.u8 	[%rd241+5], %r703;
	st.global.u8 	[%rd241+8], %rs67;
$L__BB5_129:
	add.s32 	%r122, %r87, 384;
	setp.lt.s32 	%p106, %r122, %r118;
	@%p106 bra 	$L__BB5_133;
	setp.ne.s16 	%p107, %rs51, 0;
	mov.b64 	%rd398, 0;
	@%p107 bra 	$L__BB5_132;
	ld.global.u64 	%rd398, [%rd74];
$L__BB5_132:
	sub.s32 	%r707, %r122, %r118;
	cvt.s64.s32 	%rd243, %r707;
	add.s64 	%rd400, %rd398, %rd243;
	bra.uni 	$L__BB5_136;
$L__BB5_133:
	setp.ne.s16 	%p108, %rs51, 0;
	mov.b64 	%rd399, 0;
	@%p108 bra 	$L__BB5_135;
	ld.global.u64 	%rd245, [%rd74];
	sub.s64 	%rd399, %rd76, %rd245;
$L__BB5_135:
	cvt.u64.u32 	%rd246, %r122;
	add.s64 	%rd247, %rd399, %rd246;
	not.b64 	%rd248, %rd247;
	add.s64 	%rd400, %rd75, %rd248;
$L__BB5_136:
	setp.ge.s32 	%p109, %r122, %r86;
	@%p109 bra 	$L__BB5_209;
	ld.shared.u8 	%r708, [%r119+3457];
	ld.shared.u8 	%r709, [%r119+3456];
	ld.shared.u8 	%r710, [%r119+3459];
	ld.shared.u8 	%r711, [%r119+3458];
	ld.shared.u8 	%r712, [%r119+3461];
	ld.shared.u8 	%r713, [%r119+3460];
	ld.shared.u8 	%r714, [%r119+3463];
	ld.shared.u8 	%r715, [%r119+3462];
	ld.shared.u8 	%rs70, [%r119+3464];
	mad.lo.s64 	%rd249, %rd400, 9, %rd3;
	st.global.u8 	[%rd249+2], %r711;
	st.global.u8 	[%rd249+3], %r710;
	st.global.u8 	[%rd249], %r709;
	st.global.u8 	[%rd249+1], %r708;
	st.global.u8 	[%rd249+6], %r715;
	st.global.u8 	[%rd249+7], %r714;
	st.global.u8 	[%rd249+4], %r713;
	st.global.u8 	[%rd249+5], %r712;
	st.global.u8 	[%rd249+8], %rs70;
	bra.uni 	$L__BB5_209;
$L__BB5_138:
	ld.param.u8 	%rs30, [%rd1];
	setp.eq.s16 	%p11, %rs30, 0;
	ld.param.u64 	%rd152, [%rd1+16];
	selp.b64 	%rd153, %rd152, 0, %p11;
	cvt.s64.s32 	%rd154, %r2;
	add.s64 	%rd155, %rd153, %rd154;
	mov.u32 	%r123, %tid.x;
	shl.b32 	%r124, %r123, 2;
	setp.ge.s32 	%p12, %r124, %r86;
	cvt.u64.u32 	%rd156, %r124;
	add.s64 	%rd157, %rd155, %rd156;
	mad.lo.s64 	%rd105, %rd157, 9, %rd2;
	@%p12 bra 	$L__BB5_140;
	ld.global.u8 	%r200, [%rd105];
	ld.global.u8 	%r201, [%rd105+1];
	shl.b32 	%r202, %r201, 8;
	or.b32  	%r203, %r202, %r200;
	ld.global.u8 	%r204, [%rd105+2];
	shl.b32 	%r205, %r204, 16;
	ld.global.u8 	%r206, [%rd105+3];
	shl.b32 	%r207, %r206, 24;
	or.b32  	%r208, %r207, %r205;
	or.b32  	%r1244, %r208, %r203;
	ld.global.u8 	%r209, [%rd105+4];
	ld.global.u8 	%r210, [%rd105+5];
	shl.b32 	%r211, %r210, 8;
	or.b32  	%r212, %r211, %r209;
	ld.global.u8 	%r213, [%rd105+6];
	shl.b32 	%r214, %r213, 16;
	ld.global.u8 	%r215, [%rd105+7];
	shl.b32 	%r216, %r215, 24;
	or.b32  	%r217, %r216, %r214;
	or.b32  	%r1245, %r217, %r212;
	ld.global.u8 	%rs104, [%rd105+8];
$L__BB5_140:
	add.s32 	%r129, %r124, 1;
	setp.ge.s32 	%p13, %r129, %r86;
	@%p13 bra 	$L__BB5_142;
	ld.global.u8 	%r219, [%rd105+9];
	ld.global.u8 	%r220, [%rd105+10];
	shl.b32 	%r221, %r220, 8;
	or.b32  	%r222, %r221, %r219;
	ld.global.u8 	%r223, [%rd105+11];
	shl.b32 	%r224, %r223, 16;
	ld.global.u8 	%r225, [%rd105+12];
	shl.b32 	%r226, %r225, 24;
	or.b32  	%r227, %r226, %r224;
	or.b32  	%r1246, %r227, %r222;
	ld.global.u8 	%r228, [%rd105+13];
	ld.global.u8 	%r229, [%rd105+14];
	shl.b32 	%r230, %r229, 8;
	or.b32  	%r231, %r230, %r228;
	ld.global.u8 	%r232, [%rd105+15];
	shl.b32 	%r233, %r232, 16;
	ld.global.u8 	%r234, [%rd105+16];
	shl.b32 	%r235, %r234, 24;
	or.b32  	%r236, %r235, %r233;
	or.b32  	%r1247, %r236, %r231;
	ld.global.u8 	%rs105, [%rd105+17];
$L__BB5_142:
	add.s32 	%r134, %r124, 2;
	setp.ge.s32 	%p14, %r134, %r86;
	@%p14 bra 	$L__BB5_144;
	ld.global.u8 	%r238, [%rd105+18];
	ld.global.u8 	%r239, [%rd105+19];
	shl.b32 	%r240, %r239, 8;
	or.b32  	%r241, %r240, %r238;
	ld.global.u8 	%r242, [%rd105+20];
	shl.b32 	%r243, %r242, 16;
	ld.global.u8 	%r244, [%rd105+21];
	shl.b32 	%r245, %r244, 24;
	or.b32  	%r246, %r245, %r243;
	or.b32  	%r1248, %r246, %r241;
	ld.global.u8 	%r247, [%rd105+22];
	ld.global.u8 	%r248, [%rd105+23];
	shl.b32 	%r249, %r248, 8;
	or.b32  	%r250, %r249, %r247;
	ld.global.u8 	%r251, [%rd105+24];
	shl.b32 	%r252, %r251, 16;
	ld.global.u8 	%r253, [%rd105+25];
	shl.b32 	%r254, %r253, 24;
	or.b32  	%r255, %r254, %r252;
	or.b32  	%r1249, %r255, %r250;
	ld.global.u8 	%rs106, [%rd105+26];
$L__BB5_144:
	add.s32 	%r139, %r124, 3;
	setp.ge.s32 	%p15, %r139, %r86;
	@%p15 bra 	$L__BB5_146;
	ld.global.u8 	%r257, [%rd105+27];
	ld.global.u8 	%r258, [%rd105+28];
	shl.b32 	%r259, %r258, 8;
	or.b32  	%r260, %r259, %r257;
	ld.global.u8 	%r261, [%rd105+29];
	shl.b32 	%r262, %r261, 16;
	ld.global.u8 	%r263, [%rd105+30];
	shl.b32 	%r264, %r263, 24;
	or.b32  	%r265, %r264, %r262;
	or.b32  	%r1250, %r265, %r260;
	ld.global.u8 	%r266, [%rd105+31];
	ld.global.u8 	%r267, [%rd105+32];
	shl.b32 	%r268, %r267, 8;
	or.b32  	%r269, %r268, %r266;
	ld.global.u8 	%r270, [%rd105+33];
	shl.b32 	%r271, %r270, 16;
	ld.global.u8 	%r272, [%rd105+34];
	shl.b32 	%r273, %r272, 24;
	or.b32  	%r274, %r273, %r271;
	or.b32  	%r1251, %r274, %r269;
	ld.global.u8 	%rs107, [%rd105+35];
$L__BB5_146:
	setp.ge.s32 	%p16, %r139, %r86;
	setp.ge.s32 	%p17, %r134, %r86;
	setp.ge.s32 	%p18, %r129, %r86;
	setp.ge.s32 	%p19, %r124, %r86;
	and.b16  	%rs34, %rs104, 255;
	setp.ne.s16 	%p20, %rs34, 0;
	or.pred  	%p5, %p19, %p20;
	selp.u32 	%r144, 1, 0, %p5;
	and.b16  	%rs35, %rs105, 255;
	setp.ne.s16 	%p21, %rs35, 0;
	or.pred  	%p6, %p18, %p21;
	selp.u32 	%r145, 1, 0, %p6;
	and.b16  	%rs36, %rs106, 255;
	setp.ne.s16 	%p22, %rs36, 0;
	or.pred  	%p7, %p17, %p22;
	selp.u32 	%r146, 1, 0, %p7;
	and.b16  	%rs37, %rs107, 255;
	setp.ne.s16 	%p23, %rs37, 0;
	or.pred  	%p8, %p16, %p23;
	selp.u32 	%r306, 1, 0, %p8;
	bar.sync 	0;
	add.s32 	%r147, %r145, %r144;
	add.s32 	%r148, %r147, %r146;
	add.s32 	%r280, %r148, %r306;
	shr.u32 	%r150, %r123, 5;
	// begin inline asm
	mov.u32 %r275, %laneid;
	// end inline asm
	mov.b32 	%r278, 1;
	mov.b32 	%r303, 0;
	mov.b32 	%r305, -1;
	// begin inline asm
	{  .reg .s32 r0;  .reg .pred p;  shfl.sync.up.b32 r0|p, %r280, %r278, %r303, %r305;  @p add.s32 r0, r0, %r280;  mov.s32 %r276, r0;}
	// end inline asm
	mov.b32 	%r284, 2;
	// begin inline asm
	{  .reg .s32 r0;  .reg .pred p;  shfl.sync.up.b32 r0|p, %r276, %r284, %r303, %r305;  @p add.s32 r0, r0, %r276;  mov.s32 %r282, r0;}
	// end inline asm
	mov.b32 	%r290, 4;
	// begin inline asm
	{  .reg .s32 r0;  .reg .pred p;  shfl.sync.up.b32 r0|p, %r282, %r290, %r303, %r305;  @p add.s32 r0, r0, %r282;  mov.s32 %r288, r0;}
	// end inline asm
	mov.b32 	%r296, 8;
	// begin inline asm
	{  .reg .s32 r0;  .reg .pred p;  shfl.sync.up.b32 r0|p, %r288, %r296, %r303, %r305;  @p add.s32 r0, r0, %r288;  mov.s32 %r294, r0;}
	// end inline asm
	mov.b32 	%r302, 16;
	// begin inline asm
	{  .reg .s32 r0;  .reg .pred p;  shfl.sync.up.b32 r0|p, %r294, %r302, %r303, %r305;  @p add.s32 r0, r0, %r294;  mov.s32 %r300, r0;}
	// end inline asm
	setp.ne.s32 	%p24, %r275, 31;
	@%p24 bra 	$L__BB5_148;
	shl.b32 	%r307, %r150, 2;
	mov.u32 	%r308, _ZZN3cub18CUB_300001_SM_10006detail6select23DeviceSelectSweepKernelINS2_10policy_hubI9TokenSpanNS0_8NullTypeElLb0ELNS0_10SelectImplE2EE10Policy1000EPS5_PS6_SA_PmNS0_13ScanTileStateIiLb1EEE8IsIgnoreS6_iNS2_19streaming_context_tIlLb1EEELS7_2EEEvT0_T1_T2_T3_T4_T5_T6_T7_iT8_NS1_7vsmem_tEE19static_temp_storage;
	add.s32 	%r309, %r308, %r307;
	st.shared.u32 	[%r309], %r300;
$L__BB5_148:
	sub.s32 	%r310, %r300, %r280;
	bar.sync 	0;
	ld.shared.v4.u32 	{%r311, %r312, %r313, %r314}, [_ZZN3cub18CUB_300001_SM_10006detail6select23DeviceSelectSweepKernelINS2_10policy_hubI9TokenSpanNS0_8NullTypeElLb0ELNS0_10SelectImplE2EE10Policy1000EPS5_PS6_SA_PmNS0_13ScanTileStateIiLb1EEE8IsIgnoreS6_iNS2_19streaming_context_tIlLb1EEELS7_2EEEvT0_T1_T2_T3_T4_T5_T6_T7_iT8_NS1_7vsmem_tEE19static_temp_storage];
	add.s32 	%r315, %r312, %r311;
	setp.eq.s32 	%p25, %r150, 2;
	selp.b32 	%r316, %r315, %r311, %p25;
	add.s32 	%r317, %r315, %r313;
	setp.eq.s32 	%p26, %r150, 3;
	selp.b32 	%r318, %r317, %r316, %p26;
	add.s32 	%r153, %r317, %r314;
	setp.gt.u32 	%p27, %r123, 31;
	setp.lt.u32 	%p28, %r123, 32;
	setp.eq.s32 	%p29, %r275, 0;
	selp.b32 	%r319, 0, %r310, %p29;
	add.s32 	%r1259, %r318, %r319;
	selp.b32 	%r155, %r310, %r1259, %p28;
	@%p27 bra 	$L__BB5_173;
	setp.ne.s32 	%p30, %r123, 0;
	mul.wide.s32 	%rd158, %r1, 8;
	add.s64 	%rd106, %rd4, %rd158;
	@%p30 bra 	$L__BB5_151;
	st.shared.u32 	[_ZZN3cub18CUB_300001_SM_10006detail6select23DeviceSelectSweepKernelINS2_10policy_hubI9TokenSpanNS0_8NullTypeElLb0ELNS0_10SelectImplE2EE10Policy1000EPS5_PS6_SA_PmNS0_13ScanTileStateIiLb1EEE8IsIgnoreS6_iNS2_19streaming_context_tIlLb1EEELS7_2EEEvT0_T1_T2_T3_T4_T5_T6_T7_iT8_NS1_7vsmem_tEE19static_temp_storage+44], %r153;
	add.s64 	%rd159, %rd106, 256;
	mov.b32 	%r320, 100;
	// begin inline asm
	st.relaxed.gpu.v2.u32 [%rd159], {%r320, %r153};
	// end inline asm
$L__BB5_151:
	not.b32 	%r322, %r123;
	add.s32 	%r1256, %r1, %r322;
	mov.u32 	%r157, %nctaid.x;
	setp.gt.u32 	%p31, %r157, 499;
	@%p31 bra 	$L__BB5_153;
	membar.cta;
	bra.uni 	$L__BB5_154;
$L__BB5_153:
	mov.b32 	%r323, 450;
	// begin inline asm
	nanosleep.u32 %r323;
	// end inline asm
$L__BB5_154:
	mul.wide.s32 	%rd161, %r1256, 8;
	add.s64 	%rd162, %rd4, %rd161;
	add.s64 	%rd160, %rd162, 256;
	// begin inline asm
	ld.relaxed.gpu.v2.u32 {%r1257, %r1253}, [%rd160];
	// end inline asm
$L__BB5_155:
	setp.eq.s32 	%p32, %r1257, 99;
	mov.b32 	%r326, -1;
	vote.sync.any.pred 	%p33, %p32, %r326;
	not.pred 	%p34, %p33;
	@%p34 bra 	$L__BB5_160;
	setp.gt.u32 	%p75, %r157, 499;
	@%p75 bra 	$L__BB5_158;
	membar.cta;
	bra.uni 	$L__BB5_159;
$L__BB5_158:
	mov.b32 	%r507, 350;
	// begin inline asm
	nanosleep.u32 %r507;
	// end inline asm
$L__BB5_159:
	// begin inline asm
	ld.relaxed.gpu.v2.u32 {%r1257, %r1253}, [%rd160];
	// end inline asm
	bra.uni 	$L__BB5_155;
$L__BB5_160:
	setp.eq.s32 	%p35, %r1257, 101;
	mov.b32 	%r353, -1;
	vote.sync.ballot.b32 	%r354, %p35, %r353;
	// begin inline asm
	mov.u32 %r328, %lanemask_ge;
	// end inline asm
	and.b32  	%r355, %r354, %r328;
	or.b32  	%r356, %r355, -2147483648;
	add.s32 	%r357, %r356, -1;
	not.b32 	%r358, %r356;
	and.b32  	%r359, %r358, %r357;
	popc.b32 	%r332, %r359;
	mov.b32 	%r331, 1;
	// begin inline asm
	shfl.sync.down.b32 %r329, %r1253, %r331, %r332, %r353;
	// end inline asm
	setp.lt.s32 	%p37, %r275, %r332;
	selp.b32 	%r360, %r329, 0, %p37;
	add.s32 	%r335, %r360, %r1253;
	mov.b32 	%r336, 2;
	// begin inline asm
	shfl.sync.down.b32 %r334, %r335, %r336, %r332, %r353;
	// end inline asm
	add.s32 	%r167, %r275, 2;
	setp.gt.s32 	%p38, %r167, %r332;
	selp.b32 	%r361, 0, %r334, %p38;
	add.s32 	%r340, %r335, %r361;
	mov.b32 	%r341, 4;
	// begin inline asm
	shfl.sync.down.b32 %r339, %r340, %r341, %r332, %r353;
	// end inline asm
	add.s32 	%r168, %r275, 4;
	setp.gt.s32 	%p39, %r168, %r332;
	selp.b32 	%r362, 0, %r339, %p39;
	add.s32 	%r345, %r340, %r362;
	mov.b32 	%r346, 8;
	// begin inline asm
	shfl.sync.down.b32 %r344, %r345, %r346, %r332, %r353;
	// end inline asm
	add.s32 	%r169, %r275, 8;
	setp.gt.s32 	%p40, %r169, %r332;
	selp.b32 	%r363, 0, %r344, %p40;
	add.s32 	%r350, %r345, %r363;
	mov.b32 	%r351, 16;
	// begin inline asm
	shfl.sync.down.b32 %r349, %r350, %r351, %r332, %r353;
	// end inline asm
	add.s32 	%r170, %r275, 16;
	setp.gt.s32 	%p41, %r170, %r332;
	selp.b32 	%r364, 0, %r349, %p41;
	add.s32 	%r1254, %r350, %r364;
	add.s64 	%rd108, %rd4, 256;
$L__BB5_161:
	setp.ne.s32 	%p42, %r1257, 101;
	mov.b32 	%r365, -1;
	vote.sync.all.pred 	%p43, %p42, %r365;
	not.pred 	%p44, %p43;
	@%p44 bra 	$L__BB5_169;
	mul.wide.s32 	%rd207, %r1256, 8;
	add.s64 	%rd208, %rd108, %rd207;
	add.s64 	%rd206, %rd208, -256;
	// begin inline asm
	ld.relaxed.gpu.v2.u32 {%r1257, %r1258}, [%rd206];
	// end inline asm
$L__BB5_163:
	setp.eq.s32 	%p64, %r1257, 99;
	mov.b32 	%r465, -1;
	vote.sync.any.pred 	%p65, %p64, %r465;
	not.pred 	%p66, %p65;
	@%p66 bra 	$L__BB5_168;
	setp.gt.u32 	%p74, %r157, 499;
	@%p74 bra 	$L__BB5_166;
	membar.cta;
	bra.uni 	$L__BB5_167;
$L__BB5_166:
	mov.b32 	%r504, 350;
	// begin inline asm
	nanosleep.u32 %r504;
	// end inline asm
$L__BB5_167:
	// begin inline asm
	ld.relaxed.gpu.v2.u32 {%r1257, %r1258}, [%rd206];
	// end inline asm
	bra.uni 	$L__BB5_163;
$L__BB5_168:
	setp.eq.s32 	%p67, %r1257, 101;
	mov.b32 	%r491, -1;
	vote.sync.ballot.b32 	%r492, %p67, %r491;
	and.b32  	%r493, %r492, %r328;
	or.b32  	%r494, %r493, -2147483648;
	add.s32 	%r495, %r494, -1;
	not.b32 	%r496, %r494;
	and.b32  	%r497, %r496, %r495;
	popc.b32 	%r470, %r497;
	mov.b32 	%r469, 1;
	// begin inline asm
	shfl.sync.down.b32 %r467, %r1258, %r469, %r470, %r491;
	// end inline asm
	setp.lt.s32 	%p69, %r275, %r470;
	selp.b32 	%r498, %r467, 0, %p69;
	add.s32 	%r473, %r498, %r1258;
	mov.b32 	%r474, 2;
	// begin inline asm
	shfl.sync.down.b32 %r472, %r473, %r474, %r470, %r491;
	// end inline asm
	setp.gt.s32 	%p70, %r167, %r470;
	selp.b32 	%r499, 0, %r472, %p70;
	add.s32 	%r478, %r473, %r499;
	mov.b32 	%r479, 4;
	// begin inline asm
	shfl.sync.down.b32 %r477, %r478, %r479, %r470, %r491;
	// end inline asm
	setp.gt.s32 	%p71, %r168, %r470;
	selp.b32 	%r500, 0, %r477, %p71;
	add.s32 	%r483, %r478, %r500;
	mov.b32 	%r484, 8;
	// begin inline asm
	shfl.sync.down.b32 %r482, %r483, %r484, %r470, %r491;
	// end inline asm
	setp.gt.s32 	%p72, %r169, %r470;
	selp.b32 	%r501, 0, %r482, %p72;
	add.s32 	%r488, %r483, %r501;
	mov.b32 	%r489, 16;
	// begin inline asm
	shfl.sync.down.b32 %r487, %r488, %r489, %r470, %r491;
	// end inline asm
	setp.gt.s32 	%p73, %r170, %r470;
	selp.b32 	%r502, 0, %r487, %p73;
	add.s32 	%r503, %r502, %r1254;
	add.s32 	%r1254, %r503, %r488;
	add.s32 	%r1256, %r1256, -32;
	bra.uni 	$L__BB5_161;
$L__BB5_169:
	@%p30 bra 	$L__BB5_171;
	add.s32 	%r368, %r1254, %r153;
	add.s64 	%rd163, %rd106, 256;
	mov.b32 	%r367, 101;
	// begin inline asm
	st.relaxed.gpu.v2.u32 [%rd163], {%r367, %r368};
	// end inline asm
	st.shared.u32 	[_ZZN3cub18CUB_300001_SM_10006detail6select23DeviceSelectSweepKernelINS2_10policy_hubI9TokenSpanNS0_8NullTypeElLb0ELNS0_10SelectImplE2EE10Policy1000EPS5_PS6_SA_PmNS0_13ScanTileStateIiLb1EEE8IsIgnoreS6_iNS2_19streaming_context_tIlLb1EEELS7_2EEEvT0_T1_T2_T3_T4_T5_T6_T7_iT8_NS1_7vsmem_tEE19static_temp_storage+36], %r1254;
	st.shared.u32 	[_ZZN3cub18CUB_300001_SM_10006detail6select23DeviceSelectSweepKernelINS2_10policy_hubI9TokenSpanNS0_8NullTypeElLb0ELNS0_10SelectImplE2EE10Policy1000EPS5_PS6_SA_PmNS0_13ScanTileStateIiLb1EEE8IsIgnoreS6_iNS2_19streaming_context_tIlLb1EEELS7_2EEEvT0_T1_T2_T3_T4_T5_T6_T7_iT8_NS1_7vsmem_tEE19static_temp_storage+40], %r368;
$L__BB5_171:
	setp.ne.s32 	%p46, %r275, 0;
	mov.u32 	%r1259, %r155;
	@%p46 bra 	$L__BB5_173;
	st.shared.u32 	[_ZZN3cub18CUB_300001_SM_10006detail6select23DeviceSelectSweepKernelINS2_10policy_hubI9TokenSpanNS0_8NullTypeElLb0ELNS0_10SelectImplE2EE10Policy1000EPS5_PS6_SA_PmNS0_13ScanTileStateIiLb1EEE8IsIgnoreS6_iNS2_19streaming_context_tIlLb1EEELS7_2EEEvT0_T1_T2_T3_T4_T5_T6_T7_iT8_NS1_7vsmem_tEE19static_temp_storage+20], %r1254;
	mov.u32 	%r1259, %r1254;
$L__BB5_173:
	bar.sync 	0;
	setp.eq.s32 	%p47, %r123, 0;
	mov.u32 	%r369, _ZZN3cub18CUB_300001_SM_10006detail6select23DeviceSelectSweepKernelINS2_10policy_hubI9TokenSpanNS0_8NullTypeElLb0ELNS0_10SelectImplE2EE10Policy1000EPS5_PS6_SA_PmNS0_13ScanTileStateIiLb1EEE8IsIgnoreS6_iNS2_19streaming_context_tIlLb1EEELS7_2EEEvT0_T1_T2_T3_T4_T5_T6_T7_iT8_NS1_7vsmem_tEE19static_temp_storage;
	ld.shared.u32 	%r370, [_ZZN3cub18CUB_300001_SM_10006detail6select23DeviceSelectSweepKernelINS2_10policy_hubI9TokenSpanNS0_8NullTypeElLb0ELNS0_10SelectImplE2EE10Policy1000EPS5_PS6_SA_PmNS0_13ScanTileStateIiLb1EEE8IsIgnoreS6_iNS2_19streaming_context_tIlLb1EEELS7_2EEEvT0_T1_T2_T3_T4_T5_T6_T7_iT8_NS1_7vsmem_tEE19static_temp_storage+20];
	selp.b32 	%r371, 0, %r370, %p47;
	add.s32 	%r372, %r371, %r1259;
	add.s32 	%r373, %r372, %r144;
	add.s32 	%r374, %r147, %r372;
	add.s32 	%r375, %r148, %r372;
	ld.shared.v2.u32 	{%r376, %r377}, [_ZZN3cub18CUB_300001_SM_10006detail6select23DeviceSelectSweepKernelINS2_10policy_hubI9TokenSpanNS0_8NullTypeElLb0ELNS0_10SelectImplE2EE10Policy1000EPS5_PS6_SA_PmNS0_13ScanTileStateIiLb1EEE8IsIgnoreS6_iNS2_19streaming_context_tIlLb1EEELS7_2EEEvT0_T1_T2_T3_T4_T5_T6_T7_iT8_NS1_7vsmem_tEE19static_temp_storage+40];
	ld.shared.u32 	%r378, [_ZZN3cub18CUB_300001_SM_10006detail6select23DeviceSelectSweepKernelINS2_10policy_hubI9TokenSpanNS0_8NullTypeElLb0ELNS0_10SelectImplE2EE10Policy1000EPS5_PS6_SA_PmNS0_13ScanTileStateIiLb1EEE8IsIgnoreS6_iNS2_19streaming_context_tIlLb1EEELS7_2EEEvT0_T1_T2_T3_T4_T5_T6_T7_iT8_NS1_7vsmem_tEE19static_temp_storage+36];
	sub.s32 	%r379, %r2, %r378;
	sub.s32 	%r380, 512, %r86;
	sub.s32 	%r1260, %r376, %r380;
	sub.s32 	%r381, %r380, %r377;
	bar.sync 	0;
	add.s32 	%r187, %r381, %r86;
	sub.s32 	%r382, %r372, %r378;
	sub.s32 	%r383, %r124, %r382;
	add.s32 	%r384, %r382, %r187;
	selp.b32 	%r385, %r384, %r383, %p5;
	mad.lo.s32 	%r386, %r385, 9, %r369;
	shr.u32 	%r387, %r1244, 24;
	st.shared.u8 	[%r386+3], %r387;
	shr.u32 	%r388, %r1244, 16;
	st.shared.u8 	[%r386+2], %r388;
	shr.u32 	%r389, %r1244, 8;
	st.shared.u8 	[%r386+1], %r389;
	st.shared.u8 	[%r386], %r1244;
	shr.u32 	%r390, %r1245, 24;
	st.shared.u8 	[%r386+7], %r390;
	shr.u32 	%r391, %r1245, 16;
	st.shared.u8 	[%r386+6], %r391;
	shr.u32 	%r392, %r1245, 8;
	st.shared.u8 	[%r386+5], %r392;
	st.shared.u8 	[%r386+4], %r1245;
	st.shared.u8 	[%r386+8], %rs104;
	sub.s32 	%r393, %r378, %r373;
	add.s32 	%r394, %r393, %r129;
	add.s32 	%r395, %r384, %r144;
	selp.b32 	%r396, %r395, %r394, %p6;
	mad.lo.s32 	%r397, %r396, 9, %r369;
	shr.u32 	%r398, %r1246, 24;
	st.shared.u8 	[%r397+3], %r398;
	shr.u32 	%r399, %r1246, 16;
	st.shared.u8 	[%r397+2], %r399;
	shr.u32 	%r400, %r1246, 8;
	st.shared.u8 	[%r397+1], %r400;
	st.shared.u8 	[%r397], %r1246;
	shr.u32 	%r401, %r1247, 24;
	st.shared.u8 	[%r397+7], %r401;
	shr.u32 	%r402, %r1247, 16;
	st.shared.u8 	[%r397+6], %r402;
	shr.u32 	%r403, %r1247, 8;
	st.shared.u8 	[%r397+5], %r403;
	st.shared.u8 	[%r397+4], %r1247;
	st.shared.u8 	[%r397+8], %rs105;
	sub.s32 	%r404, %r378, %r374;
	add.s32 	%r405, %r404, %r134;
	add.s32 	%r406, %r395, %r145;
	selp.b32 	%r407, %r406, %r405, %p7;
	mad.lo.s32 	%r408, %r407, 9, %r369;
	shr.u32 	%r409, %r1248, 24;
	st.shared.u8 	[%r408+3], %r409;
	shr.u32 	%r410, %r1248, 16;
	st.shared.u8 	[%r408+2], %r410;
	shr.u32 	%r411, %r1248, 8;
	st.shared.u8 	[%r408+1], %r411;
	st.shared.u8 	[%r408], %r1248;
	shr.u32 	%r412, %r1249, 24;
	st.shared.u8 	[%r408+7], %r412;
	shr.u32 	%r413, %r1249, 16;
	st.shared.u8 	[%r408+6], %r413;
	shr.u32 	%r414, %r1249, 8;
	st.shared.u8 	[%r408+5], %r414;
	st.shared.u8 	[%r408+4], %r1249;
	st.shared.u8 	[%r408+8], %rs106;
	sub.s32 	%r415, %r378, %r375;
	add.s32 	%r416, %r415, %r139;
	add.s32 	%r417, %r406, %r146;
	selp.b32 	%r418, %r417, %r416, %p8;
	mad.lo.s32 	%r419, %r418, 9, %r369;
	shr.u32 	%r420, %r1250, 16;
	st.shared.u8 	[%r419+2], %r420;
	shr.u32 	%r421, %r1250, 24;
	st.shared.u8 	[%r419+3], %r421;
	st.shared.u8 	[%r419], %r1250;
	shr.u32 	%r422, %r1250, 8;
	st.shared.u8 	[%r419+1], %r422;
	shr.u32 	%r423, %r1251, 16;
	st.shared.u8 	[%r419+6], %r423;
	shr.u32 	%r424, %r1251, 24;
	st.shared.u8 	[%r419+7], %r424;
	st.shared.u8 	[%r419+4], %r1251;
	shr.u32 	%r425, %r1251, 8;
	st.shared.u8 	[%r419+5], %r425;
	st.shared.u8 	[%r419+8], %rs107;
	bar.sync 	0;
	mov.u64 	%rd164, %rd149;
	ld.param.u8 	%rs28, [%rd164];
	ld.param.u64 	%rd165, [%rd164+24];
	cvta.to.global.u64 	%rd110, %rd165;
	cvt.s64.s32 	%rd111, %r378;
	ld.param.u64 	%rd112, [%rd164+8];
	ld.param.u64 	%rd113, [%rd164+16];
	cvt.s64.s32 	%rd114, %r379;
	setp.ge.s32 	%p48, %r123, %r187;
	@%p48 bra 	$L__BB5_177;
	setp.ne.s16 	%p50, %rs28, 0;
	mov.b64 	%rd401, 0;
	@%p50 bra 	$L__BB5_176;
	ld.global.u64 	%rd170, [%rd110];
	sub.s64 	%rd401, %rd113, %rd170;
$L__BB5_176:
	cvt.u64.u32 	%rd171, %r123;
	add.s64 	%rd172, %rd171, %rd114;
	add.s64 	%rd173, %rd172, %rd401;
	not.b64 	%rd174, %rd173;
	add.s64 	%rd403, %rd112, %rd174;
	bra.uni 	$L__BB5_180;
$L__BB5_177:
	setp.ne.s16 	%p49, %rs28, 0;
	mov.b64 	%rd402, 0;
	@%p49 bra 	$L__BB5_179;
	ld.global.u64 	%rd402, [%rd110];
$L__BB5_179:
	sub.s32 	%r426, %r123, %r187;
	cvt.s64.s32 	%rd167, %r426;
	add.s64 	%rd168, %rd167, %rd111;
	add.s64 	%rd403, %rd168, %rd402;
$L__BB5_180:
	setp.ge.s32 	%p51, %r123, %r86;
	mad.lo.s32 	%r188, %r123, 9, %r369;
	@%p51 bra 	$L__BB5_182;
	ld.shared.u8 	%r428, [%r188+1];
	ld.shared.u8 	%r429, [%r188];
	ld.shared.u8 	%r430, [%r188+3];
	ld.shared.u8 	%r431, [%r188+2];
	ld.shared.u8 	%r432, [%r188+5];
	ld.shared.u8 	%r433, [%r188+4];
	ld.shared.u8 	%r434, [%r188+7];
	ld.shared.u8 	%r435, [%r188+6];
	ld.shared.u8 	%rs40, [%r188+8];
	mad.lo.s64 	%rd175, %rd403, 9, %rd3;
	st.global.u8 	[%rd175+2], %r431;
	st.global.u8 	[%rd175+3], %r430;
	st.global.u8 	[%rd175], %r429;
	st.global.u8 	[%rd175+1], %r428;
	st.global.u8 	[%rd175+6], %r435;
	st.global.u8 	[%rd175+7], %r434;
	st.global.u8 	[%rd175+4], %r433;
	st.global.u8 	[%rd175+5], %r432;
	st.global.u8 	[%rd175+8], %rs40;
$L__BB5_182:
	add.s32 	%r189, %r123, 128;
	setp.lt.s32 	%p52, %r189, %r187;
	@%p52 bra 	$L__BB5_186;
	setp.ne.s16 	%p53, %rs28, 0;
	mov.b64 	%rd404, 0;
	@%p53 bra 	$L__BB5_185;
	ld.global.u64 	%rd404, [%rd110];
$L__BB5_185:
	sub.s32 	%r436, %r189, %r187;
	cvt.s64.s32 	%rd177, %r436;
	add.s64 	%rd178, %rd177, %rd111;
	add.s64 	%rd406, %rd178, %rd404;
	bra.uni 	$L__BB5_189;
$L__BB5_186:
	setp.ne.s16 	%p54, %rs28, 0;
	mov.b64 	%rd405, 0;
	@%p54 bra 	$L__BB5_188;
	ld.global.u64 	%rd180, [%rd110];
	sub.s64 	%rd405, %rd113, %rd180;
$L__BB5_188:
	cvt.u64.u32 	%rd181, %r189;
	add.s64 	%rd182, %rd181, %rd114;
	add.s64 	%rd183, %rd182, %rd405;
	not.b64 	%rd184, %rd183;
	add.s64 	%rd406, %rd112, %rd184;
$L__BB5_189:
	setp.ge.s32 	%p55, %r189, %r86;
	@%p55 bra 	$L__BB5_191;
	ld.shared.u8 	%r437, [%r188+1153];
	ld.shared.u8 	%r438, [%r188+1152];
	ld.shared.u8 	%r439, [%r188+1155];
	ld.shared.u8 	%r440, [%r188+1154];
	ld.shared.u8 	%r441, [%r188+1157];
	ld.shared.u8 	%r442, [%r188+1156];
	ld.shared.u8 	%r443, [%r188+1159];
	ld.shared.u8 	%r444, [%r188+1158];
	ld.shared.u8 	%rs43, [%r188+1160];
	mad.lo.s64 	%rd185, %rd406, 9, %rd3;
	st.global.u8 	[%rd185+2], %r440;
	st.global.u8 	[%rd185+3], %r439;
	st.global.u8 	[%rd185], %r438;
	st.global.u8 	[%rd185+1], %r437;
	st.global.u8 	[%rd185+6], %r444;
	st.global.u8 	[%rd185+7], %r443;
	st.global.u8 	[%rd185+4], %r442;
	st.global.u8 	[%rd185+5], %r441;
	st.global.u8 	[%rd185+8], %rs43;
$L__BB5_191:
	add.s32 	%r190, %r123, 256;
	setp.lt.s32 	%p56, %r190, %r187;
	@%p56 bra 	$L__BB5_195;
	setp.ne.s16 	%p57, %rs28, 0;
	mov.b64 	%rd407, 0;
	@%p57 bra 	$L__BB5_194;
	ld.global.u64 	%rd407, [%rd110];
$L__BB5_194:
	sub.s32 	%r445, %r190, %r187;
	cvt.s64.s32 	%rd187, %r445;
	add.s64 	%rd188, %rd187, %rd111;
	add.s64 	%rd409, %rd188, %rd407;
	bra.uni 	$L__BB5_198;
$L__BB5_195:
	setp.ne.s16 	%p58, %rs28, 0;
	mov.b64 	%rd408, 0;
	@%p58 bra 	$L__BB5_197;
	ld.global.u64 	%rd190, [%rd110];
	sub.s64 	%rd408, %rd113, %rd190;
$L__BB5_197:
	cvt.u64.u32 	%rd191, %r190;
	add.s64 	%rd192, %rd191, %rd114;
	add.s64 	%rd193, %rd192, %rd408;
	not.b64 	%rd194, %rd193;
	add.s64 	%rd409, %rd112, %rd194;
$L__BB5_198:
	setp.ge.s32 	%p59, %r190, %r86;
	@%p59 bra 	$L__BB5_200;
	ld.shared.u8 	%r446, [%r188+2305];
	ld.shared.u8 	%r447, [%r188+2304];
	ld.shared.u8 	%r448, [%r188+2307];
	ld.shared.u8 	%r449, [%r188+2306];
	ld.shared.u8 	%r450, [%r188+2309];
	ld.shared.u8 	%r451, [%r188+2308];
	ld.shared.u8 	%r452, [%r188+2311];
	ld.shared.u8 	%r453, [%r188+2310];
	ld.shared.u8 	%rs46, [%r188+2312];
	mad.lo.s64 	%rd195, %rd409, 9, %rd3;
	st.global.u8 	[%rd195+2], %r449;
	st.global.u8 	[%rd195+3], %r448;
	st.global.u8 	[%rd195], %r447;
	st.global.u8 	[%rd195+1], %r446;
	st.global.u8 	[%rd195+6], %r453;
	st.global.u8 	[%rd195+7], %r452;
	st.global.u8 	[%rd195+4], %r451;
	st.global.u8 	[%rd195+5], %r450;
	st.global.u8 	[%rd195+8], %rs46;
$L__BB5_200:
	add.s32 	%r191, %r123, 384;
	setp.lt.s32 	%p60, %r191, %r187;
	@%p60 bra 	$L__BB5_204;
	setp.ne.s16 	%p61, %rs28, 0;
	mov.b64 	%rd410, 0;
	@%p61 bra 	$L__BB5_203;
	ld.global.u64 	%rd410, [%rd110];
$L__BB5_203:
	sub.s32 	%r454, %r191, %r187;
	cvt.s64.s32 	%rd197, %r454;
	add.s64 	%rd198, %rd197, %rd111;
	add.s64 	%rd412, %rd198, %rd410;
	bra.uni 	$L__BB5_207;
$L__BB5_204:
	setp.ne.s16 	%p62, %rs28, 0;
	mov.b64 	%rd411, 0;
	@%p62 bra 	$L__BB5_206;
	ld.global.u64 	%rd200, [%rd110];
	sub.s64 	%rd411, %rd113, %rd200;
$L__BB5_206:
	cvt.u64.u32 	%rd201, %r191;
	add.s64 	%rd202, %rd201, %rd114;
	add.s64 	%rd203, %rd202, %rd411;
	not.b64 	%rd204, %rd203;
	add.s64 	%rd412, %rd112, %rd204;
$L__BB5_207:
	setp.ge.s32 	%p63, %r191, %r86;
	@%p63 bra 	$L__BB5_209;
	ld.shared.u8 	%r455, [%r188+3457];
	ld.shared.u8 	%r456, [%r188+3456];
	ld.shared.u8 	%r457, [%r188+3459];
	ld.shared.u8 	%r458, [%r188+3458];
	ld.shared.u8 	%r459, [%r188+3461];
	ld.shared.u8 	%r460, [%r188+3460];
	ld.shared.u8 	%r461, [%r188+3463];
	ld.shared.u8 	%r462, [%r188+3462];
	ld.shared.u8 	%rs49, [%r188+3464];
	mad.lo.s64 	%rd205, %rd412, 9, %rd3;
	st.global.u8 	[%rd205+2], %r458;
	st.global.u8 	[%rd205+3], %r457;
	st.global.u8 	[%rd205], %r456;
	st.global.u8 	[%rd205+1], %r455;
	st.global.u8 	[%rd205+6], %r462;
	st.global.u8 	[%rd205+7], %r461;
	st.global.u8 	[%rd205+4], %r460;
	st.global.u8 	[%rd205+5], %r459;
	st.global.u8 	[%rd205+8], %rs49;
$L__BB5_209:
	mov.u32 	%r716, %tid.x;
	setp.ne.s32 	%p110, %r716, 0;
	@%p110 bra 	$L__BB5_217;
	mov.u64 	%rd143, %rd149;
	ld.param.u8 	%rs71, [%rd143+1];
	setp.eq.s16 	%p111, %rs71, 0;
	@%p111 bra 	$L__BB5_214;
	ld.param.u8 	%rs72, [%rd143];
	setp.ne.s16 	%p112, %rs72, 0;
	mov.b64 	%rd413, 0;
	@%p112 bra 	$L__BB5_213;
	ld.param.u64 	%rd251, [%rd143+24];
	cvta.to.global.u64 	%rd252, %rd251;
	ld.global.u64 	%rd413, [%rd252];
$L__BB5_213:
	ld.param.u64 	%rd364, [_ZN3cub18CUB_300001_SM_10006detail6select23DeviceSelectSweepKernelINS2_10policy_hubI9TokenSpanNS0_8NullTypeElLb0ELNS0_10SelectImplE2EE10Policy1000EPS5_PS6_SA_PmNS0_13ScanTileStateIiLb1EEE8IsIgnoreS6_iNS2_19streaming_context_tIlLb1EEELS7_2EEEvT0_T1_T2_T3_T4_T5_T6_T7_iT8_NS1_7vsmem_tE_param_3];
	cvt.s64.s32 	%rd253, %r1260;
	add.s64 	%rd254, %rd413, %rd253;
	cvta.to.global.u64 	%rd255, %rd364;
	st.global.u64 	[%rd255], %rd254;
	bra.uni 	$L__BB5_217;
$L__BB5_214:
	ld.param.u8 	%rs73, [%rd143];
	setp.ne.s16 	%p113, %rs73, 0;
	mov.b64 	%rd414, 0;
	@%p113 bra 	$L__BB5_216;
	ld.param.u64 	%rd257, [%rd143+24];
	cvta.to.global.u64 	%rd258, %rd257;
	ld.global.u64 	%rd414, [%rd258];
$L__BB5_216:
	cvt.s64.s32 	%rd259, %r1260;
	add.s64 	%rd260, %rd414, %rd259;
	ld.param.u64 	%rd261, [%rd143+32];
	cvta.to.global.u64 	%rd262, %rd261;
	st.global.u64 	[%rd262], %rd260;
$L__BB5_217:
	ret;

}
	// .globl	_ZN3cub18CUB_300001_SM_10006detail4scan20DeviceScanInitKernelINS0_13ScanTileStateItLb1EEEEEvT_i
.visible .entry _ZN3cub18CUB_300001_SM_10006detail4scan20DeviceScanInitKernelINS0_13ScanTileStateItLb1EEEEEvT_i(
	.param .align 8 .b8 _ZN3cub18CUB_300001_SM_10006detail4scan20DeviceScanInitKernelINS0_13ScanTileStateItLb1EEEEEvT_i_param_0[8],
	.param .u32 _ZN3cub18CUB_300001_SM_10006detail4scan20DeviceScanInitKernelINS0_13ScanTileStateItLb1EEEEEvT_i_param_1
)
{
	.reg .pred 	%p<5>;
	.reg .b32 	%r<9>;
	.reg .b64 	%rd<7>;

	ld.param.u64 	%rd2, [_ZN3cub18CUB_300001_SM_10006detail4scan20DeviceScanInitKernelINS0_13ScanTileStateItLb1EEEEEvT_i_param_0];
	ld.param.u32 	%r4, [_ZN3cub18CUB_300001_SM_10006detail4scan20DeviceScanInitKernelINS0_13ScanTileStateItLb1EEEEEvT_i_param_1];
	cvta.to.global.u64 	%rd1, %rd2;
	mov.u32 	%r1, %ctaid.x;
	mov.u32 	%r5, %ntid.x;
	mov.u32 	%r2, %tid.x;
	mad.lo.s32 	%r3, %r1, %r5, %r2;
	setp.ge.s32 	%p1, %r3, %r4;
	@%p1 bra 	$L__BB6_2;
	mul.wide.s32 	%rd3, %r3, 4;
	add.s64 	%rd4, %rd1, %rd3;
	mov.b32 	%r6, 99;
	st.global.u32 	[%rd4+128], %r6;
$L__BB6_2:
	setp.ne.s32 	%p2, %r1, 0;
	setp.gt.u32 	%p3, %r2, 31;
	or.pred  	%p4, %p2, %p3;
	@%p4 bra 	$L__BB6_4;
	mul.wide.u32 	%rd5, %r2, 4;
	add.s64 	%rd6, %rd1, %rd5;
	mov.b32 	%r8, 0;
	st.global.u32 	[%rd6], %r8;
$L__BB6_4:
	ret;

}
	// .globl	_ZN3cub18CUB_300001_SM_10006detail4scan16DeviceScanKernelINS2_10policy_hubIttty7ComposeE10Policy1000EPtS8_NS0_13ScanTileStateItLb1EEES5_NS0_8NullTypeEytLb0ESB_EEvT0_T1_T2_iT3_T4_T5_
.visible .entry _ZN3cub18CUB_300001_SM_10006detail4scan16DeviceScanKernelINS2_10policy_hubIttty7ComposeE10Policy1000EPtS8_NS0_13ScanTileStateItLb1EEES5_NS0_8NullTypeEytLb0ESB_EEvT0_T1_T2_iT3_T4_T5_(
	.param .u64 .ptr .align 1 _ZN3cub18CUB_300001_SM_10006detail4scan16DeviceScanKernelINS2_10policy_hubIttty7ComposeE10Policy1000EPtS8_NS0_13ScanTileStateItLb1EEES5_NS0_8NullTypeEytLb0ESB_EEvT0_T1_T2_iT3_T4_T5__param_0,
	.param .u64 .ptr .align 1 _ZN3cub18CUB_300001_SM_10006detail4scan16DeviceScanKernelINS2_10policy_hubIttty7ComposeE10Policy1000EPtS8_NS0_13ScanTileStateItLb1EEES5_NS0_8NullTypeEytLb0ESB_EEvT0_T1_T2_iT3_T4_T5__param_1,
	.param .align 8 .b8 _ZN3cub18CUB_300001_SM_10006detail4scan16DeviceScanKernelINS2_10policy_hubIttty7ComposeE10Policy1000EPtS8_NS0_13ScanTileStateItLb1EEES5_NS0_8NullTypeEytLb0ESB_EEvT0_T1_T2_iT3_T4_T5__param_2[8],
	.param .u32 _ZN3cub18CUB_300001_SM_10006detail4scan16DeviceScanKernelINS2_10policy_hubIttty7ComposeE10Policy1000EPtS8_NS0_13ScanTileStateItLb1EEES5_NS0_8NullTypeEytLb0ESB_EEvT0_T1_T2_iT3_T4_T5__param_3,
	.param .align 8 .b8 _ZN3cub18CUB_300001_SM_10006detail4scan16DeviceScanKernelINS2_10policy_hubIttty7ComposeE10Policy1000EPtS8_NS0_13ScanTileStateItLb1EEES5_NS0_8NullTypeEytLb0ESB_EEvT0_T1_T2_iT3_T4_T5__param_4[8],
	.param .align 1 .b8 _ZN3cub18CUB_300001_SM_10006detail4scan16DeviceScanKernelINS2_10policy_hubIttty7ComposeE10Policy1000EPtS8_NS0_13ScanTileStateItLb1EEES5_NS0_8NullTypeEytLb0ESB_EEvT0_T1_T2_iT3_T4_T5__param_5[1],
	.param .u64 _ZN3cub18CUB_300001_SM_10006detail4scan16DeviceScanKernelINS2_10policy_hubIttty7ComposeE10Policy1000EPtS8_NS0_13ScanTileStateItLb1EEES5_NS0_8NullTypeEytLb0ESB_EEvT0_T1_T2_iT3_T4_T5__param_6
)
.maxntid 128
{
	.reg .pred 	%p<169>;
	.reg .b16 	%rs<1662>;
	.reg .b32 	%r<808>;
	.reg .b64 	%rd<772>;
	// demoted variable
	.shared .align 16 .b8 _ZZN3cub18CUB_300001_SM_10006detail4scan16DeviceScanKernelINS2_10policy_hubIttty7ComposeE10Policy1000EPtS8_NS0_13ScanTileStateItLb1EEES5_NS0_8NullTypeEytLb0ESB_EEvT0_T1_T2_iT3_T4_T5_E12temp_storage[7696];
	ld.param.u64 	%rd3, [_ZN3cub18CUB_300001_SM_10006detail4scan16DeviceScanKernelINS2_10policy_hubIttty7ComposeE10Policy1000EPtS8_NS0_13ScanTileStateItLb1EEES5_NS0_8NullTypeEytLb0ESB_EEvT0_T1_T2_iT3_T4_T5__param_2];
	ld.param.u64 	%rd20, [_ZN3cub18CUB_300001_SM_10006detail4scan16DeviceScanKernelINS2_10policy_hubIttty7ComposeE10Policy1000EPtS8_NS0_13ScanTileStateItLb1EEES5_NS0_8NullTypeEytLb0ESB_EEvT0_T1_T2_iT3_T4_T5__param_4];
	ld.param.u64 	%rd21, [_ZN3cub18CUB_300001_SM_10006detail4scan16DeviceScanKernelINS2_10policy_hubIttty7ComposeE10Policy1000EPtS8_NS0_13ScanTileStateItLb1EEES5_NS0_8NullTypeEytLb0ESB_EEvT0_T1_T2_iT3_T4_T5__param_0];
	ld.param.u64 	%rd19, [_ZN3cub18CUB_300001_SM_10006detail4scan16DeviceScanKernelINS2_10policy_hubIttty7ComposeE10Policy1000EPtS8_NS0_13ScanTileStateItLb1EEES5_NS0_8NullTypeEytLb0ESB_EEvT0_T1_T2_iT3_T4_T5__param_1];
	ld.param.u32 	%r75, [_ZN3cub18CUB_300001_SM_10006detail4scan16DeviceScanKernelINS2_10policy_hubIttty7ComposeE10Policy1000EPtS8_NS0_13ScanTileStateItLb1EEES5_NS0_8NullTypeEytLb0ESB_EEvT0_T1_T2_iT3_T4_T5__param_3];
	ld.param.u64 	%rd22, [_ZN3cub18CUB_300001_SM_10006detail4scan16DeviceScanKernelINS2_10policy_hubIttty7ComposeE10Policy1000EPtS8_NS0_13ScanTileStateItLb1EEES5_NS0_8NullTypeEytLb0ESB_EEvT0_T1_T2_iT3_T4_T5__param_6];
	cvta.to.global.u64 	%rd1, %rd19;
	cvta.to.global.u64 	%rd2, %rd21;
	cvta.to.global.u64 	%rd4, %rd20;
	mov.u32 	%r76, %ctaid.x;
	add.s32 	%r1, %r75, %r76;
	mul.wide.s32 	%rd5, %r1, 3840;
	sub.s64 	%rd6, %rd22, %rd5;
	setp.lt.u64 	%p1, %rd6, 3841;
	@%p1 bra 	$L__BB7_62;
	mov.u32 	%r2, %tid.x;
	and.b32  	%r472, %r2, 31;
	and.b32  	%r473, %r2, 992;
	mul.lo.s32 	%r474, %r473, 30;
	or.b32  	%r475, %r474, %r472;
	cvt.u64.u32 	%rd396, %r475;
	add.s64 	%rd7, %rd5, %rd396;
	shl.b64 	%rd397, %rd7, 1;
	add.s64 	%rd398, %rd2, %rd397;
	ld.global.u16 	%rs1009, [%rd398];
	ld.global.u16 	%rs1010, [%rd398+64];
	ld.global.u16 	%rs1011, [%rd398+128];
	ld.global.u16 	%rs1012, [%rd398+192];
	ld.global.u16 	%rs1013, [%rd398+256];
	ld.global.u16 	%rs1014, [%rd398+320];
	ld.global.u16 	%rs1015, [%rd398+384];
	ld.global.u16 	%rs1016, [%rd398+448];
	ld.global.u16 	%rs1017, [%rd398+512];
	ld.global.u16 	%rs1018, [%rd398+576];
	ld.global.u16 	%rs1019, [%rd398+640];
	ld.global.u16 	%rs1020, [%rd398+704];
	ld.global.u16 	%rs1021, [%rd398+768];
	ld.global.u16 	%rs1022, [%rd398+832];
	ld.global.u16 	%rs1023, [%rd398+896];
	ld.global.u16 	%rs1024, [%rd398+960];
	ld.global.u16 	%rs1025, [%rd398+1024];
	ld.global.u16 	%rs1026, [%rd398+1088];
	ld.global.u16 	%rs1027, [%rd398+1152];
	ld.global.u16 	%rs1028, [%rd398+1216];
	ld.global.u16 	%rs1029, [%rd398+1280];
	ld.global.u16 	%rs1030, [%rd398+1344];
	ld.global.u16 	%rs1031, [%rd398+1408];
	ld.global.u16 	%rs1032, [%rd398+1472];
	ld.global.u16 	%rs1033, [%rd398+1536];
	ld.global.u16 	%rs1034, [%rd398+1600];
	ld.global.u16 	%rs1035, [%rd398+1664];
	ld.global.u16 	%rs1036, [%rd398+1728];
	ld.global.u16 	%rs1037, [%rd398+1792];
	ld.global.u16 	%rs1038, [%rd398+1856];
	// begin inline asm
	mov.u32 %r471, %laneid;
	// end inline asm
	shr.u32 	%r4, %r2, 5;
	mad.lo.s32 	%r476, %r4, 960, %r471;
	shl.b32 	%r477, %r476, 1;
	mov.u32 	%r478, _ZZN3cub18CUB_300001_SM_10006detail4scan16DeviceScanKernelINS2_10policy_hubIttty7ComposeE10Policy1000EPtS8_NS0_13ScanTileStateItLb1EEES5_NS0_8NullTypeEytLb0ESB_EEvT0_T1_T2_iT3_T4_T5_E12temp_storage;
	add.s32 	%r5, %r478, %r477;
	st.shared.u16 	[%r5], %rs1009;
	st.shared.u16 	[%r5+64], %rs1010;
	st.shared.u16 	[%r5+128], %rs1011;
	st.shared.u16 	[%r5+192], %rs1012;
	st.shared.u16 	[%r5+256], %rs1013;
	st.shared.u16 	[%r5+320], %rs1014;
	st.shared.u16 	[%r5+384], %rs1015;
	st.shared.u16 	[%r5+448], %rs1016;
	st.shared.u16 	[%r5+512], %rs1017;
	st.shared.u16 	[%r5+576], %rs1018;
	st.shared.u16 	[%r5+640], %rs1019;
	st.shared.u16 	[%r5+704], %rs1020;
	st.shared.u16 	[%r5+768], %rs1021;
	st.shared.u16 	[%r5+832], %rs1022;
	st.shared.u16 	[%r5+896], %rs1023;
	st.shared.u16 	[%r5+960], %rs1024;
	st.shared.u16 	[%r5+1024], %rs1025;
	st.shared.u16 	[%r5+1088], %rs1026;
	st.shared.u16 	[%r5+1152], %rs1027;
	st.shared.u16 	[%r5+1216], %rs1028;
	st.shared.u16 	[%r5+1280], %rs1029;
	st.shared.u16 	[%r5+1344], %rs1030;
	st.shared.u16 	[%r5+1408], %rs1031;
	st.shared.u16 	[%r5+1472], %rs1032;
	st.shared.u16 	[%r5+1536], %rs1033;
	st.shared.u16 	[%r5+1600], %rs1034;
	st.shared.u16 	[%r5+1664], %rs1035;
	st.shared.u16 	[%r5+1728], %rs1036;
	st.shared.u16 	[%r5+1792], %rs1037;
	st.shared.u16 	[%r5+1856], %rs1038;
	bar.warp.sync 	-1;
	mad.lo.s32 	%r6, %r471, 58, %r5;
	ld.shared.u32 	%r479, [%r6];
	mov.b32 	{%rs1532, %rs2}, %r479;
	ld.shared.u32 	%r480, [%r6+4];
	mov.b32 	{%rs3, %rs4}, %r480;
	ld.shared.u32 	%r481, [%r6+8];
	mov.b32 	{%rs5, %rs6}, %r481;
	ld.shared.u32 	%r482, [%r6+12];
	mov.b32 	{%rs7, %rs8}, %r482;
	ld.shared.u32 	%r483, [%r6+16];
	mov.b32 	{%rs9, %rs10}, %r483;
	ld.shared.u32 	%r484, [%r6+20];
	mov.b32 	{%rs11, %rs12}, %r484;
	ld.shared.u32 	%r485, [%r6+24];
	mov.b32 	{%rs13, %rs14}, %r485;
	ld.shared.u32 	%r486, [%r6+28];
	mov.b32 	{%rs15, %rs16}, %r486;
	ld.shared.u32 	%r487, [%r6+32];
	mov.b32 	{%rs17, %rs18}, %r487;
	ld.shared.u32 	%r488, [%r6+36];
	mov.b32 	{%rs19, %rs20}, %r488;
	ld.shared.u32 	%r489, [%r6+40];
	mov.b32 	{%rs21, %rs22}, %r489;
	ld.shared.u32 	%r490, [%r6+44];
	mov.b32 	{%rs23, %rs24}, %r490;
	ld.shared.u32 	%r491, [%r6+48];
	mov.b32 	{%rs25, %rs26}, %r491;
	ld.shared.u32 	%r492, [%r6+52];
	mov.b32 	{%rs27, %rs28}, %r492;
	ld.shared.u32 	%r493, [%r6+56];
	mov.b32 	{%rs29, %rs30}, %r493;
	bar.sync 	0;
	setp.ne.s32 	%p116, %r1, 0;
	@%p116 bra 	$L__BB7_10;
	and.b16  	%rs1286, %rs2, 15;
	mul.lo.s16 	%rs31, %rs1286, 12;
	and.b16  	%rs32, %rs1532, 15;
	add.s16 	%rs1287, %rs31, %rs32;
	cvt.u32.u16 	%r717, %rs1287;
	mul.wide.u32 	%rd617, %r717, 2;
	add.s64 	%rd618, %rd4, %rd617;
	ld.global.u16 	%rs1288, [%rd618];
	and.b16  	%rs1289, %rs3, 15;
	mul.lo.s16 	%rs33, %rs1289, 12;
	and.b16  	%rs1290, %rs1288, 15;
	add.s16 	%rs1291, %rs33, %rs1290;
	cvt.u32.u16 	%r718, %rs1291;
	mul.wide.u32 	%rd619, %r718, 2;
	add.s64 	%rd620, %rd4, %rd619;
	ld.global.u16 	%rs1292, [%rd620];
	and.b16  	%rs1293, %rs4, 15;
	mul.lo.s16 	%rs34, %rs1293, 12;
	and.b16  	%rs1294, %rs1292, 15;
	add.s16 	%rs1295, %rs34, %rs1294;
	cvt.u32.u16 	%r719, %rs1295;
	mul.wide.u32 	%rd621, %r719, 2;
	add.s64 	%rd622, %rd4, %rd621;
	ld.global.u16 	%rs1296, [%rd622];
	and.b16  	%rs1297, %rs5, 15;
	mul.lo.s16 	%rs35, %rs1297, 12;
	and.b16  	%rs1298, %rs1296, 15;
	add.s16 	%rs1299, %rs35, %rs1298;
	cvt.u32.u16 	%r720, %rs1299;
	mul.wide.u32 	%rd623, %r720, 2;
	add.s64 	%rd624, %rd4, %rd623;
	ld.global.u16 	%rs1300, [%rd624];
	and.b16  	%rs1301, %rs6, 15;
	mul.lo.s16 	%rs36, %rs1301, 12;
	and.b16  	%rs1302, %rs1300, 15;
	add.s16 	%rs1303, %rs36, %rs1302;
	cvt.u32.u16 	%r721, %rs1303;
	mul.wide.u32 	%rd625, %r721, 2;
	add.s64 	%rd626, %rd4, %rd625;
	ld.global.u16 	%rs1304, [%rd626];
	and.b16  	%rs1305, %rs7, 15;
	mul.lo.s16 	%rs37, %rs1305, 12;
	and.b16  	%rs1306, %rs1304, 15;
	add.s16 	%rs1307, %rs37, %rs1306;
	cvt.u32.u16 	%r722, %rs1307;
	mul.wide.u32 	%rd627, %r722, 2;
	add.s64 	%rd628, %rd4, %rd627;
	ld.global.u16 	%rs1308, [%rd628];
	and.b16  	%rs1309, %rs8, 15;
	mul.lo.s16 	%rs38, %rs1309, 12;
	and.b16  	%rs1310, %rs1308, 15;
	add.s16 	%rs1311, %rs38, %rs1310;
	cvt.u32.u16 	%r723, %rs1311;
	mul.wide.u32 	%rd629, %r723, 2;
	add.s64 	%rd630, %rd4, %rd629;
	ld.global.u16 	%rs1312, [%rd630];
	and.b16  	%rs1313, %rs9, 15;
	mul.lo.s16 	%rs39, %rs1313, 12;
	and.b16  	%rs1314, %rs1312, 15;
	add.s16 	%rs1315, %rs39, %rs1314;
	cvt.u32.u16 	%r724, %rs1315;
	mul.wide.u32 	%rd631, %r724, 2;
	add.s64 	%rd632, %rd4, %rd631;
	ld.global.u16 	%rs1316, [%rd632];
	and.b16  	%rs1317, %rs10, 15;
	mul.lo.s16 	%rs40, %rs1317, 12;
	and.b16  	%rs1318, %rs1316, 15;
	add.s16 	%rs1319, %rs40, %rs1318;
	cvt.u32.u16 	%r725, %rs1319;
	mul.wide.u32 	%rd633, %r725, 2;
	add.s64 	%rd634, %rd4, %rd633;
	ld.global.u16 	%rs1320, [%rd634];
	and.b16  	%rs1321, %rs11, 15;
	mul.lo.s16 	%rs41, %rs1321, 12;
	and.b16  	%rs1322, %rs1320, 15;
	add.s16 	%rs1323, %rs41, %rs1322;
	cvt.u32.u16 	%r726, %rs1323;
	mul.wide.u32 	%rd635, %r726, 2;
	add.s64 	%rd636, %rd4, %rd635;
	ld.global.u16 	%rs1324, [%rd636];
	and.b16  	%rs1325, %rs12, 15;
	mul.lo.s16 	%rs42, %rs1325, 12;
	and.b16  	%rs1326, %rs1324, 15;
	add.s16 	%rs1327, %rs42, %rs1326;
	cvt.u32.u16 	%r727, %rs1327;
	mul.wide.u32 	%rd637, %r727, 2;
	add.s64 	%rd638, %rd4, %rd637;
	ld.global.u16 	%rs1328, [%rd638];
	and.b16  	%rs1329, %rs13, 15;
	mul.lo.s16 	%rs43, %rs1329, 12;
	and.b16  	%rs1330, %rs1328, 15;
	add.s16 	%rs1331, %rs43, %rs1330;
	cvt.u32.u16 	%r728, %rs1331;
	mul.wide.u32 	%rd639, %r728, 2;
	add.s64 	%rd640, %rd4, %rd639;
	ld.global.u16 	%rs1332, [%rd640];
	and.b16  	%rs1333, %rs14, 15;
	mul.lo.s16 	%rs44, %rs1333, 12;
	and.b16  	%rs1334, %rs1332, 15;
	add.s16 	%rs1335, %rs44, %rs1334;
	cvt.u32.u16 	%r729, %rs1335;
	mul.wide.u32 	%rd641, %r729, 2;
	add.s64 	%rd642, %rd4, %rd641;
	ld.global.u16 	%rs1336, [%rd642];
	and.b16  	%rs1337, %rs15, 15;
	mul.lo.s16 	%rs45, %rs1337, 12;
	and.b16  	%rs1338, %rs1336, 15;
	add.s16 	%rs1339, %rs45, %rs1338;
	cvt.u32.u16 	%r730, %rs1339;
	mul.wide.u32 	%rd643, %r730, 2;
	add.s64 	%rd644, %rd4, %rd643;
	ld.global.u16 	%rs1340, [%rd644];
	and.b16  	%rs1341, %rs16, 15;
	mul.lo.s16 	%rs46, %rs1341, 12;
	and.b16  	%rs1342, %rs1340, 15;
	add.s16 	%rs1343, %rs46, %rs1342;
	cvt.u32.u16 	%r731, %rs1343;
	mul.wide.u32 	%rd645, %r731, 2;
	add.s64 	%rd646, %rd4, %rd645;
	ld.global.u16 	%rs1344, [%rd646];
	and.b16  	%rs1345, %rs17, 15;
	mul.lo.s16 	%rs47, %rs1345, 12;
	and.b16  	%rs1346, %rs1344, 15;
	add.s16 	%rs1347, %rs47, %rs1346;
	cvt.u32.u16 	%r732, %rs1347;
	mul.wide.u32 	%rd647, %r732, 2;
	add.s64 	%rd648, %rd4, %rd647;
	ld.global.u16 	%rs1348, [%rd648];
	and.b16  	%rs1349, %rs18, 15;
	mul.lo.s16 	%rs48, %rs1349, 12;
	and.b16  	%rs1350, %rs1348, 15;
	add.s16 	%rs1351, %rs48, %rs1350;
	cvt.u32.u16 	%r733, %rs1351;
	mul.wide.u32 	%rd649, %r733, 2;
	add.s64 	%rd650, %rd4, %rd649;
	ld.global.u16 	%rs1352, [%rd650];
	and.b16  	%rs1353, %rs19, 15;
	mul.lo.s16 	%rs49, %rs1353, 12;
	and.b16  	%rs1354, %rs1352, 15;
	add.s16 	%rs1355, %rs49, %rs1354;
	cvt.u32.u16 	%r734, %rs1355;
	mul.wide.u32 	%rd651, %r734, 2;
	add.s64 	%rd652, %rd4, %rd651;
	ld.global.u16 	%rs1356, [%rd652];
	and.b16  	%rs1357, %rs20, 15;
	mul.lo.s16 	%rs50, %rs1357, 12;
	and.b16  	%rs1358, %rs1356, 15;
	add.s16 	%rs1359, %rs50, %rs1358;
	cvt.u32.u16 	%r735, %rs1359;
	mul.wide.u32 	%rd653, %r735, 2;
	add.s64 	%rd654, %rd4, %rd653;
	ld.global.u16 	%rs1360, [%rd654];
	and.b16  	%rs1361, %rs21, 15;
	mul.lo.s16 	%rs51, %rs1361, 12;
	and.b16  	%rs1362, %rs1360, 15;
	add.s16 	%rs1363, %rs51, %rs1362;
	cvt.u32.u16 	%r736, %rs1363;
	mul.wide.u32 	%rd655, %r736, 2;
	add.s64 	%rd656, %rd4, %rd655;
	ld.global.u16 	%rs1364, [%rd656];
	and.b16  	%rs1365, %rs22, 15;
	mul.lo.s16 	%rs52, %rs1365, 12;
	and.b16  	%rs1366, %rs1364, 15;
	add.s16 	%rs1367, %rs52, %rs1366;
	cvt.u32.u16 	%r737, %rs1367;
	mul.wide.u32 	%rd657, %r737, 2;
	add.s64 	%rd658, %rd4, %rd657;
	ld.global.u16 	%rs1368, [%rd658];
	and.b16  	%rs1369, %rs23, 15;
	mul.lo.s16 	%rs53, %rs1369, 12;
	and.b16  	%rs1370, %rs1368, 15;
	add.s16 	%rs1371, %rs53, %rs1370;
	cvt.u32.u16 	%r738, %rs1371;
	mul.wide.u32 	%rd659, %r738, 2;
	add.s64 	%rd660, %rd4, %rd659;
	ld.global.u16 	%rs1372, [%rd660];
	and.b16  	%rs1373, %rs24, 15;
	mul.lo.s16 	%rs54, %rs1373, 12;
	and.b16  	%rs1374, %rs1372, 15;
	add.s16 	%rs1375, %rs54, %rs1374;
	cvt.u32.u16 	%r739, %rs1375;
	mul.wide.u32 	%rd661, %r739, 2;
	add.s64 	%rd662, %rd4, %rd661;
	ld.global.u16 	%rs1376, [%rd662];
	and.b16  	%rs1377, %rs25, 15;
	mul.lo.s16 	%rs55, %rs1377, 12;
	and.b16  	%rs1378, %rs1376, 15;
	add.s16 	%rs1379, %rs55, %rs1378;
	cvt.u32.u16 	%r740, %rs1379;
	mul.wide.u32 	%rd663, %r740, 2;
	add.s64 	%rd664, %rd4, %rd663;
	ld.global.u16 	%rs1380, [%rd664];
	and.b16  	%rs1381, %rs26, 15;
	mul.lo.s16 	%rs56, %rs1381, 12;
	and.b16  	%rs1382, %rs1380, 15;
	add.s16 	%rs1383, %rs56, %rs1382;
	cvt.u32.u16 	%r741, %rs1383;
	mul.wide.u32 	%rd665, %r741, 2;
	add.s64 	%rd666, %rd4, %rd665;
	ld.global.u16 	%rs1384, [%rd666];
	and.b16  	%rs1385, %rs27, 15;
	mul.lo.s16 	%rs57, %rs1385, 12;
	and.b16  	%rs1386, %rs1384, 15;
	add.s16 	%rs1387, %rs57, %rs1386;
	cvt.u32.u16 	%r742, %rs1387;
	mul.wide.u32 	%rd667, %r742, 2;
	add.s64 	%rd668, %rd4, %rd667;
	ld.global.u16 	%rs1388, [%rd668];
	and.b16  	%rs1389, %rs28, 15;
	mul.lo.s16 	%rs58, %rs1389, 12;
	and.b16  	%rs1390, %rs1388, 15;
	add.s16 	%rs1391, %rs58, %rs1390;
	cvt.u32.u16 	%r743, %rs1391;
	mul.wide.u32 	%rd669, %r743, 2;
	add.s64 	%rd670, %rd4, %rd669;
	ld.global.u16 	%rs1392, [%rd670];
	and.b16  	%rs1393, %rs29, 15;
	mul.lo.s16 	%rs59, %rs1393, 12;
	and.b16  	%rs1394, %rs1392, 15;
	add.s16 	%rs1395, %rs59, %rs1394;
	cvt.u32.u16 	%r744, %rs1395;
	mul.wide.u32 	%rd671, %r744, 2;
	add.s64 	%rd672, %rd4, %rd671;
	ld.global.u16 	%rs1396, [%rd672];
	and.b16  	%rs1397, %rs30, 15;
	mul.lo.s16 	%rs60, %rs1397, 12;
	and.b16  	%rs1398, %rs1396, 15;
	add.s16 	%rs1399, %rs60, %rs1398;
	cvt.u32.u16 	%r745, %rs1399;
	mul.wide.u32 	%rd673, %r745, 2;
	add.s64 	%rd674, %rd4, %rd673;
	ld.global.u16 	%rs1400, [%rd674];
	cvt.u32.u16 	%r688, %rs1400;
	mov.b32 	%r714, 1;
	mov.b32 	%r715, 0;
	mov.b32 	%r716, -1;
	// begin inline asm
	shfl.sync.up.b32 %r687, %r688, %r714, %r715, %r716;
	// end inline asm
	and.b16  	%rs1401, %rs1400, 15;
	mul.lo.s16 	%rs1402, %rs1401, 12;
	cvt.u64.u16 	%rd675, %rs1402;
	and.b32  	%r746, %r687, 15;
	cvt.u64.u32 	%rd676, %r746;
	add.s64 	%rd677, %rd676, %rd675;
	shl.b64 	%rd678, %rd677, 1;
	add.s64 	%rd679, %rd4, %rd678;
	ld.global.u16 	%rs1403, [%rd679];
	setp.lt.s32 	%p157, %r471, 1;
	selp.b16 	%rs1404, %rs1400, %rs1403, %p157;
	cvt.u32.u16 	%r693, %rs1404;
	mov.b32 	%r694, 2;
	// begin inline asm
	shfl.sync.up.b32 %r692, %r693, %r694, %r715, %r716;
	// end inline asm
	and.b16  	%rs1405, %rs1404, 15;
	mul.lo.s16 	%rs1406, %rs1405, 12;
	cvt.u64.u16 	%rd680, %rs1406;
	and.b32  	%r747, %r692, 15;
	cvt.u64.u32 	%rd681, %r747;
	add.s64 	%rd682, %rd681, %rd680;
	shl.b64 	%rd683, %rd682, 1;
	add.s64 	%rd684, %rd4, %rd683;
	ld.global.u16 	%rs1407, [%rd684];
	setp.lt.s32 	%p158, %r471, 2;
	selp.b16 	%rs1408, %rs1404, %rs1407, %p158;
	cvt.u32.u16 	%r698, %rs1408;
	mov.b32 	%r699, 4;
	// begin inline asm
	shfl.sync.up.b32 %r697, %r698, %r699, %r715, %r716;
	// end inline asm
	and.b16  	%rs1409, %rs1408, 15;
	mul.lo.s16 	%rs1410, %rs1409, 12;
	cvt.u64.u16 	%rd685, %rs1410;
	and.b32  	%r748, %r697, 15;
	cvt.u64.u32 	%rd686, %r748;
	add.s64 	%rd687, %rd686, %rd685;
	shl.b64 	%rd688, %rd687, 1;
	add.s64 	%rd689, %rd4, %rd688;
	ld.global.u16 	%rs1411, [%rd689];
	setp.lt.s32 	%p159, %r471, 4;
	selp.b16 	%rs1412, %rs1408, %rs1411, %p159;
	cvt.u32.u16 	%r703, %rs1412;
	mov.b32 	%r704, 8;
	// begin inline asm
	shfl.sync.up.b32 %r702, %r703, %r704, %r715, %r716;
	// end inline asm
	and.b16  	%rs1413, %rs1412, 15;
	mul.lo.s16 	%rs1414, %rs1413, 12;
	cvt.u64.u16 	%rd690, %rs1414;
	and.b32  	%r749, %r702, 15;
	cvt.u64.u32 	%rd691, %r749;
	add.s64 	%rd692, %rd691, %rd690;
	shl.b64 	%rd693, %rd692, 1;
	add.s64 	%rd694, %rd4, %rd693;
	ld.global.u16 	%rs1415, [%rd694];
	setp.lt.s32 	%p160, %r471, 8;
	selp.b16 	%rs1416, %rs1412, %rs1415, %p160;
	cvt.u32.u16 	%r708, %rs1416;
	mov.b32 	%r709, 16;
	// begin inline asm
	shfl.sync.up.b32 %r707, %r708, %r709, %r715, %r716;
	// end inline asm
	and.b16  	%rs1417, %rs1416, 15;
	mul.lo.s16 	%rs1418, %rs1417, 12;
	cvt.u64.u16 	%rd695, %rs1418;
	and.b32  	%r750, %r707, 15;
	cvt.u64.u32 	%rd696, %r750;
	add.s64 	%rd697, %rd696, %rd695;
	shl.b64 	%rd698, %rd697, 1;
	add.s64 	%rd699, %rd4, %rd698;
	ld.global.u16 	%rs61, [%rd699];
	setp.lt.s32 	%p161, %r471, 16;
	selp.b16 	%rs1419, %rs1416, %rs61, %p161;
	cvt.u32.u16 	%r713, %rs1419;
	// begin inline asm
	shfl.sync.up.b32 %r712, %r713, %r714, %r715, %r716;
	// end inline asm
	cvt.u16.u32 	%rs1531, %r712;
	setp.ne.s32 	%p162, %r471, 31;
	@%p162 bra 	$L__BB7_4;
	shl.b32 	%r751, %r4, 1;
	add.s32 	%r753, %r478, %r751;
	st.shared.u16 	[%r753+16], %rs61;
$L__BB7_4:
	bar.sync 	0;
	ld.shared.v4.u16 	{%rs1420, %rs1421, %rs1422, %rs1423}, [_ZZN3cub18CUB_300001_SM_10006detail4scan16DeviceScanKernelINS2_10policy_hubIttty7ComposeE10Policy1000EPtS8_NS0_13ScanTileStateItLb1EEES5_NS0_8NullTypeEytLb0ESB_EEvT0_T1_T2_iT3_T4_T5_E12temp_storage+16];
	and.b16  	%rs1424, %rs1421, 15;
	and.b16  	%rs1425, %rs1420, 15;
	mad.lo.s16 	%rs1426, %rs1424, 12, %rs1425;
	cvt.u32.u16 	%r754, %rs1426;
	mul.wide.u32 	%rd700, %r754, 2;
	add.s64 	%rd701, %rd4, %rd700;
	ld.global.u16 	%rs1427, [%rd701];
	setp.eq.s32 	%p163, %r4, 2;
	selp.b16 	%rs1428, %rs1427, %rs1420, %p163;
	and.b16  	%rs1429, %rs1422, 15;
	and.b16  	%rs1430, %rs1427, 15;
	mad.lo.s16 	%rs1431, %rs1429, 12, %rs1430;
	cvt.u32.u16 	%r755, %rs1431;
	mul.wide.u32 	%rd702, %r755, 2;
	add.s64 	%rd703, %rd4, %rd702;
	ld.global.u16 	%rs1432, [%rd703];
	setp.eq.s32 	%p164, %r4, 3;
	selp.b16 	%rs63, %rs1432, %rs1428, %p164;
	and.b16  	%rs1433, %rs1423, 15;
	and.b16  	%rs1434, %rs1432, 15;
	mad.lo.s16 	%rs1435, %rs1433, 12, %rs1434;
	cvt.u32.u16 	%r756, %rs1435;
	mul.wide.u32 	%rd704, %r756, 2;
	add.s64 	%rd705, %rd4, %rd704;
	ld.global.u16 	%rs64, [%rd705];
	setp.lt.u32 	%p165, %r2, 32;
	@%p165 bra 	$L__BB7_6;
	and.b16  	%rs1436, %rs1531, 15;
	and.b16  	%rs1437, %rs63, 15;
	mad.lo.s16 	%rs1438, %rs1436, 12, %rs1437;
	cvt.u32.u16 	%r757, %rs1438;
	mul.wide.u32 	%rd706, %r757, 2;
	add.s64 	%rd707, %rd4, %rd706;
	ld.global.u16 	%rs1439, [%rd707];
	setp.eq.s32 	%p166, %r471, 0;
	selp.b16 	%rs1531, %rs63, %rs1439, %p166;
$L__BB7_6:
	setp.eq.s32 	%p167, %r2, 0;
	@%p167 bra 	$L__BB7_8;
	and.b16  	%rs1440, %rs1531, 15;
	mad.lo.s16 	%rs1441, %rs32, 12, %rs1440;
	cvt.u32.u16 	%r758, %rs1441;
	mul.wide.u32 	%rd708, %r758, 2;
	add.s64 	%rd709, %rd4, %rd708;
	ld.global.u16 	%rs1532, [%rd709];
$L__BB7_8:
	setp.ne.s32 	%p168, %r2, 0;
	and.b16  	%rs1442, %rs1532, 15;
	add.s16 	%rs1443, %rs31, %rs1442;
	cvt.u32.u16 	%r759, %rs1443;
	mul.wide.u32 	%rd710, %r759, 2;
	add.s64 	%rd711, %rd4, %rd710;
	ld.global.u16 	%rs1579, [%rd711];
	and.b16  	%rs1444, %rs1579, 15;
	add.s16 	%rs1445, %rs33, %rs1444;
	cvt.u32.u16 	%r760, %rs1445;
	mul.wide.u32 	%rd712, %r760, 2;
	add.s64 	%rd713, %rd4, %rd712;
	ld.global.u16 	%rs1578, [%rd713];
	and.b16  	%rs1446, %rs1578, 15;
	add.s16 	%rs1447, %rs34, %rs1446;
	cvt.u32.u16 	%r761, %rs1447;
	mul.wide.u32 	%rd714, %r761, 2;
	add.s64 	%rd715, %rd4, %rd714;
	ld.global.u16 	%rs1577, [%rd715];
	and.b16  	%rs1448, %rs1577, 15;
	add.s16 	%rs1449, %rs35, %rs1448;
	cvt.u32.u16 	%r762, %rs1449;
	mul.wide.u32 	%rd716, %r762, 2;
	add.s64 	%rd717, %rd4, %rd716;
	ld.global.u16 	%rs1576, [%rd717];
	and.b16  	%rs1450, %rs1576, 15;
	add.s16 	%rs1451, %rs36, %rs1450;
	cvt.u32.u16 	%r763, %rs1451;
	mul.wide.u32 	%rd718, %r763, 2;
	add.s64 	%rd719, %rd4, %rd718;
	ld.global.u16 	%rs1575, [%rd719];
	and.b16  	%rs1452, %rs1575, 15;
	add.s16 	%rs1453, %rs37, %rs1452;
	cvt.u32.u16 	%r764, %rs1453;
	mul.wide.u32 	%rd720, %r764, 2;
	add.s64 	%rd721, %rd4, %rd720;
	ld.global.u16 	%rs1574, [%rd721];
	and.b16  	%rs1454, %rs1574, 15;
	add.s16 	%rs1455, %rs38, %rs1454;
	cvt.u32.u16 	%r765, %rs1455;
	mul.wide.u32 	%rd722, %r765, 2;
	add.s64 	%rd723, %rd4, %rd722;
	ld.global.u16 	%rs1573, [%rd723];
	and.b16  	%rs1456, %rs1573, 15;
	add.s16 	%rs1457, %rs39, %rs1456;
	cvt.u32.u16 	%r766, %rs1457;
	mul.wide.u32 	%rd724, %r766, 2;
	add.s64 	%rd725, %rd4, %rd724;
	ld.global.u16 	%rs1572, [%rd725];
	and.b16  	%rs1458, %rs1572, 15;
	add.s16 	%rs1459, %rs40, %rs1458;
	cvt.u32.u16 	%r767, %rs1459;
	mul.wide.u32 	%rd726, %r767, 2;
	add.s64 	%rd727, %rd4, %rd726;
	ld.global.u16 	%rs1571, [%rd727];
	and.b16  	%rs1460, %rs1571, 15;
	add.s16 	%rs1461, %rs41, %rs1460;
	cvt.u32.u16 	%r768, %rs1461;
	mul.wide.u32 	%rd728, %r768, 2;
	add.s64 	%rd729, %rd4, %rd728;
	ld.global.u16 	%rs1570, [%rd729];
	and.b16  	%rs1462, %rs1570, 15;
	add.s16 	%rs1463, %rs42, %rs1462;
	cvt.u32.u16 	%r769, %rs1463;
	mul.wide.u32 	%rd730, %r769, 2;
	add.s64 	%rd731, %rd4, %rd730;
	ld.global.u16 	%rs1569, [%rd731];
	and.b16  	%rs1464, %rs1569, 15;
	add.s16 	%rs1465, %rs43, %rs1464;
	cvt.u32.u16 	%r770, %rs1465;
	mul.wide.u32 	%rd732, %r770, 2;
	add.s64 	%rd733, %rd4, %rd732;
	ld.global.u16 	%rs1568, [%rd733];
	and.b16  	%rs1466, %rs1568, 15;
	add.s16 	%rs1467, %rs44, %rs1466;
	cvt.u32.u16 	%r771, %rs1467;
	mul.wide.u32 	%rd734, %r771, 2;
	add.s64 	%rd735, %rd4, %rd734;
	ld.global.u16 	%rs1567, [%rd735];
	and.b16  	%rs1468, %rs1567, 15;
	add.s16 	%rs1469, %rs45, %rs1468;
	cvt.u32.u16 	%r772, %rs1469;
	mul.wide.u32 	%rd736, %r772, 2;
	add.s64 	%rd737, %rd4, %rd736;
	ld.global.u16 	%rs1566, [%rd737];
	and.b16  	%rs1470, %rs1566, 15;
	add.s16 	%rs1471, %rs46, %rs1470;
	cvt.u32.u16 	%r773, %rs1471;
	mul.wide.u32 	%rd738, %r773, 2;
	add.s64 	%rd739, %rd4, %rd738;
	ld.global.u16 	%rs1565, [%rd739];
	and.b16  	%rs1472, %rs1565, 15;
	add.s16 	%rs1473, %rs47, %rs1472;
	cvt.u32.u16 	%r774, %rs1473;
	mul.wide.u32 	%rd740, %r774, 2;
	add.s64 	%rd741, %rd4, %rd740;
	ld.global.u16 	%rs1564, [%rd741];
	and.b16  	%rs1474, %rs1564, 15;
	add.s16 	%rs1475, %rs48, %rs1474;
	cvt.u32.u16 	%r775, %rs1475;
	mul.wide.u32 	%rd742, %r775, 2;
	add.s64 	%rd743, %rd4, %rd742;
	ld.global.u16 	%rs1563, [%rd743];
	and.b16  	%rs1476, %rs1563, 15;
	add.s16 	%rs1477, %rs49, %rs1476;
	cvt.u32.u16 	%r776, %rs1477;
	mul.wide.u32 	%rd744, %r776, 2;
	add.s64 	%rd745, %rd4, %rd744;
	ld.global.u16 	%rs1562, [%rd745];
	and.b16  	%rs1478, %rs1562, 15;
	add.s16 	%rs1479, %rs50, %rs1478;
	cvt.u32.u16 	%r777, %rs1479;
	mul.wide.u32 	%rd746, %r777, 2;
	add.s64 	%rd747, %rd4, %rd746;
	ld.global.u16 	%rs1561, [%rd747];
	and.b16  	%rs1480, %rs1561, 15;
	add.s16 	%rs1481, %rs51, %rs1480;
	cvt.u32.u16 	%r778, %rs1481;
	mul.wide.u32 	%rd748, %r778, 2;
	add.s64 	%rd749, %rd4, %rd748;
	ld.global.u16 	%rs1560, [%rd749];
	and.b16  	%rs1482, %rs1560, 15;
	add.s16 	%rs1483, %rs52, %rs1482;
	cvt.u32.u16 	%r779, %rs1483;
	mul.wide.u32 	%rd750, %r779, 2;
	add.s64 	%rd751, %rd4, %rd750;
	ld.global.u16 	%rs1559, [%rd751];
	and.b16  	%rs1484, %rs1559, 15;
	add.s16 	%rs1485, %rs53, %rs1484;
	cvt.u32.u16 	%r780, %rs1485;
	mul.wide.u32 	%rd752, %r780, 2;
	add.s64 	%rd753, %rd4, %rd752;
	ld.global.u16 	%rs1558, [%rd753];
	and.b16  	%rs1486, %rs1558, 15;
	add.s16 	%rs1487, %rs54, %rs1486;
	cvt.u32.u16 	%r781, %rs1487;
	mul.wide.u32 	%rd754, %r781, 2;
	add.s64 	%rd755, %rd4, %rd754;
	ld.global.u16 	%rs1557, [%rd755];
	and.b16  	%rs1488, %rs1557, 15;
	add.s16 	%rs1489, %rs55, %rs1488;
	cvt.u32.u16 	%r782, %rs1489;
	mul.wide.u32 	%rd756, %r782, 2;
	add.s64 	%rd757, %rd4, %rd756;
	ld.global.u16 	%rs1556, [%rd757];
	and.b16  	%rs1490, %rs1556, 15;
	add.s16 	%rs1491, %rs56, %rs1490;
	cvt.u32.u16 	%r783, %rs1491;
	mul.wide.u32 	%rd758, %r783, 2;
	add.s64 	%rd759, %rd4, %rd758;
	ld.global.u16 	%rs1555, [%rd759];
	and.b16  	%rs1492, %rs1555, 15;
	add.s16 	%rs1493, %rs57, %rs1492;
	cvt.u32.u16 	%r784, %rs1493;
	mul.wide.u32 	%rd760, %r784, 2;
	add.s64 	%rd761, %rd4, %rd760;
	ld.global.u16 	%rs1554, [%rd761];
	and.b16  	%rs1494, %rs1554, 15;
	add.s16 	%rs1495, %rs58, %rs1494;
	cvt.u32.u16 	%r785, %rs1495;
	mul.wide.u32 	%rd762, %r785, 2;
	add.s64 	%rd763, %rd4, %rd762;
	ld.global.u16 	%rs1553, [%rd763];
	and.b16  	%rs1496, %rs1553, 15;
	add.s16 	%rs1497, %rs59, %rs1496;
	cvt.u32.u16 	%r786, %rs1497;
	mul.wide.u32 	%rd764, %r786, 2;
	add.s64 	%rd765, %rd4, %rd764;
	ld.global.u16 	%rs1552, [%rd765];
	and.b16  	%rs1498, %rs1552, 15;
	add.s16 	%rs1499, %rs60, %rs1498;
	cvt.u32.u16 	%r787, %rs1499;
	mul.wide.u32 	%rd766, %r787, 2;
	add.s64 	%rd767, %rd4, %rd766;
	ld.global.u16 	%rs1551, [%rd767];
	@%p168 bra 	$L__BB7_61;
	add.s64 	%rd768, %rd3, 128;
	mov.b16 	%rs1500, 101;
	mov.b32 	%r788, {%rs1500, %rs64};
	// begin inline asm
	st.relaxed.gpu.u32 [%rd768], %r788;
	// end inline asm
	bra.uni 	$L__BB7_61;
$L__BB7_10:
	and.b16  	%rs1039, %rs2, 15;
	mul.lo.s16 	%rs98, %rs1039, 12;
	and.b16  	%rs99, %rs1532, 15;
	add.s16 	%rs1040, %rs98, %rs99;
	cvt.u32.u16 	%r524, %rs1040;
	mul.wide.u32 	%rd399, %r524, 2;
	add.s64 	%rd400, %rd4, %rd399;
	ld.global.u16 	%rs1041, [%rd400];
	and.b16  	%rs1042, %rs3, 15;
	mul.lo.s16 	%rs100, %rs1042, 12;
	and.b16  	%rs1043, %rs1041, 15;
	add.s16 	%rs1044, %rs100, %rs1043;
	cvt.u32.u16 	%r525, %rs1044;
	mul.wide.u32 	%rd401, %r525, 2;
	add.s64 	%rd402, %rd4, %rd401;
	ld.global.u16 	%rs1045, [%rd402];
	and.b16  	%rs1046, %rs4, 15;
	mul.lo.s16 	%rs101, %rs1046, 12;
	and.b16  	%rs1047, %rs1045, 15;
	add.s16 	%rs1048, %rs101, %rs1047;
	cvt.u32.u16 	%r526, %rs1048;
	mul.wide.u32 	%rd403, %r526, 2;
	add.s64 	%rd404, %rd4, %rd403;
	ld.global.u16 	%rs1049, [%rd404];
	and.b16  	%rs1050, %rs5, 15;
	mul.lo.s16 	%rs102, %rs1050, 12;
	and.b16  	%rs1051, %rs1049, 15;
	add.s16 	%rs1052, %rs102, %rs1051;
	cvt.u32.u16 	%r527, %rs1052;
	mul.wide.u32 	%rd405, %r527, 2;
	add.s64 	%rd406, %rd4, %rd405;
	ld.global.u16 	%rs1053, [%rd406];
	and.b16  	%rs1054, %rs6, 15;
	mul.lo.s16 	%rs103, %rs1054, 12;
	and.b16  	%rs1055, %rs1053, 15;
	add.s16 	%rs1056, %rs103, %rs1055;
	cvt.u32.u16 	%r528, %rs1056;
	mul.wide.u32 	%rd407, %r528, 2;
	add.s64 	%rd408, %rd4, %rd407;
	ld.global.u16 	%rs1057, [%rd408];
	and.b16  	%rs1058, %rs7, 15;
	mul.lo.s16 	%rs104, %rs1058, 12;
	and.b16  	%rs1059, %rs1057, 15;
	add.s16 	%rs1060, %rs104, %rs1059;
	cvt.u32.u16 	%r529, %rs1060;
	mul.wide.u32 	%rd409, %r529, 2;
	add.s64 	%rd410, %rd4, %rd409;
	ld.global.u16 	%rs1061, [%rd410];
	and.b16  	%rs1062, %rs8, 15;
	mul.lo.s16 	%rs105, %rs1062, 12;
	and.b16  	%rs1063, %rs1061, 15;
	add.s16 	%rs1064, %rs105, %rs1063;
	cvt.u32.u16 	%r530, %rs1064;
	mul.wide.u32 	%rd411, %r530, 2;
	add.s64 	%rd412, %rd4, %rd411;
	ld.global.u16 	%rs1065, [%rd412];
	and.b16  	%rs1066, %rs9, 15;
	mul.lo.s16 	%rs106, %rs1066, 12;
	and.b16  	%rs1067, %rs1065, 15;
	add.s16 	%rs1068, %rs106, %rs1067;
	cvt.u32.u16 	%r531, %rs1068;
	mul.wide.u32 	%rd413, %r531, 2;
	add.s64 	%rd414, %rd4, %rd413;
	ld.global.u16 	%rs1069, [%rd414];
	and.b16  	%rs1070, %rs10, 15;
	mul.lo.s16 	%rs107, %rs1070, 12;
	and.b16  	%rs1071, %rs1069, 15;
	add.s16 	%rs1072, %rs107, %rs1071;
	cvt.u32.u16 	%r532, %rs1072;
	mul.wide.u32 	%rd415, %r532, 2;
	add.s64 	%rd416, %rd4, %rd415;
	ld.global.u16 	%rs1073, [%rd416];
	and.b16  	%rs1074, %rs11, 15;
	mul.lo.s16 	%rs108, %rs1074, 12;
	and.b16  	%rs1075, %rs1073, 15;
	add.s16 	%rs1076, %rs108, %rs1075;
	cvt.u32.u16 	%r533, %rs1076;
	mul.wide.u32 	%rd417, %r533, 2;
	add.s64 	%rd418, %rd4, %rd417;
	ld.global.u16 	%rs1077, [%rd418];
	and.b16  	%rs1078, %rs12, 15;
	mul.lo.s16 	%rs109, %rs1078, 12;
	and.b16  	%rs1079, %rs1077, 15;
	add.s16 	%rs1080, %rs109, %rs1079;
	cvt.u32.u16 	%r534, %rs1080;
	mul.wide.u32 	%rd419, %r534, 2;
	add.s64 	%rd420, %rd4, %rd419;
	ld.global.u16 	%rs1081, [%rd420];
	and.b16  	%rs1082, %rs13, 15;
	mul.lo.s16 	%rs110, %rs1082, 12;
	and.b16  	%rs1083, %rs1081, 15;
	add.s16 	%rs1084, %rs110, %rs1083;
	cvt.u32.u16 	%r535, %rs1084;
	mul.wide.u32 	%rd421, %r535, 2;
	add.s64 	%rd422, %rd4, %rd421;
	ld.global.u16 	%rs1085, [%rd422];
	and.b16  	%rs1086, %rs14, 15;
	mul.lo.s16 	%rs111, %rs1086, 12;
	and.b16  	%rs1087, %rs1085, 15;
	add.s16 	%rs1088, %rs111, %rs1087;
	cvt.u32.u16 	%r536, %rs1088;
	mul.wide.u32 	%rd423, %r536, 2;
	add.s64 	%rd424, %rd4, %rd423;
	ld.global.u16 	%rs1089, [%rd424];
	and.b16  	%rs1090, %rs15, 15;
	mul.lo.s16 	%rs112, %rs1090, 12;
	and.b16  	%rs1091, %rs1089, 15;
	add.s16 	%rs1092, %rs112, %rs1091;
	cvt.u32.u16 	%r537, %rs1092;
	mul.wide.u32 	%rd425, %r537, 2;
	add.s64 	%rd426, %rd4, %rd425;
	ld.global.u16 	%rs1093, [%rd426];
	and.b16  	%rs1094, %rs16, 15;
	mul.lo.s16 	%rs113, %rs1094, 12;
	and.b16  	%rs1095, %rs1093, 15;
	add.s16 	%rs1096, %rs113, %rs1095;
	cvt.u32.u16 	%r538, %rs1096;
	mul.wide.u32 	%rd427, %r538, 2;
	add.s64 	%rd428, %rd4, %rd427;
	ld.global.u16 	%rs1097, [%rd428];
	and.b16  	%rs1098, %rs17, 15;
	mul.lo.s16 	%rs114, %rs1098, 12;
	and.b16  	%rs1099, %rs1097, 15;
	add.s16 	%rs1100, %rs114, %rs1099;
	cvt.u32.u16 	%r539, %rs1100;
	mul.wide.u32 	%rd429, %r539, 2;
	add.s64 	%rd430, %rd4, %rd429;
	ld.global.u16 	%rs1101, [%rd430];
	and.b16  	%rs1102, %rs18, 15;
	mul.lo.s16 	%rs115, %rs1102, 12;
	and.b16  	%rs1103, %rs1101, 15;
	add.s16 	%rs1104, %rs115, %rs1103;
	cvt.u32.u16 	%r540, %rs1104;
	mul.wide.u32 	%rd431, %r540, 2;
	add.s64 	%rd432, %rd4, %rd431;
	ld.global.u16 	%rs1105, [%rd432];
	and.b16  	%rs1106, %rs19, 15;
	mul.lo.s16 	%rs116, %rs1106, 12;
	and.b16  	%rs1107, %rs1105, 15;
	add.s16 	%rs1108, %rs116, %rs1107;
	cvt.u32.u16 	%r541, %rs1108;
	mul.wide.u32 	%rd433, %r541, 2;
	add.s64 	%rd434, %rd4, %rd433;
	ld.global.u16 	%rs1109, [%rd434];
	and.b16  	%rs1110, %rs20, 15;
	mul.lo.s16 	%rs117, %rs1110, 12;
	and.b16  	%rs1111, %rs1109, 15;
	add.s16 	%rs1112, %rs117, %rs1111;
	cvt.u32.u16 	%r542, %rs1112;
	mul.wide.u32 	%rd435, %r542, 2;
	add.s64 	%rd436, %rd4, %rd435;
	ld.global.u16 	%rs1113, [%rd436];
	and.b16  	%rs1114, %rs21, 15;
	mul.lo.s16 	%rs118, %rs1114, 12;
	and.b16  	%rs1115, %rs1113, 15;
	add.s16 	%rs1116, %rs118, %rs1115;
	cvt.u32.u16 	%r543, %rs1116;
	mul.wide.u32 	%rd437, %r543, 2;
	add.s64 	%rd438, %rd4, %rd437;
	ld.global.u16 	%rs1117, [%rd438];
	and.b16  	%rs1118, %rs22, 15;
	mul.lo.s16 	%rs119, %rs1118, 12;
	and.b16  	%rs1119, %rs1117, 15;
	add.s16 	%rs1120, %rs119, %rs1119;
	cvt.u32.u16 	%r544, %rs1120;
	mul.wide.u32 	%rd439, %r544, 2;
	add.s64 	%rd440, %rd4, %rd439;
	ld.global.u16 	%rs1121, [%rd440];
	and.b16  	%rs1122, %rs23, 15;
	mul.lo.s16 	%rs120, %rs1122, 12;
	and.b16  	%rs1123, %rs1121, 15;
	add.s16 	%rs1124, %rs120, %rs1123;
	cvt.u32.u16 	%r545, %rs1124;
	mul.wide.u32 	%rd441, %r545, 2;
	add.s64 	%rd442, %rd4, %rd441;
	ld.global.u16 	%rs1125, [%rd442];
	and.b16  	%rs1126, %rs24, 15;
	mul.lo.s16 	%rs121, %rs1126, 12;
	and.b16  	%rs1127, %rs1125, 15;
	add.s16 	%rs1128, %rs121, %rs1127;
	cvt.u32.u16 	%r546, %rs1128;
	mul.wide.u32 	%rd443, %r546, 2;
	add.s64 	%rd444, %rd4, %rd443;
	ld.global.u16 	%rs1129, [%rd444];
	and.b16  	%rs1130, %rs25, 15;
	mul.lo.s16 	%rs122, %rs1130, 12;
	and.b16  	%rs1131, %rs1129, 15;
	add.s16 	%rs1132, %rs122, %rs1131;
	cvt.u32.u16 	%r547, %rs1132;
	mul.wide.u32 	%rd445, %r547, 2;
	add.s64 	%rd446, %rd4, %rd445;
	ld.global.u16 	%rs1133, [%rd446];
	and.b16  	%rs1134, %rs26, 15;
	mul.lo.s16 	%rs123, %rs1134, 12;
	and.b16  	%rs1135, %rs1133, 15;
	add.s16 	%rs1136, %rs123, %rs1135;
	cvt.u32.u16 	%r548, %rs1136;
	mul.wide.u32 	%rd447, %r548, 2;
	add.s64 	%rd448, %rd4, %rd447;
	ld.global.u16 	%rs1137, [%rd448];
	and.b16  	%rs1138, %rs27, 15;
	mul.lo.s16 	%rs124, %rs1138, 12;
	and.b16  	%rs1139, %rs1137, 15;
	add.s16 	%rs1140, %rs124, %rs1139;
	cvt.u32.u16 	%r549, %rs1140;
	mul.wide.u32 	%rd449, %r549, 2;
	add.s64 	%rd450, %rd4, %rd449;
	ld.global.u16 	%rs1141, [%rd450];
	and.b16  	%rs1142, %rs28, 15;
	mul.lo.s16 	%rs125, %rs1142, 12;
	and.b16  	%rs1143, %rs1141, 15;
	add.s16 	%rs1144, %rs125, %rs1143;
	cvt.u32.u16 	%r550, %rs1144;
	mul.wide.u32 	%rd451, %r550, 2;
	add.s64 	%rd452, %rd4, %rd451;
	ld.global.u16 	%rs1145, [%rd452];
	and.b16  	%rs1146, %rs29, 15;
	mul.lo.s16 	%rs126, %rs1146, 12;
	and.b16  	%rs1147, %rs1145, 15;
	add.s16 	%rs1148, %rs126, %rs1147;
	cvt.u32.u16 	%r551, %rs1148;
	mul.wide.u32 	%rd453, %r551, 2;
	add.s64 	%rd454, %rd4, %rd453;
	ld.global.u16 	%rs1149, [%rd454];
	and.b16  	%rs1150, %rs30, 15;
	mul.lo.s16 	%rs127, %rs1150, 12;
	and.b16  	%rs1151, %rs1149, 15;
	add.s16 	%rs1152, %rs127, %rs1151;
	cvt.u32.u16 	%r552, %rs1152;
	mul.wide.u32 	%rd455, %r552, 2;
	add.s64 	%rd456, %rd4, %rd455;
	ld.global.u16 	%rs1153, [%rd456];
	cvt.u32.u16 	%r495, %rs1153;
	mov.b32 	%r521, 1;
	mov.b32 	%r522, 0;
	mov.b32 	%r523, -1;
	// begin inline asm
	shfl.sync.up.b32 %r494, %r495, %r521, %r522, %r523;
	// end inline asm
	and.b16  	%rs1154, %rs1153, 15;
	mul.lo.s16 	%rs1155, %rs1154, 12;
	cvt.u64.u16 	%rd457, %rs1155;
	and.b32  	%r553, %r494, 15;
	cvt.u64.u32 	%rd458, %r553;
	add.s64 	%rd459, %rd458, %rd457;
	shl.b64 	%rd460, %rd459, 1;
	add.s64 	%rd461, %rd4, %rd460;
	ld.global.u16 	%rs1156, [%rd461];
	setp.lt.s32 	%p117, %r471, 1;
	selp.b16 	%rs1157, %rs1153, %rs1156, %p117;
	cvt.u32.u16 	%r500, %rs1157;
	mov.b32 	%r501, 2;
	// begin inline asm
	shfl.sync.up.b32 %r499, %r500, %r501, %r522, %r523;
	// end inline asm
	and.b16  	%rs1158, %rs1157, 15;
	mul.lo.s16 	%rs1159, %rs1158, 12;
	cvt.u64.u16 	%rd462, %rs1159;
	and.b32  	%r554, %r499, 15;
	cvt.u64.u32 	%rd463, %r554;
	add.s64 	%rd464, %rd463, %rd462;
	shl.b64 	%rd465, %rd464, 1;
	add.s64 	%rd466, %rd4, %rd465;
	ld.global.u16 	%rs1160, [%rd466];
	setp.lt.s32 	%p118, %r471, 2;
	selp.b16 	%rs1161, %rs1157, %rs1160, %p118;
	cvt.u32.u16 	%r505, %rs1161;
	mov.b32 	%r506, 4;
	// begin inline asm
	shfl.sync.up.b32 %r504, %r505, %r506, %r522, %r523;
	// end inline asm
	and.b16  	%rs1162, %rs1161, 15;
	mul.lo.s16 	%rs1163, %rs1162, 12;
	cvt.u64.u16 	%rd467, %rs1163;
	and.b32  	%r555, %r504, 15;
	cvt.u64.u32 	%rd468, %r555;
	add.s64 	%rd469, %rd468, %rd467;
	shl.b64 	%rd470, %rd469, 1;
	add.s64 	%rd471, %rd4, %rd470;
	ld.global.u16 	%rs1164, [%rd471];
	setp.lt.s32 	%p119, %r471, 4;
	selp.b16 	%rs1165, %rs1161, %rs1164, %p119;
	cvt.u32.u16 	%r510, %rs1165;
	mov.b32 	%r511, 8;
	// begin inline asm
	shfl.sync.up.b32 %r509, %r510, %r511, %r522, %r523;
	// end inline asm
	and.b16  	%rs1166, %rs1165, 15;
	mul.lo.s16 	%rs1167, %rs1166, 12;
	cvt.u64.u16 	%rd472, %rs1167;
	and.b32  	%r556, %r509, 15;
	cvt.u64.u32 	%rd473, %r556;
	add.s64 	%rd474, %rd473, %rd472;
	shl.b64 	%rd475, %rd474, 1;
	add.s64 	%rd476, %rd4, %rd475;
	ld.global.u16 	%rs1168, [%rd476];
	setp.lt.s32 	%p120, %r471, 8;
	selp.b16 	%rs1169, %rs1165, %rs1168, %p120;
	cvt.u32.u16 	%r515, %rs1169;
	mov.b32 	%r516, 16;
	// begin inline asm
	shfl.sync.up.b32 %r514, %r515, %r516, %r522, %r523;
	// end inline asm
	and.b16  	%rs1170, %rs1169, 15;
	mul.lo.s16 	%rs1171, %rs1170, 12;
	cvt.u64.u16 	%rd477, %rs1171;
	and.b32  	%r557, %r514, 15;
	cvt.u64.u32 	%rd478, %r557;
	add.s64 	%rd479, %rd478, %rd477;
	shl.b64 	%rd480, %rd479, 1;
	add.s64 	%rd481, %rd4, %rd480;
	ld.global.u16 	%rs128, [%rd481];
	setp.lt.s32 	%p121, %r471, 16;
	selp.b16 	%rs1172, %rs1169, %rs128, %p121;
	cvt.u32.u16 	%r520, %rs1172;
	// begin inline asm
	shfl.sync.up.b32 %r519, %r520, %r521, %r522, %r523;
	// end inline asm
	cvt.u16.u32 	%rs1549, %r519;
	setp.ne.s32 	%p122, %r471, 31;
	@%p122 bra 	$L__BB7_12;
	shl.b32 	%r558, %r4, 1;
	add.s32 	%r560, %r478, %r558;
	st.shared.u16 	[%r560+16], %rs128;
$L__BB7_12:
	bar.sync 	0;
	ld.shared.v4.u16 	{%rs1173, %rs1174, %rs1175, %rs1176}, [_ZZN3cub18CUB_300001_SM_10006detail4scan16DeviceScanKernelINS2_10policy_hubIttty7ComposeE10Policy1000EPtS8_NS0_13ScanTileStateItLb1EEES5_NS0_8NullTypeEytLb0ESB_EEvT0_T1_T2_iT3_T4_T5_E12temp_storage+16];
	and.b16  	%rs1177, %rs1174, 15;
	and.b16  	%rs1178, %rs1173, 15;
	mad.lo.s16 	%rs1179, %rs1177, 12, %rs1178;
	cvt.u32.u16 	%r561, %rs1179;
	mul.wide.u32 	%rd482, %r561, 2;
	add.s64 	%rd483, %rd4, %rd482;
	ld.global.u16 	%rs1180, [%rd483];
	setp.eq.s32 	%p123, %r4, 2;
	selp.b16 	%rs1181, %rs1180, %rs1173, %p123;
	and.b16  	%rs1182, %rs1175, 15;
	and.b16  	%rs1183, %rs1180, 15;
	mad.lo.s16 	%rs1184, %rs1182, 12, %rs1183;
	cvt.u32.u16 	%r562, %rs1184;
	mul.wide.u32 	%rd484, %r562, 2;
	add.s64 	%rd485, %rd4, %rd484;
	ld.global.u16 	%rs1185, [%rd485];
	setp.eq.s32 	%p124, %r4, 3;
	selp.b16 	%rs130, %rs1185, %rs1181, %p124;
	and.b16  	%rs1186, %rs1176, 15;
	and.b16  	%rs1187, %rs1185, 15;
	mad.lo.s16 	%rs1188, %rs1186, 12, %rs1187;
	cvt.u32.u16 	%r563, %rs1188;
	mul.wide.u32 	%rd486, %r563, 2;
	add.s64 	%rd487, %rd4, %rd486;
	ld.global.u16 	%rs131, [%rd487];
	setp.lt.u32 	%p125, %r2, 32;
	@%p125 bra 	$L__BB7_14;
	and.b16  	%rs1189, %rs1549, 15;
	and.b16  	%rs1190, %rs130, 15;
	mad.lo.s16 	%rs1191, %rs1189, 12, %rs1190;
	cvt.u32.u16 	%r564, %rs1191;
	mul.wide.u32 	%rd488, %r564, 2;
	add.s64 	%rd489, %rd4, %rd488;
	ld.global.u16 	%rs1192, [%rd489];
	setp.eq.s32 	%p126, %r471, 0;
	selp.b16 	%rs1549, %rs130, %rs1192, %p126;
	bra.uni 	$L__BB7_58;
$L__BB7_14:
	setp.ne.s32 	%p127, %r2, 0;
	mul.wide.s32 	%rd490, %r1, 4;
	add.s64 	%rd8, %rd3, %rd490;
	@%p127 bra 	$L__BB7_16;
	st.shared.u16 	[_ZZN3cub18CUB_300001_SM_10006detail4scan16DeviceScanKernelINS2_10policy_hubIttty7ComposeE10Policy1000EPtS8_NS0_13ScanTileStateItLb1EEES5_NS0_8NullTypeEytLb0ESB_EEvT0_T1_T2_iT3_T4_T5_E12temp_storage+6], %rs131;
	add.s64 	%rd491, %rd8, 128;
	mov.b16 	%rs1193, 100;
	mov.b32 	%r565, {%rs1193, %rs131};
	// begin inline asm
	st.relaxed.gpu.u32 [%rd491], %r565;
	// end inline asm
$L__BB7_16:
	not.b32 	%r566, %r2;
	add.s32 	%r806, %r1, %r566;
	mov.u32 	%r8, %nctaid.x;
	setp.gt.u32 	%p128, %r8, 499;
	@%p128 bra 	$L__BB7_18;
	membar.cta;
	bra.uni 	$L__BB7_19;
$L__BB7_18:
	mov.b32 	%r567, 450;
	// begin inline asm
	nanosleep.u32 %r567;
	// end inline asm
$L__BB7_19:
	mul.wide.s32 	%rd493, %r806, 4;
	add.s64 	%rd494, %rd3, %rd493;
	add.s64 	%rd492, %rd494, 128;
	// begin inline asm
	ld.relaxed.gpu.u32 %r568, [%rd492];
	// end inline asm
	mov.b32 	{%rs1542, %rs1536}, %r568;
$L__BB7_20:
	setp.eq.s16 	%p129, %rs1542, 99;
	mov.b32 	%r569, -1;
	vote.sync.any.pred 	%p130, %p129, %r569;
	not.pred 	%p131, %p130;
	@%p131 bra 	$L__BB7_25;
	setp.gt.u32 	%p156, %r8, 499;
	@%p156 bra 	$L__BB7_23;
	membar.cta;
	bra.uni 	$L__BB7_24;
$L__BB7_23:
	mov.b32 	%r685, 350;
	// begin inline asm
	nanosleep.u32 %r685;
	// end inline asm
$L__BB7_24:
	// begin inline asm
	ld.relaxed.gpu.u32 %r686, [%rd492];
	// end inline asm
	mov.b32 	{%rs1542, %rs1536}, %r686;
	bra.uni 	$L__BB7_20;
$L__BB7_25:
	setp.eq.s16 	%p132, %rs1542, 101;
	mov.b32 	%r576, -1;
	vote.sync.ballot.b32 	%r577, %p132, %r576;
	// begin inline asm
	mov.u32 %r571, %lanemask_ge;
	// end inline asm
	and.b32  	%r578, %r577, %r571;
	or.b32  	%r579, %r578, -2147483648;
	add.s32 	%r580, %r579, -1;
	not.b32 	%r581, %r579;
	and.b32  	%r582, %r581, %r580;
	popc.b32 	%r10, %r582;
	cvt.u32.u16 	%r573, %rs1536;
	mov.b32 	%r574, 1;
	// begin inline asm
	shfl.sync.down.b32 %r572, %r573, %r574, %r10, %r576;
	// end inline asm
	setp.ge.s32 	%p134, %r471, %r10;
	@%p134 bra 	$L__BB7_27;
	and.b16  	%rs1194, %rs1536, 15;
	mul.lo.s16 	%rs1195, %rs1194, 12;
	cvt.u64.u16 	%rd495, %rs1195;
	and.b32  	%r583, %r572, 15;
	cvt.u64.u32 	%rd496, %r583;
	add.s64 	%rd497, %rd496, %rd495;
	shl.b64 	%rd498, %rd497, 1;
	add.s64 	%rd499, %rd4, %rd498;
	ld.global.u16 	%rs1536, [%rd499];
$L__BB7_27:
	cvt.u32.u16 	%r585, %rs1536;
	mov.b32 	%r586, 2;
	mov.b32 	%r588, -1;
	// begin inline asm
	shfl.sync.down.b32 %r584, %r585, %r586, %r10, %r588;
	// end inline asm
	add.s32 	%r13, %r471, 2;
	setp.gt.s32 	%p135, %r13, %r10;
	@%p135 bra 	$L__BB7_29;
	and.b16  	%rs1196, %rs1536, 15;
	mul.lo.s16 	%rs1197, %rs1196, 12;
	cvt.u64.u16 	%rd500, %rs1197;
	and.b32  	%r589, %r584, 15;
	cvt.u64.u32 	%rd501, %r589;
	add.s64 	%rd502, %rd500, %rd501;
	shl.b64 	%rd503, %rd502, 1;
	add.s64 	%rd504, %rd4, %rd503;
	ld.global.u16 	%rs1536, [%rd504];
$L__BB7_29:
	cvt.u32.u16 	%r591, %rs1536;
	mov.b32 	%r592, 4;
	mov.b32 	%r594, -1;
	// begin inline asm
	shfl.sync.down.b32 %r590, %r591, %r592, %r10, %r594;
	// end inline asm
	add.s32 	%r15, %r471, 4;
	setp.gt.s32 	%p136, %r15, %r10;
	@%p136 bra 	$L__BB7_31;
	and.b16  	%rs1198, %rs1536, 15;
	mul.lo.s16 	%rs1199, %rs1198, 12;
	cvt.u64.u16 	%rd505, %rs1199;
	and.b32  	%r595, %r590, 15;
	cvt.u64.u32 	%rd506, %r595;
	add.s64 	%rd507, %rd505, %rd506;
	shl.b64 	%rd508, %rd507, 1;
	add.s64 	%rd509, %rd4, %rd508;
	ld.global.u16 	%rs1536, [%rd509];
$L__BB7_31:
	cvt.u32.u16 	%r597, %rs1536;
	mov.b32 	%r598, 8;
	mov.b32 	%r600, -1;
	// begin inline asm
	shfl.sync.down.b32 %r596, %r597, %r598, %r10, %r600;
	// end inline asm
	add.s32 	%r17, %r471, 8;
	setp.gt.s32 	%p137, %r17, %r10;
	@%p137 bra 	$L__BB7_33;
	and.b16  	%rs1200, %rs1536, 15;
	mul.lo.s16 	%rs1201, %rs1200, 12;
	cvt.u64.u16 	%rd510, %rs1201;
	and.b32  	%r601, %r596, 15;
	cvt.u64.u32 	%rd511, %r601;
	add.s64 	%rd512, %rd510, %rd511;
	shl.b64 	%rd513, %rd512, 1;
	add.s64 	%rd514, %rd4, %rd513;
	ld.global.u16 	%rs1536, [%rd514];
$L__BB7_33:
	cvt.u32.u16 	%r603, %rs1536;
	mov.b32 	%r604, 16;
	mov.b32 	%r606, -1;
	// begin inline asm
	shfl.sync.down.b32 %r602, %r603, %r604, %r10, %r606;
	// end inline asm
	add.s32 	%r19, %r471, 16;
	setp.gt.s32 	%p138, %r19, %r10;
	@%p138 bra 	$L__BB7_35;
	and.b16  	%rs1202, %rs1536, 15;
	mul.lo.s16 	%rs1203, %rs1202, 12;
	cvt.u64.u16 	%rd515, %rs1203;
	and.b32  	%r607, %r602, 15;
	cvt.u64.u32 	%rd516, %r607;
	add.s64 	%rd517, %rd515, %rd516;
	shl.b64 	%rd518, %rd517, 1;
	add.s64 	%rd519, %rd4, %rd518;
	ld.global.u16 	%rs1536, [%rd519];
$L__BB7_35:
	add.s64 	%rd10, %rd3, 128;
$L__BB7_36:
	setp.ne.s16 	%p139, %rs1542, 101;
	mov.b32 	%r608, -1;
	vote.sync.all.pred 	%p140, %p139, %r608;
	not.pred 	%p141, %p140;
	@%p141 bra 	$L__BB7_54;
	mul.wide.s32 	%rd586, %r806, 4;
	add.s64 	%rd587, %rd10, %rd586;
	add.s64 	%rd585, %rd587, -128;
	// begin inline asm
	ld.relaxed.gpu.u32 %r643, [%rd585];
	// end inline asm
	mov.b32 	{%rs1542, %rs1545}, %r643;
$L__BB7_38:
	setp.eq.s16 	%p145, %rs1542, 99;
	mov.b32 	%r644, -1;
	vote.sync.any.pred 	%p146, %p145, %r644;
	not.pred 	%p147, %p146;
	@%p147 bra 	$L__BB7_43;
	setp.gt.u32 	%p155, %r8, 499;
	@%p155 bra 	$L__BB7_41;
	membar.cta;
	bra.uni 	$L__BB7_42;
$L__BB7_41:
	mov.b32 	%r683, 350;
	// begin inline asm
	nanosleep.u32 %r683;
	// end inline asm
$L__BB7_42:
	// begin inline asm
	ld.relaxed.gpu.u32 %r684, [%rd585];
	// end inline asm
	mov.b32 	{%rs1542, %rs1545}, %r684;
	bra.uni 	$L__BB7_38;
$L__BB7_43:
	setp.eq.s16 	%p148, %rs1542, 101;
	mov.b32 	%r650, -1;
	vote.sync.ballot.b32 	%r651, %p148, %r650;
	and.b32  	%r652, %r651, %r571;
	or.b32  	%r653, %r652, -2147483648;
	add.s32 	%r654, %r653, -1;
	not.b32 	%r655, %r653;
	and.b32  	%r656, %r655, %r654;
	popc.b32 	%r21, %r656;
	cvt.u32.u16 	%r647, %rs1545;
	mov.b32 	%r648, 1;
	// begin inline asm
	shfl.sync.down.b32 %r646, %r647, %r648, %r21, %r650;
	// end inline asm
	setp.ge.s32 	%p150, %r471, %r21;
	@%p150 bra 	$L__BB7_45;
	and.b16  	%rs1273, %rs1545, 15;
	mul.lo.s16 	%rs1274, %rs1273, 12;
	cvt.u64.u16 	%rd588, %rs1274;
	and.b32  	%r657, %r646, 15;
	cvt.u64.u32 	%rd589, %r657;
	add.s64 	%rd590, %rd589, %rd588;
	shl.b64 	%rd591, %rd590, 1;
	add.s64 	%rd592, %rd4, %rd591;
	ld.global.u16 	%rs1545, [%rd592];
$L__BB7_45:
	cvt.u32.u16 	%r659, %rs1545;
	mov.b32 	%r660, 2;
	mov.b32 	%r662, -1;
	// begin inline asm
	shfl.sync.down.b32 %r658, %r659, %r660, %r21, %r662;
	// end inline asm
	setp.gt.s32 	%p151, %r13, %r21;
	@%p151 bra 	$L__BB7_47;
	and.b16  	%rs1275, %rs1545, 15;
	mul.lo.s16 	%rs1276, %rs1275, 12;
	cvt.u64.u16 	%rd593, %rs1276;
	and.b32  	%r663, %r658, 15;
	cvt.u64.u32 	%rd594, %r663;
	add.s64 	%rd595, %rd593, %rd594;
	shl.b64 	%rd596, %rd595, 1;
	add.s64 	%rd597, %rd4, %rd596;
	ld.global.u16 	%rs1545, [%rd597];
$L__BB7_47:
	cvt.u32.u16 	%r665, %rs1545;
	mov.b32 	%r666, 4;
	mov.b32 	%r668, -1;
	// begin inline asm
	shfl.sync.down.b32 %r664, %r665, %r666, %r21, %r668;
	// end inline asm
	setp.gt.s32 	%p152, %r15, %r21;
	@%p152 bra 	$L__BB7_49;
	and.b16  	%rs1277, %rs1545, 15;
	mul.lo.s16 	%rs1278, %rs1277, 12;
	cvt.u64.u16 	%rd598, %rs1278;
	and.b32  	%r669, %r664, 15;
	cvt.u64.u32 	%rd599, %r669;
	add.s64 	%rd600, %rd598, %rd599;
	shl.b64 	%rd601, %rd600, 1;
	add.s64 	%rd602, %rd4, %rd601;
	ld.global.u16 	%rs1545, [%rd602];
$L__BB7_49:
	cvt.u32.u16 	%r671, %rs1545;
	mov.b32 	%r672, 8;
	mov.b32 	%r674, -1;
	// begin inline asm
	shfl.sync.down.b32 %r670, %r671, %r672, %r21, %r674;
	// end inline asm
	setp.gt.s32 	%p153, %r17, %r21;
	@%p153 bra 	$L__BB7_51;
	and.b16  	%rs1279, %rs1545, 15;
	mul.lo.s16 	%rs1280, %rs1279, 12;
	cvt.u64.u16 	%rd603, %rs1280;
	and.b32  	%r675, %r670, 15;
	cvt.u64.u32 	%rd604, %r675;
	add.s64 	%rd605, %rd603, %rd604;
	shl.b64 	%rd606, %rd605, 1;
	add.s64 	%rd607, %rd4, %rd606;
	ld.global.u16 	%rs1545, [%rd607];
$L__BB7_51:
	cvt.u32.u16 	%r677, %rs1545;
	mov.b32 	%r678, 16;
	mov.b32 	%r680, -1;
	// begin inline asm
	shfl.sync.down.b32 %r676, %r677, %r678, %r21, %r680;
	// end inline asm
	setp.gt.s32 	%p154, %r19, %r21;
	@%p154 bra 	$L__BB7_53;
	and.b16  	%rs1281, %rs1545, 15;
	mul.lo.s16 	%rs1282, %rs1281, 12;
	cvt.u64.u16 	%rd608, %rs1282;
	and.b32  	%r681, %r676, 15;
	cvt.u64.u32 	%rd609, %r681;
	add.s64 	%rd610, %rd608, %rd609;
	shl.b64 	%rd611, %rd610, 1;
	add.s64 	%rd612, %rd4, %rd611;
	ld.global.u16 	%rs1545, [%rd612];
$L__BB7_53:
	and.b16  	%rs1283, %rs1536, 15;
	and.b16  	%rs1284, %rs1545, 15;
	mad.lo.s16 	%rs1285, %rs1283, 12, %rs1284;
	cvt.u32.u16 	%r682, %rs1285;
	mul.wide.u32 	%rd613, %r682, 2;
	add.s64 	%rd614, %rd4, %rd613;
	ld.global.u16 	%rs1536, [%rd614];
	add.s32 	%r806, %r806, -32;
	bra.uni 	$L__BB7_36;
$L__BB7_54:
	setp.ne.s32 	%p142, %r2, 0;
	@%p142 bra 	$L__BB7_56;
	and.b16  	%rs1204, %rs131, 15;
	and.b16  	%rs1205, %rs1536, 15;
	mad.lo.s16 	%rs1206, %rs1204, 12, %rs1205;
	cvt.u32.u16 	%r611, %rs1206;
	mul.wide.u32 	%rd521, %r611, 2;
	add.s64 	%rd522, %rd4, %rd521;
	ld.global.u16 	%rs1207, [%rd522];
	add.s64 	%rd520, %rd8, 128;
	mov.b16 	%rs1208, 101;
	mov.b32 	%r610, {%rs1208, %rs1207};
	// begin inline asm
	st.relaxed.gpu.u32 [%rd520], %r610;
	// end inline asm
	st.shared.u16 	[_ZZN3cub18CUB_300001_SM_10006detail4scan16DeviceScanKernelINS2_10policy_hubIttty7ComposeE10Policy1000EPtS8_NS0_13ScanTileStateItLb1EEES5_NS0_8NullTypeEytLb0ESB_EEvT0_T1_T2_iT3_T4_T5_E12temp_storage+2], %rs1536;
	st.shared.u16 	[_ZZN3cub18CUB_300001_SM_10006detail4scan16DeviceScanKernelINS2_10policy_hubIttty7ComposeE10Policy1000EPtS8_NS0_13ScanTileStateItLb1EEES5_NS0_8NullTypeEytLb0ESB_EEvT0_T1_T2_iT3_T4_T5_E12temp_storage+4], %rs1207;
$L__BB7_56:
	setp.ne.s32 	%p143, %r471, 0;
	@%p143 bra 	$L__BB7_58;
	st.shared.u16 	[_ZZN3cub18CUB_300001_SM_10006detail4scan16DeviceScanKernelINS2_10policy_hubIttty7ComposeE10Policy1000EPtS8_NS0_13ScanTileStateItLb1EEES5_NS0_8NullTypeEytLb0ESB_EEvT0_T1_T2_iT3_T4_T5_E12temp_storage+28], %rs1536;
	mov.u16 	%rs1549, %rs1536;
$L__BB7_58:
	bar.sync 	0;
	setp.eq.s32 	%p144, %r2, 0;
	@%p144 bra 	$L__BB7_60;
	ld.shared.u16 	%rs1209, [_ZZN3cub18CUB_300001_SM_10006detail4scan16DeviceScanKernelINS2_10policy_hubIttty7ComposeE10Policy1000EPtS8_NS0_13ScanTileStateItLb1EEES5_NS0_8NullTypeEytLb0ESB_EEvT0_T1_T2_iT3_T4_T5_E12temp_storage+28];
	and.b16  	%rs1210, %rs1549, 15;
	and.b16  	%rs1211, %rs1209, 15;
	mad.lo.s16 	%rs1212, %rs1210, 12, %rs1211;
	cvt.u32.u16 	%r612, %rs1212;
	mul.wide.u32 	%rd523, %r612, 2;
	add.s64 	%rd524, %rd4, %rd523;
	ld.global.u16 	%rs1549, [%rd524];
$L__BB7_60:
	and.b16  	%rs1213, %rs1549, 15;
	mad.lo.s16 	%rs1214, %rs99, 12, %rs1213;
	cvt.u32.u16 	%r613, %rs1214;
	mul.wide.u32 	%rd525, %r613, 2;
	add.s64 	%rd526, %rd4, %rd525;
	ld.global.u16 	%rs1532, [%rd526];
	and.b16  	%rs1215, %rs1532, 15;
	add.s16 	%rs1216, %rs98, %rs1215;
	cvt.u32.u16 	%r614, %rs1216;
	mul.wide.u32 	%rd527, %r614, 2;
	add.s64 	%rd528, %rd4, %rd527;
	ld.global.u16 	%rs1579, [%rd528];
	and.b16  	%rs1217, %rs1579, 15;
	add.s16 	%rs1218, %rs100, %rs1217;
	cvt.u32.u16 	%r615, %rs1218;
	mul.wide.u32 	%rd529, %r615, 2;
	add.s64 	%rd530, %rd4, %rd529;
	ld.global.u16 	%rs1578, [%rd530];
	and.b16  	%rs1219, %rs1578, 15;
	add.s16 	%rs1220, %rs101, %rs1219;
	cvt.u32.u16 	%r616, %rs1220;
	mul.wide.u32 	%rd531, %r616, 2;
	add.s64 	%rd532, %rd4, %rd531;
	ld.global.u16 	%rs1577, [%rd532];
	and.b16  	%rs1221, %rs1577, 15;
	add.s16 	%rs1222, %rs102, %rs1221;
	cvt.u32.u16 	%r617, %rs1222;
	mul.wide.u32 	%rd533, %r617, 2;
	add.s64 	%rd534, %rd4, %rd533;
	ld.global.u16 	%rs1576, [%rd534];
	and.b16  	%rs1223, %rs1576, 15;
	add.s16 	%rs1224, %rs103, %rs1223;
	cvt.u32.u16 	%r618, %rs1224;
	mul.wide.u32 	%rd535, %r618, 2;
	add.s64 	%rd536, %rd4, %rd535;
	ld.global.u16 	%rs1575, [%rd536];
	and.b16  	%rs1225, %rs1575, 15;
	add.s16 	%rs1226, %rs104, %rs1225;
	cvt.u32.u16 	%r619, %rs1226;
	mul.wide.u32 	%rd537, %r619, 2;
	add.s64 	%rd538, %rd4, %rd537;
	ld.global.u16 	%rs1574, [%rd538];
	and.b16  	%rs1227, %rs1574, 15;
	add.s16 	%rs1228, %rs105, %rs1227;
	cvt.u32.u16 	%r620, %rs1228;
	mul.wide.u32 	%rd539, %r620, 2;
	add.s64 	%rd540, %rd4, %rd539;
	ld.global.u16 	%rs1573, [%rd540];
	and.b16  	%rs1229, %rs1573, 15;
	add.s16 	%rs1230, %rs106, %rs1229;
	cvt.u32.u16 	%r621, %rs1230;
	mul.wide.u32 	%rd541, %r621, 2;
	add.s64 	%rd542, %rd4, %rd541;
	ld.global.u16 	%rs1572, [%rd542];
	and.b16  	%rs1231, %rs1572, 15;
	add.s16 	%rs1232, %rs107, %rs1231;
	cvt.u32.u16 	%r622, %rs1232;
	mul.wide.u32 	%rd543, %r622, 2;
	add.s64 	%rd544, %rd4, %rd543;
	ld.global.u16 	%rs1571, [%rd544];
	and.b16  	%rs1233, %rs1571, 15;
	add.s16 	%rs1234, %rs108, %rs1233;
	cvt.u32.u16 	%r623, %rs1234;
	mul.wide.u32 	%rd545, %r623, 2;
	add.s64 	%rd546, %rd4, %rd545;
	ld.global.u16 	%rs1570, [%rd546];
	and.b16  	%rs1235, %rs1570, 15;
	add.s16 	%rs1236, %rs109, %rs1235;
	cvt.u32.u16 	%r624, %rs1236;
	mul.wide.u32 	%rd547, %r624, 2;
	add.s64 	%rd548, %rd4, %rd547;
	ld.global.u16 	%rs1569, [%rd548];
	and.b16  	%rs1237, %rs1569, 15;
	add.s16 	%rs1238, %rs110, %rs1237;
	cvt.u32.u16 	%r625, %rs1238;
	mul.wide.u32 	%rd549, %r625, 2;
	add.s64 	%rd550, %rd4, %rd549;
	ld.global.u16 	%rs1568, [%rd550];
	and.b16  	%rs1239, %rs1568, 15;
	add.s16 	%rs1240, %rs111, %rs1239;
	cvt.u32.u16 	%r626, %rs1240;
	mul.wide.u32 	%rd551, %r626, 2;
	add.s64 	%rd552, %rd4, %rd551;
	ld.global.u16 	%rs1567, [%rd552];
	and.b16  	%rs1241, %rs1567, 15;
	add.s16 	%rs1242, %rs112, %rs1241;
	cvt.u32.u16 	%r627, %rs1242;
	mul.wide.u32 	%rd553, %r627, 2;
	add.s64 	%rd554, %rd4, %rd553;
	ld.global.u16 	%rs1566, [%rd554];
	and.b16  	%rs1243, %rs1566, 15;
	add.s16 	%rs1244, %rs113, %rs1243;
	cvt.u32.u16 	%r628, %rs1244;
	mul.wide.u32 	%rd555, %r628, 2;
	add.s64 	%rd556, %rd4, %rd555;
	ld.global.u16 	%rs1565, [%rd556];
	and.b16  	%rs1245, %rs1565, 15;
	add.s16 	%rs1246, %rs114, %rs1245;
	cvt.u32.u16 	%r629, %rs1246;
	mul.wide.u32 	%rd557, %r629, 2;
	add.s64 	%rd558, %rd4, %rd557;
	ld.global.u16 	%rs1564, [%rd558];
	and.b16  	%rs1247, %rs1564, 15;
	add.s16 	%rs1248, %rs115, %rs1247;
	cvt.u32.u16 	%r630, %rs1248;
	mul.wide.u32 	%rd559, %r630, 2;
	add.s64 	%rd560, %rd4, %rd559;
	ld.global.u16 	%rs1563, [%rd560];
	and.b16  	%rs1249, %rs1563, 15;
	add.s16 	%rs1250, %rs116, %rs1249;
	cvt.u32.u16 	%r631, %rs1250;
	mul.wide.u32 	%rd561, %r631, 2;
	add.s64 	%rd562, %rd4, %rd561;
	ld.global.u16 	%rs1562, [%rd562];
	and.b16  	%rs1251, %rs1562, 15;
	add.s16 	%rs1252, %rs117, %rs1251;
	cvt.u32.u16 	%r632, %rs1252;
	mul.wide.u32 	%rd563, %r632, 2;
	add.s64 	%rd564, %rd4, %rd563;
	ld.global.u16 	%rs1561, [%rd564];
	and.b16  	%rs1253, %rs1561, 15;
	add.s16 	%rs1254, %rs118, %rs1253;
	cvt.u32.u16 	%r633, %rs1254;
	mul.wide.u32 	%rd565, %r633, 2;
	add.s64 	%rd566, %rd4, %rd565;
	ld.global.u16 	%rs1560, [%rd566];
	and.b16  	%rs1255, %rs1560, 15;
	add.s16 	%rs1256, %rs119, %rs1255;
	cvt.u32.u16 	%r634, %rs1256;
	mul.wide.u32 	%rd567, %r634, 2;
	add.s64 	%rd568, %rd4, %rd567;
	ld.global.u16 	%rs1559, [%rd568];
	and.b16  	%rs1257, %rs1559, 15;
	add.s16 	%rs1258, %rs120, %rs1257;
	cvt.u32.u16 	%r635, %rs1258;
	mul.wide.u32 	%rd569, %r635, 2;
	add.s64 	%rd570, %rd4, %rd569;
	ld.global.u16 	%rs1558, [%rd570];
	and.b16  	%rs1259, %rs1558, 15;
	add.s16 	%rs1260, %rs121, %rs1259;
	cvt.u32.u16 	%r636, %rs1260;
	mul.wide.u32 	%rd571, %r636, 2;
	add.s64 	%rd572, %rd4, %rd571;
	ld.global.u16 	%rs1557, [%rd572];
	and.b16  	%rs1261, %rs1557, 15;
	add.s16 	%rs1262, %rs122, %rs1261;
	cvt.u32.u16 	%r637, %rs1262;
	mul.wide.u32 	%rd573, %r637, 2;
	add.s64 	%rd574, %rd4, %rd573;
	ld.global.u16 	%rs1556, [%rd574];
	and.b16  	%rs1263, %rs1556, 15;
	add.s16 	%rs1264, %rs123, %rs1263;
	cvt.u32.u16 	%r638, %rs1264;
	mul.wide.u32 	%rd575, %r638, 2;
	add.s64 	%rd576, %rd4, %rd575;
	ld.global.u16 	%rs1555, [%rd576];
	and.b16  	%rs1265, %rs1555, 15;
	add.s16 	%rs1266, %rs124, %rs1265;
	cvt.u32.u16 	%r639, %rs1266;
	mul.wide.u32 	%rd577, %r639, 2;
	add.s64 	%rd578, %rd4, %rd577;
	ld.global.u16 	%rs1554, [%rd578];
	and.b16  	%rs1267, %rs1554, 15;
	add.s16 	%rs1268, %rs125, %rs1267;
	cvt.u32.u16 	%r640, %rs1268;
	mul.wide.u32 	%rd579, %r640, 2;
	add.s64 	%rd580, %rd4, %rd579;
	ld.global.u16 	%rs1553, [%rd580];
	and.b16  	%rs1269, %rs1553, 15;
	add.s16 	%rs1270, %rs126, %rs1269;
	cvt.u32.u16 	%r641, %rs1270;
	mul.wide.u32 	%rd581, %r641, 2;
	add.s64 	%rd582, %rd4, %rd581;
	ld.global.u16 	%rs1552, [%rd582];
	and.b16  	%rs1271, %rs1552, 15;
	add.s16 	%rs1272, %rs127, %rs1271;
	cvt.u32.u16 	%r642, %rs1272;
	mul.wide.u32 	%rd583, %r642, 2;
	add.s64 	%rd584, %rd4, %rd583;
	ld.global.u16 	%rs1551, [%rd584];
$L__BB7_61:
	bar.sync 	0;
	mov.b32 	%r789, {%rs1532, %rs1579};
	st.shared.u32 	[%r6], %r789;
	mov.b32 	%r790, {%rs1578, %rs1577};
	st.shared.u32 	[%r6+4], %r790;
	mov.b32 	%r791, {%rs1576, %rs1575};
	st.shared.u32 	[%r6+8], %r791;
	mov.b32 	%r792, {%rs1574, %rs1573};
	st.shared.u32 	[%r6+12], %r792;
	mov.b32 	%r793, {%rs1572, %rs1571};
	st.shared.u32 	[%r6+16], %r793;
	mov.b32 	%r794, {%rs1570, %rs1569};
	st.shared.u32 	[%r6+20], %r794;
	mov.b32 	%r795, {%rs1568, %rs1567};
	st.shared.u32 	[%r6+24], %r795;
	mov.b32 	%r796, {%rs1566, %rs1565};
	st.shared.u32 	[%r6+28], %r796;
	mov.b32 	%r797, {%rs1564, %rs1563};
	st.shared.u32 	[%r6+32], %r797;
	mov.b32 	%r798, {%rs1562, %rs1561};
	st.shared.u32 	[%r6+36], %r798;
	mov.b32 	%r799, {%rs1560, %rs1559};
	st.shared.u32 	[%r6+40], %r799;
	mov.b32 	%r800, {%rs1558, %rs1557};
	st.shared.u32 	[%r6+44], %r800;
	mov.b32 	%r801, {%rs1556, %rs1555};
	st.shared.u32 	[%r6+48], %r801;
	mov.b32 	%r802, {%rs1554, %rs1553};
	st.shared.u32 	[%r6+52], %r802;
	mov.b32 	%r803, {%rs1552, %rs1551};
	st.shared.u32 	[%r6+56], %r803;
	bar.warp.sync 	-1;
	ld.shared.u16 	%rs1501, [%r5];
	ld.shared.u16 	%rs1502, [%r5+64];
	ld.shared.u16 	%rs1503, [%r5+128];
	ld.shared.u16 	%rs1504, [%r5+192];
	ld.shared.u16 	%rs1505, [%r5+256];
	ld.shared.u16 	%rs1506, [%r5+320];
	ld.shared.u16 	%rs1507, [%r5+384];
	ld.shared.u16 	%rs1508, [%r5+448];
	ld.shared.u16 	%rs1509, [%r5+512];
	ld.shared.u16 	%rs1510, [%r5+576];
	ld.shared.u16 	%rs1511, [%r5+640];
	ld.shared.u16 	%rs1512, [%r5+704];
	ld.shared.u16 	%rs1513, [%r5+768];
	ld.shared.u16 	%rs1514, [%r5+832];
	ld.shared.u16 	%rs1515, [%r5+896];
	ld.shared.u16 	%rs1516, [%r5+960];
	ld.shared.u16 	%rs1517, [%r5+1024];
	ld.shared.u16 	%rs1518, [%r5+1088];
	ld.shared.u16 	%rs1519, [%r5+1152];
	ld.shared.u16 	%rs1520, [%r5+1216];
	ld.shared.u16 	%rs1521, [%r5+1280];
	ld.shared.u16 	%rs1522, [%r5+1344];
	ld.shared.u16 	%rs1523, [%r5+1408];
	ld.shared.u16 	%rs1524, [%r5+1472];
	ld.shared.u16 	%rs1525, [%r5+1536];
	ld.shared.u16 	%rs1526, [%r5+1600];
	ld.shared.u16 	%rs1527, [%r5+1664];
	ld.shared.u16 	%rs1528, [%r5+1728];
	ld.shared.u16 	%rs1529, [%r5+1792];
	ld.shared.u16 	%rs1530, [%r5+1856];
	add.s64 	%rd770, %rd1, %rd397;
	st.global.u16 	[%rd770], %rs1501;
	st.global.u16 	[%rd770+64], %rs1502;
	st.global.u16 	[%rd770+128], %rs1503;
	st.global.u16 	[%rd770+192], %rs1504;
	st.global.u16 	[%rd770+256], %rs1505;
	st.global.u16 	[%rd770+320], %rs1506;
	st.global.u16 	[%rd770+384], %rs1507;
	st.global.u16 	[%rd770+448], %rs1508;
	st.global.u16 	[%rd770+512], %rs1509;
	st.global.u16 	[%rd770+576], %rs1510;
	st.global.u16 	[%rd770+640], %rs1511;
	st.global.u16 	[%rd770+704], %rs1512;
	st.global.u16 	[%rd770+768], %rs1513;
	st.global.u16 	[%rd770+832], %rs1514;
	st.global.u16 	[%rd770+896], %rs1515;
	st.global.u16 	[%rd770+960], %rs1516;
	st.global.u16 	[%rd770+1024], %rs1517;
	st.global.u16 	[%rd770+1088], %rs1518;
	st.global.u16 	[%rd770+1152], %rs1519;
	st.global.u16 	[%rd770+1216], %rs1520;
	st.global.u16 	[%rd770+1280], %rs1521;
	st.global.u16 	[%rd770+1344], %rs1522;
	st.global.u16 	[%rd770+1408], %rs1523;
	st.global.u16 	[%rd770+1472], %rs1524;
	st.global.u16 	[%rd770+1536], %rs1525;
	st.global.u16 	[%rd770+1600], %rs1526;
	st.global.u16 	[%rd770+1664], %rs1527;
	st.global.u16 	[%rd770+1728], %rs1528;
	st.global.u16 	[%rd770+1792], %rs1529;
	st.global.u16 	[%rd770+1856], %rs1530;
	bra.uni 	$L__BB7_246;
$L__BB7_62:
	setp.eq.s64 	%p2, %rd6, 0;
	@%p2 bra 	$L__BB7_246;
	cvt.u32.u64 	%r28, %rd6;
	shl.b64 	%rd23, %rd5, 1;
	add.s64 	%rd24, %rd2, %rd23;
	mov.u32 	%r29, %tid.x;
	ld.global.u16 	%rs1610, [%rd24];
	and.b32  	%r77, %r29, 31;
	and.b32  	%r78, %r29, 992;
	mul.lo.s32 	%r79, %r78, 30;
	or.b32  	%r30, %r79, %r77;
	setp.ge.u32 	%p3, %r30, %r28;
	shl.b32 	%r80, %r30, 1;
	cvt.u64.u32 	%rd25, %r80;
	add.s64 	%rd12, %rd24, %rd25;
	mov.u16 	%rs1581, %rs1610;
	@%p3 bra 	$L__BB7_65;
	ld.global.u16 	%rs1581, [%rd12];
$L__BB7_65:
	add.s32 	%r31, %r30, 32;
	setp.ge.u32 	%p4, %r31, %r28;
	mov.u16 	%rs1582, %rs1610;
	@%p4 bra 	$L__BB7_67;
	ld.global.u16 	%rs1582, [%rd12+64];
$L__BB7_67:
	add.s32 	%r32, %r30, 64;
	setp.ge.u32 	%p5, %r32, %r28;
	mov.u16 	%rs1583, %rs1610;
	@%p5 bra 	$L__BB7_69;
	ld.global.u16 	%rs1583, [%rd12+128];
$L__BB7_69:
	add.s32 	%r33, %r30, 96;
	setp.ge.u32 	%p6, %r33, %r28;
	mov.u16 	%rs1584, %rs1610;
	@%p6 bra 	$L__BB7_71;
	ld.global.u16 	%rs1584, [%rd12+192];
$L__BB7_71:
	add.s32 	%r34, %r30, 128;
	setp.ge.u32 	%p7, %r34, %r28;
	mov.u16 	%rs1585, %rs1610;
	@%p7 bra 	$L__BB7_73;
	ld.global.u16 	%rs1585, [%rd12+256];
$L__BB7_73:
	add.s32 	%r35, %r30, 160;
	setp.ge.u32 	%p8, %r35, %r28;
	mov.u16 	%rs1586, %rs1610;
	@%p8 bra 	$L__BB7_75;
	ld.global.u16 	%rs1586, [%rd12+320];
$L__BB7_75:
	add.s32 	%r36, %r30, 192;
	setp.ge.u32 	%p9, %r36, %r28;
	mov.u16 	%rs1587, %rs1610;
	@%p9 bra 	$L__BB7_77;
	ld.global.u16 	%rs1587, [%rd12+384];
$L__BB7_77:
	add.s32 	%r37, %r30, 224;
	setp.ge.u32 	%p10, %r37, %r28;
	mov.u16 	%rs1588, %rs1610;
	@%p10 bra 	$L__BB7_79;
	ld.global.u16 	%rs1588, [%rd12+448];
$L__BB7_79:
	add.s32 	%r38, %r30, 256;
	setp.ge.u32 	%p11, %r38, %r28;
	mov.u16 	%rs1589, %rs1610;
	@%p11 bra 	$L__BB7_81;
	ld.global.u16 	%rs1589, [%rd12+512];
$L__BB7_81:
	add.s32 	%r39, %r30, 288;
	setp.ge.u32 	%p12, %r39, %r28;
	mov.u16 	%rs1590, %rs1610;
	@%p12 bra 	$L__BB7_83;
	ld.global.u16 	%rs1590, [%rd12+576];
$L__BB7_83:
	add.s32 	%r40, %r30, 320;
	setp.ge.u32 	%p13, %r40, %r28;
	mov.u16 	%rs1591, %rs1610;
	@%p13 bra 	$L__BB7_85;
	ld.global.u16 	%rs1591, [%rd12+640];
$L__BB7_85:
	add.s32 	%r81, %r30, 352;
	setp.ge.u32 	%p14, %r81, %r28;
	mov.u16 	%rs1592, %rs1610;
	@%p14 bra 	$L__BB7_87;
	ld.global.u16 	%rs1592, [%rd12+704];
$L__BB7_87:
	add.s32 	%r82, %r30, 384;
	setp.ge.u32 	%p15, %r82, %r28;
	mov.u16 	%rs1593, %rs1610;
	@%p15 bra 	$L__BB7_89;
	ld.global.u16 	%rs1593, [%rd12+768];
$L__BB7_89:
	add.s32 	%r41, %r30, 416;
	setp.ge.u32 	%p16, %r41, %r28;
	mov.u16 	%rs1594, %rs1610;
	@%p16 bra 	$L__BB7_91;
	ld.global.u16 	%rs1594, [%rd12+832];
$L__BB7_91:
	add.s32 	%r42, %r30, 448;
	setp.ge.u32 	%p17, %r42, %r28;
	mov.u16 	%rs1595, %rs1610;
	@%p17 bra 	$L__BB7_93;
	ld.global.u16 	%rs1595, [%rd12+896];
$L__BB7_93:
	add.s32 	%r43, %r30, 480;
	setp.ge.u32 	%p18, %r43, %r28;
	mov.u16 	%rs1596, %rs1610;
	@%p18 bra 	$L__BB7_95;
	ld.global.u16 	%rs1596, [%rd12+960];
$L__BB7_95:
	add.s32 	%r44, %r30, 512;
	setp.ge.u32 	%p19, %r44, %r28;
	mov.u16 	%rs1597, %rs1610;
	@%p19 bra 	$L__BB7_97;
	ld.global.u16 	%rs1597, [%rd12+1024];
$L__BB7_97:
	add.s32 	%r83, %r30, 544;
	setp.ge.u32 	%p20, %r83, %r28;
	mov.u16 	%rs1598, %rs1610;
	@%p20 bra 	$L__BB7_99;
	ld.global.u16 	%rs1598, [%rd12+1088];
$L__BB7_99:
	add.s32 	%r84, %r30, 576;
	setp.ge.u32 	%p21, %r84, %r28;
	mov.u16 	%rs1599, %rs1610;
	@%p21 bra 	$L__BB7_101;
	ld.global.u16 	%rs1599, [%rd12+1152];
$L__BB7_101:
	add.s32 	%r45, %r30, 608;
	setp.ge.u32 	%p22, %r45, %r28;
	mov.u16 	%rs1600, %rs1610;
	@%p22 bra 	$L__BB7_103;
	ld.global.u16 	%rs1600, [%rd12+1216];
$L__BB7_103:
	add.s32 	%r85, %r30, 640;
	setp.ge.u32 	%p23, %r85, %r28;
	mov.u16 	%rs1601, %rs1610;
	@%p23 bra 	$L__BB7_105;
	ld.global.u16 	%rs1601, [%rd12+1280];
$L__BB7_105:
	add.s32 	%r86, %r30, 672;
	setp.ge.u32 	%p24, %r86, %r28;
	mov.u16 	%rs1602, %rs1610;
	@%p24 bra 	$L__BB7_107;
	ld.global.u16 	%rs1602, [%rd12+1344];
$L__BB7_107:
	add.s32 	%r87, %r30, 704;
	setp.ge.u32 	%p25, %r87, %r28;
	mov.u16 	%rs1603, %rs1610;
	@%p25 bra 	$L__BB7_109;
	ld.global.u16 	%rs1603, [%rd12+1408];
$L__BB7_109:
	add.s32 	%r46, %r30, 736;
	setp.ge.u32 	%p26, %r46, %r28;
	mov.u16 	%rs1604, %rs1610;
	@%p26 bra 	$L__BB7_111;
	ld.global.u16 	%rs1604, [%rd12+1472];
$L__BB7_111:
	add.s32 	%r47, %r30, 768;
	setp.ge.u32 	%p27, %r47, %r28;
	mov.u16 	%rs1605, %rs1610;
	@%p27 bra 	$L__BB7_113;
	ld.global.u16 	%rs1605, [%rd12+1536];
$L__BB7_113:
	add.s32 	%r48, %r30, 800;
	setp.ge.u32 	%p28, %r48, %r28;
	mov.u16 	%rs1606, %rs1610;
	@%p28 bra 	$L__BB7_115;
	ld.global.u16 	%rs1606, [%rd12+1600];
$L__BB7_115:
	add.s32 	%r49, %r30, 832;
	setp.ge.u32 	%p29, %r49, %r28;
	mov.u16 	%rs1607, %rs1610;
	@%p29 bra 	$L__BB7_117;
	ld.global.u16 	%rs1607, [%rd12+1664];
$L__BB7_117:
	add.s32 	%r50, %r30, 864;
	setp.ge.u32 	%p30, %r50, %r28;
	mov.u16 	%rs1608, %rs1610;
	@%p30 bra 	$L__BB7_119;
	ld.global.u16 	%rs1608, [%rd12+1728];
$L__BB7_119:
	add.s32 	%r51, %r30, 896;
	setp.ge.u32 	%p31, %r51, %r28;
	mov.u16 	%rs1609, %rs1610;
	@%p31 bra 	$L__BB7_121;
	ld.global.u16 	%rs1609, [%rd12+1792];
$L__BB7_121:
	add.s32 	%r52, %r30, 928;
	setp.ge.u32 	%p32, %r52, %r28;
	@%p32 bra 	$L__BB7_123;
	ld.global.u16 	%rs1610, [%rd12+1856];
$L__BB7_123:
	// begin inline asm
	mov.u32 %r88, %laneid;
	// end inline asm
	shr.u32 	%r54, %r29, 5;
	mad.lo.s32 	%r89, %r54, 960, %r88;
	shl.b32 	%r90, %r89, 1;
	mov.u32 	%r91, _ZZN3cub18CUB_300001_SM_10006detail4scan16DeviceScanKernelINS2_10policy_hubIttty7ComposeE10Policy1000EPtS8_NS0_13ScanTileStateItLb1EEES5_NS0_8NullTypeEytLb0ESB_EEvT0_T1_T2_iT3_T4_T5_E12temp_storage;
	add.s32 	%r55, %r91, %r90;
	st.shared.u16 	[%r55], %rs1581;
	st.shared.u16 	[%r55+64], %rs1582;
	st.shared.u16 	[%r55+128], %rs1583;
	st.shared.u16 	[%r55+192], %rs1584;
	st.shared.u16 	[%r55+256], %rs1585;
	st.shared.u16 	[%r55+320], %rs1586;
	st.shared.u16 	[%r55+384], %rs1587;
	st.shared.u16 	[%r55+448], %rs1588;
	st.shared.u16 	[%r55+512], %rs1589;
	st.shared.u16 	[%r55+576], %rs1590;
	st.shared.u16 	[%r55+640], %rs1591;
	st.shared.u16 	[%r55+704], %rs1592;
	st.shared.u16 	[%r55+768], %rs1593;
	st.shared.u16 	[%r55+832], %rs1594;
	st.shared.u16 	[%r55+896], %rs1595;
	st.shared.u16 	[%r55+960], %rs1596;
	st.shared.u16 	[%r55+1024], %rs1597;
	st.shared.u16 	[%r55+1088], %rs1598;
	st.shared.u16 	[%r55+1152], %rs1599;
	st.shared.u16 	[%r55+1216], %rs1600;
	st.shared.u16 	[%r55+1280], %rs1601;
	st.shared.u16 	[%r55+1344], %rs1602;
	st.shared.u16 	[%r55+1408], %rs1603;
	st.shared.u16 	[%r55+1472], %rs1604;
	st.shared.u16 	[%r55+1536], %rs1605;
	st.shared.u16 	[%r55+1600], %rs1606;
	st.shared.u16 	[%r55+1664], %rs1607;
	st.shared.u16 	[%r55+1728], %rs1608;
	st.shared.u16 	[%r55+1792], %rs1609;
	st.shared.u16 	[%r55+1856], %rs1610;
	bar.warp.sync 	-1;
	mad.lo.s32 	%r56, %r88, 58, %r55;
	ld.shared.u32 	%r92, [%r56];
	mov.b32 	{%rs1613, %rs293}, %r92;
	ld.shared.u32 	%r93, [%r56+4];
	mov.b32 	{%rs294, %rs295}, %r93;
	ld.shared.u32 	%r94, [%r56+8];
	mov.b32 	{%rs296, %rs297}, %r94;
	ld.shared.u32 	%r95, [%r56+12];
	mov.b32 	{%rs298, %rs299}, %r95;
	ld.shared.u32 	%r96, [%r56+16];
	mov.b32 	{%rs300, %rs301}, %r96;
	ld.shared.u32 	%r97, [%r56+20];
	mov.b32 	{%rs302, %rs303}, %r97;
	ld.shared.u32 	%r98, [%r56+24];
	mov.b32 	{%rs304, %rs305}, %r98;
	ld.shared.u32 	%r99, [%r56+28];
	mov.b32 	{%rs306, %rs307}, %r99;
	ld.shared.u32 	%r100, [%r56+32];
	mov.b32 	{%rs308, %rs309}, %r100;
	ld.shared.u32 	%r101, [%r56+36];
	mov.b32 	{%rs310, %rs311}, %r101;
	ld.shared.u32 	%r102, [%r56+40];
	mov.b32 	{%rs312, %rs313}, %r102;
	ld.shared.u32 	%r103, [%r56+44];
	mov.b32 	{%rs314, %rs315}, %r103;
	ld.shared.u32 	%r104, [%r56+48];
	mov.b32 	{%rs316, %rs317}, %r104;
	ld.shared.u32 	%r105, [%r56+52];
	mov.b32 	{%rs318, %rs319}, %r105;
	ld.shared.u32 	%r106, [%r56+56];
	mov.b32 	{%rs320, %rs321}, %r106;
	bar.sync 	0;
	setp.ne.s32 	%p33, %r1, 0;
	@%p33 bra 	$L__BB7_133;
	and.b16  	%rs800, %rs293, 15;
	mul.lo.s16 	%rs322, %rs800, 12;
	and.b16  	%rs323, %rs1613, 15;
	add.s16 	%rs801, %rs322, %rs323;
	cvt.u32.u16 	%r344, %rs801;
	mul.wide.u32 	%rd244, %r344, 2;
	add.s64 	%rd245, %rd4, %rd244;
	ld.global.u16 	%rs802, [%rd245];
	and.b16  	%rs803, %rs294, 15;
	mul.lo.s16 	%rs324, %rs803, 12;
	and.b16  	%rs804, %rs802, 15;
	add.s16 	%rs805, %rs324, %rs804;
	cvt.u32.u16 	%r345, %rs805;
	mul.wide.u32 	%rd246, %r345, 2;
	add.s64 	%rd247, %rd4, %rd246;
	ld.global.u16 	%rs806, [%rd247];
	and.b16  	%rs807, %rs295, 15;
	mul.lo.s16 	%rs325, %rs807, 12;
	and.b16  	%rs808, %rs806, 15;
	add.s16 	%rs809, %rs325, %rs808;
	cvt.u32.u16 	%r346, %rs809;
	mul.wide.u32 	%rd248, %r346, 2;
	add.s64 	%rd249, %rd4, %rd248;
	ld.global.u16 	%rs810, [%rd249];
	and.b16  	%rs811, %rs296, 15;
	mul.lo.s16 	%rs326, %rs811, 12;
	and.b16  	%rs812, %rs810, 15;
	add.s16 	%rs813, %rs326, %rs812;
	cvt.u32.u16 	%r347, %rs813;
	mul.wide.u32 	%rd250, %r347, 2;
	add.s64 	%rd251, %rd4, %rd250;
	ld.global.u16 	%rs814, [%rd251];
	and.b16  	%rs815, %rs297, 15;
	mul.lo.s16 	%rs327, %rs815, 12;
	and.b16  	%rs816, %rs814, 15;
	add.s16 	%rs817, %rs327, %rs816;
	cvt.u32.u16 	%r348, %rs817;
	mul.wide.u32 	%rd252, %r348, 2;
	add.s64 	%rd253, %rd4, %rd252;
	ld.global.u16 	%rs818, [%rd253];
	and.b16  	%rs819, %rs298, 15;
	mul.lo.s16 	%rs328, %rs819, 12;
	and.b16  	%rs820, %rs818, 15;
	add.s16 	%rs821, %rs328, %rs820;
	cvt.u32.u16 	%r349, %rs821;
	mul.wide.u32 	%rd254, %r349, 2;
	add.s64 	%rd255, %rd4, %rd254;
	ld.global.u16 	%rs822, [%rd255];
	and.b16  	%rs823, %rs299, 15;
	mul.lo.s16 	%rs329, %rs823, 12;
	and.b16  	%rs824, %rs822, 15;
	add.s16 	%rs825, %rs329, %rs824;
	cvt.u32.u16 	%r350, %rs825;
	mul.wide.u32 	%rd256, %r350, 2;
	add.s64 	%rd257, %rd4, %rd256;
	ld.global.u16 	%rs826, [%rd257];
	and.b16  	%rs827, %rs300, 15;
	mul.lo.s16 	%rs330, %rs827, 12;
	and.b16  	%rs828, %rs826, 15;
	add.s16 	%rs829, %rs330, %rs828;
	cvt.u32.u16 	%r351, %rs829;
	mul.wide.u32 	%rd258, %r351, 2;
	add.s64 	%rd259, %rd4, %rd258;
	ld.global.u16 	%rs830, [%rd259];
	and.b16  	%rs831, %rs301, 15;
	mul.lo.s16 	%rs331, %rs831, 12;
	and.b16  	%rs832, %rs830, 15;
	add.s16 	%rs833, %rs331, %rs832;
	cvt.u32.u16 	%r352, %rs833;
	mul.wide.u32 	%rd260, %r352, 2;
	add.s64 	%rd261, %rd4, %rd260;
	ld.global.u16 	%rs834, [%rd261];
	and.b16  	%rs835, %rs302, 15;
	mul.lo.s16 	%rs332, %rs835, 12;
	and.b16  	%rs836, %rs834, 15;
	add.s16 	%rs837, %rs332, %rs836;
	cvt.u32.u16 	%r353, %rs837;
	mul.wide.u32 	%rd262, %r353, 2;
	add.s64 	%rd263, %rd4, %rd262;
	ld.global.u16 	%rs838, [%rd263];
	and.b16  	%rs839, %rs303, 15;
	mul.lo.s16 	%rs333, %rs839, 12;
	and.b16  	%rs840, %rs838, 15;
	add.s16 	%rs841, %rs333, %rs840;
	cvt.u32.u16 	%r354, %rs841;
	mul.wide.u32 	%rd264, %r354, 2;
	add.s64 	%rd265, %rd4, %rd264;
	ld.global.u16 	%rs842, [%rd265];
	and.b16  	%rs843, %rs304, 15;
	mul.lo.s16 	%rs334, %rs843, 12;
	and.b16  	%rs844, %rs842, 15;
	add.s16 	%rs845, %rs334, %rs844;
	cvt.u32.u16 	%r355, %rs845;
	mul.wide.u32 	%rd266, %r355, 2;
	add.s64 	%rd267, %rd4, %rd266;
	ld.global.u16 	%rs846, [%rd267];
	and.b16  	%rs847, %rs305, 15;
	mul.lo.s16 	%rs335, %rs847, 12;
	and.b16  	%rs848, %rs846, 15;
	add.s16 	%rs849, %rs335, %rs848;
	cvt.u32.u16 	%r356, %rs849;
	mul.wide.u32 	%rd268, %r356, 2;
	add.s64 	%rd269, %rd4, %rd268;
	ld.global.u16 	%rs850, [%rd269];
	and.b16  	%rs851, %rs306, 15;
	mul.lo.s16 	%rs336, %rs851, 12;
	and.b16  	%rs852, %rs850, 15;
	add.s16 	%rs853, %rs336, %rs852;
	cvt.u32.u16 	%r357, %rs853;
	mul.wide.u32 	%rd270, %r357, 2;
	add.s64 	%rd271, %rd4, %rd270;
	ld.global.u16 	%rs854, [%rd271];
	and.b16  	%rs855, %rs307, 15;
	mul.lo.s16 	%rs337, %rs855, 12;
	and.b16  	%rs856, %rs854, 15;
	add.s16 	%rs857, %rs337, %rs856;
	cvt.u32.u16 	%r358, %rs857;
	mul.wide.u32 	%rd272, %r358, 2;
	add.s64 	%rd273, %rd4, %rd272;
	ld.global.u16 	%rs858, [%rd273];
	and.b16  	%rs859, %rs308, 15;
	mul.lo.s16 	%rs338, %rs859, 12;
	and.b16  	%rs860, %rs858, 15;
	add.s16 	%rs861, %rs338, %rs860;
	cvt.u32.u16 	%r359, %rs861;
	mul.wide.u32 	%rd274, %r359, 2;
	add.s64 	%rd275, %rd4, %rd274;
	ld.global.u16 	%rs862, [%rd275];
	and.b16  	%rs863, %rs309, 15;
	mul.lo.s16 	%rs339, %rs863, 12;
	and.b16  	%rs864, %rs862, 15;
	add.s16 	%rs865, %rs339, %rs864;
	cvt.u32.u16 	%r360, %rs865;
	mul.wide.u32 	%rd276, %r360, 2;
	add.s64 	%rd277, %rd4, %rd276;
	ld.global.u16 	%rs866, [%rd277];
	and.b16  	%rs867, %rs310, 15;
	mul.lo.s16 	%rs340, %rs867, 12;
	and.b16  	%rs868, %rs866, 15;
	add.s16 	%rs869, %rs340, %rs868;
	cvt.u32.u16 	%r361, %rs869;
	mul.wide.u32 	%rd278, %r361, 2;
	add.s64 	%rd279, %rd4, %rd278;
	ld.global.u16 	%rs870, [%rd279];
	and.b16  	%rs871, %rs311, 15;
	mul.lo.s16 	%rs341, %rs871, 12;
	and.b16  	%rs872, %rs870, 15;
	add.s16 	%rs873, %rs341, %rs872;
	cvt.u32.u16 	%r362, %rs873;
	mul.wide.u32 	%rd280, %r362, 2;
	add.s64 	%rd281, %rd4, %rd280;
	ld.global.u16 	%rs874, [%rd281];
	and.b16  	%rs875, %rs312, 15;
	mul.lo.s16 	%rs342, %rs875, 12;
	and.b16  	%rs876, %rs874, 15;
	add.s16 	%rs877, %rs342, %rs876;
	cvt.u32.u16 	%r363, %rs877;
	mul.wide.u32 	%rd282, %r363, 2;
	add.s64 	%rd283, %rd4, %rd282;
	ld.global.u16 	%rs878, [%rd283];
	and.b16  	%rs879, %rs313, 15;
	mul.lo.s16 	%rs343, %rs879, 12;
	and.b16  	%rs880, %rs878, 15;
	add.s16 	%rs881, %rs343, %rs880;
	cvt.u32.u16 	%r364, %rs881;
	mul.wide.u32 	%rd284, %r364, 2;
	add.s64 	%rd285, %rd4, %rd284;
	ld.global.u16 	%rs882, [%rd285];
	and.b16  	%rs883, %rs314, 15;
	mul.lo.s16 	%rs344, %rs883, 12;
	and.b16  	%rs884, %rs882, 15;
	add.s16 	%rs885, %rs344, %rs884;
	cvt.u32.u16 	%r365, %rs885;
	mul.wide.u32 	%rd286, %r365, 2;
	add.s64 	%rd287, %rd4, %rd286;
	ld.global.u16 	%rs886, [%rd287];
	and.b16  	%rs887, %rs315, 15;
	mul.lo.s16 	%rs345, %rs887, 12;
	and.b16  	%rs888, %rs886, 15;
	add.s16 	%rs889, %rs345, %rs888;
	cvt.u32.u16 	%r366, %rs889;
	mul.wide.u32 	%rd288, %r366, 2;
	add.s64 	%rd289, %rd4, %rd288;
	ld.global.u16 	%rs890, [%rd289];
	and.b16  	%rs891, %rs316, 15;
	mul.lo.s16 	%rs346, %rs891, 12;
	and.b16  	%rs892, %rs890, 15;
	add.s16 	%rs893, %rs346, %rs892;
	cvt.u32.u16 	%r367, %rs893;
	mul.wide.u32 	%rd290, %r367, 2;
	add.s64 	%rd291, %rd4, %rd290;
	ld.global.u16 	%rs894, [%rd291];
	and.b16  	%rs895, %rs317, 15;
	mul.lo.s16 	%rs347, %rs895, 12;
	and.b16  	%rs896, %rs894, 15;
	add.s16 	%rs897, %rs347, %rs896;
	cvt.u32.u16 	%r368, %rs897;
	mul.wide.u32 	%rd292, %r368, 2;
	add.s64 	%rd293, %rd4, %rd292;
	ld.global.u16 	%rs898, [%rd293];
	and.b16  	%rs899, %rs318, 15;
	mul.lo.s16 	%rs348, %rs899, 12;
	and.b16  	%rs900, %rs898, 15;
	add.s16 	%rs901, %rs348, %rs900;
	cvt.u32.u16 	%r369, %rs901;
	mul.wide.u32 	%rd294, %r369, 2;
	add.s64 	%rd295, %rd4, %rd294;
	ld.global.u16 	%rs902, [%rd295];
	and.b16  	%rs903, %rs319, 15;
	mul.lo.s16 	%rs349, %rs903, 12;
	and.b16  	%rs904, %rs902, 15;
	add.s16 	%rs905, %rs349, %rs904;
	cvt.u32.u16 	%r370, %rs905;
	mul.wide.u32 	%rd296, %r370, 2;
	add.s64 	%rd297, %rd4, %rd296;
	ld.global.u16 	%rs906, [%rd297];
	and.b16  	%rs907, %rs320, 15;
	mul.lo.s16 	%rs350, %rs907, 12;
	and.b16  	%rs908, %rs906, 15;
	add.s16 	%rs909, %rs350, %rs908;
	cvt.u32.u16 	%r371, %rs909;
	mul.wide.u32 	%rd298, %r371, 2;
	add.s64 	%rd299, %rd4, %rd298;
	ld.global.u16 	%rs910, [%rd299];
	and.b16  	%rs911, %rs321, 15;
	mul.lo.s16 	%rs351, %rs911, 12;
	and.b16  	%rs912, %rs910, 15;
	add.s16 	%rs913, %rs351, %rs912;
	cvt.u32.u16 	%r372, %rs913;
	mul.wide.u32 	%rd300, %r372, 2;
	add.s64 	%rd301, %rd4, %rd300;
	ld.global.u16 	%rs914, [%rd301];
	cvt.u32.u16 	%r315, %rs914;
	mov.b32 	%r341, 1;
	mov.b32 	%r342, 0;
	mov.b32 	%r343, -1;
	// begin inline asm
	shfl.sync.up.b32 %r314, %r315, %r341, %r342, %r343;
	// end inline asm
	and.b16  	%rs915, %rs914, 15;
	mul.lo.s16 	%rs916, %rs915, 12;
	cvt.u64.u16 	%rd302, %rs916;
	and.b32  	%r373, %r314, 15;
	cvt.u64.u32 	%rd303, %r373;
	add.s64 	%rd304, %rd303, %rd302;
	shl.b64 	%rd305, %rd304, 1;
	add.s64 	%rd306, %rd4, %rd305;
	ld.global.u16 	%rs917, [%rd306];
	setp.lt.s32 	%p74, %r88, 1;
	selp.b16 	%rs918, %rs914, %rs917, %p74;
	cvt.u32.u16 	%r320, %rs918;
	mov.b32 	%r321, 2;
	// begin inline asm
	shfl.sync.up.b32 %r319, %r320, %r321, %r342, %r343;
	// end inline asm
	and.b16  	%rs919, %rs918, 15;
	mul.lo.s16 	%rs920, %rs919, 12;
	cvt.u64.u16 	%rd307, %rs920;
	and.b32  	%r374, %r319, 15;
	cvt.u64.u32 	%rd308, %r374;
	add.s64 	%rd309, %rd308, %rd307;
	shl.b64 	%rd310, %rd309, 1;
	add.s64 	%rd311, %rd4, %rd310;
	ld.global.u16 	%rs921, [%rd311];
	setp.lt.s32 	%p75, %r88, 2;
	selp.b16 	%rs922, %rs918, %rs921, %p75;
	cvt.u32.u16 	%r325, %rs922;
	mov.b32 	%r326, 4;
	// begin inline asm
	shfl.sync.up.b32 %r324, %r325, %r326, %r342, %r343;
	// end inline asm
	and.b16  	%rs923, %rs922, 15;
	mul.lo.s16 	%rs924, %rs923, 12;
	cvt.u64.u16 	%rd312, %rs924;
	and.b32  	%r375, %r324, 15;
	cvt.u64.u32 	%rd313, %r375;
	add.s64 	%rd314, %rd313, %rd312;
	shl.b64 	%rd315, %rd314, 1;
	add.s64 	%rd316, %rd4, %rd315;
	ld.global.u16 	%rs925, [%rd316];
	setp.lt.s32 	%p76, %r88, 4;
	selp.b16 	%rs926, %rs922, %rs925, %p76;
	cvt.u32.u16 	%r330, %rs926;
	mov.b32 	%r331, 8;
	// begin inline asm
	shfl.sync.up.b32 %r329, %r330, %r331, %r342, %r343;
	// end inline asm
	and.b16  	%rs927, %rs926, 15;
	mul.lo.s16 	%rs928, %rs927, 12;
	cvt.u64.u16 	%rd317, %rs928;
	and.b32  	%r376, %r329, 15;
	cvt.u64.u32 	%rd318, %r376;
	add.s64 	%rd319, %rd318, %rd317;
	shl.b64 	%rd320, %rd319, 1;
	add.s64 	%rd321, %rd4, %rd320;
	ld.global.u16 	%rs929, [%rd321];
	setp.lt.s32 	%p77, %r88, 8;
	selp.b16 	%rs930, %rs926, %rs929, %p77;
	cvt.u32.u16 	%r335, %rs930;
	mov.b32 	%r336, 16;
	// begin inline asm
	shfl.sync.up.b32 %r334, %r335, %r336, %r342, %r343;
	// end inline asm
	and.b16  	%rs931, %rs930, 15;
	mul.lo.s16 	%rs932, %rs931, 12;
	cvt.u64.u16 	%rd322, %rs932;
	and.b32  	%r377, %r334, 15;
	cvt.u64.u32 	%rd323, %r377;
	add.s64 	%rd324, %rd323, %rd322;
	shl.b64 	%rd325, %rd324, 1;
	add.s64 	%rd326, %rd4, %rd325;
	ld.global.u16 	%rs352, [%rd326];
	setp.lt.s32 	%p78, %r88, 16;
	selp.b16 	%rs933, %rs930, %rs352, %p78;
	cvt.u32.u16 	%r340, %rs933;
	// begin inline asm
	shfl.sync.up.b32 %r339, %r340, %r341, %r342, %r343;
	// end inline asm
	cvt.u16.u32 	%rs1612, %r339;
	setp.ne.s32 	%p79, %r88, 31;
	@%p79 bra 	$L__BB7_126;
	shl.b32 	%r378, %r54, 1;
	mov.u32 	%r379, _ZZN3cub18CUB_300001_SM_10006detail4scan16DeviceScanKernelINS2_10policy_hubIttty7ComposeE10Policy1000EPtS8_NS0_13ScanTileStateItLb1EEES5_NS0_8NullTypeEytLb0ESB_EEvT0_T1_T2_iT3_T4_T5_E12temp_storage;
	add.s32 	%r380, %r379, %r378;
	st.shared.u16 	[%r380+16], %rs352;
$L__BB7_126:
	bar.sync 	0;
	.pragma "used_bytes_mask 63";
	ld.shared.v4.u16 	{%rs934, %rs935, %rs936, %rs937}, [_ZZN3cub18CUB_300001_SM_10006detail4scan16DeviceScanKernelINS2_10policy_hubIttty7ComposeE10Policy1000EPtS8_NS0_13ScanTileStateItLb1EEES5_NS0_8NullTypeEytLb0ESB_EEvT0_T1_T2_iT3_T4_T5_E12temp_storage+16];
	and.b16  	%rs938, %rs935, 15;
	and.b16  	%rs939, %rs934, 15;
	mad.lo.s16 	%rs940, %rs938, 12, %rs939;
	cvt.u32.u16 	%r381, %rs940;
	mul.wide.u32 	%rd327, %r381, 2;
	add.s64 	%rd328, %rd4, %rd327;
	ld.global.u16 	%rs941, [%rd328];
	setp.eq.s32 	%p80, %r54, 2;
	selp.b16 	%rs1611, %rs941, %rs934, %p80;
	and.b16  	%rs942, %rs936, 15;
	and.b16  	%rs943, %rs941, 15;
	mad.lo.s16 	%rs944, %rs942, 12, %rs943;
	cvt.u32.u16 	%r382, %rs944;
	mul.wide.u32 	%rd329, %r382, 2;
	add.s64 	%rd13, %rd4, %rd329;
	setp.ne.s32 	%p81, %r54, 3;
	@%p81 bra 	$L__BB7_128;
	ld.global.u16 	%rs1611, [%rd13];
$L__BB7_128:
	setp.lt.u32 	%p82, %r29, 32;
	@%p82 bra 	$L__BB7_130;
	and.b16  	%rs945, %rs1612, 15;
	and.b16  	%rs946, %rs1611, 15;
	mad.lo.s16 	%rs947, %rs945, 12, %rs946;
	cvt.u32.u16 	%r383, %rs947;
	mul.wide.u32 	%rd330, %r383, 2;
	add.s64 	%rd331, %rd4, %rd330;
	ld.global.u16 	%rs948, [%rd331];
	setp.eq.s32 	%p83, %r88, 0;
	selp.b16 	%rs1612, %rs1611, %rs948, %p83;
$L__BB7_130:
	setp.eq.s32 	%p84, %r29, 0;
	@%p84 bra 	$L__BB7_132;
	and.b16  	%rs949, %rs1612, 15;
	mad.lo.s16 	%rs950, %rs323, 12, %rs949;
	cvt.u32.u16 	%r384, %rs950;
	mul.wide.u32 	%rd332, %r384, 2;
	add.s64 	%rd333, %rd4, %rd332;
	ld.global.u16 	%rs1613, [%rd333];
$L__BB7_132:
	and.b16  	%rs951, %rs1613, 15;
	add.s16 	%rs952, %rs322, %rs951;
	cvt.u32.u16 	%r385, %rs952;
	mul.wide.u32 	%rd334, %r385, 2;
	add.s64 	%rd335, %rd4, %rd334;
	ld.global.u16 	%rs1660, [%rd335];
	and.b16  	%rs953, %rs1660, 15;
	add.s16 	%rs954, %rs324, %rs953;
	cvt.u32.u16 	%r386, %rs954;
	mul.wide.u32 	%rd336, %r386, 2;
	add.s64 	%rd337, %rd4, %rd336;
	ld.global.u16 	%rs1659, [%rd337];
	and.b16  	%rs955, %rs1659, 15;
	add.s16 	%rs956, %rs325, %rs955;
	cvt.u32.u16 	%r387, %rs956;
	mul.wide.u32 	%rd338, %r387, 2;
	add.s64 	%rd339, %rd4, %rd338;
	ld.global.u16 	%rs1658, [%rd339];
	and.b16  	%rs957, %rs1658, 15;
	add.s16 	%rs958, %rs326, %rs957;
	cvt.u32.u16 	%r388, %rs958;
	mul.wide.u32 	%rd340, %r388, 2;
	add.s64 	%rd341, %rd4, %rd340;
	ld.global.u16 	%rs1657, [%rd341];
	and.b16  	%rs959, %rs1657, 15;
	add.s16 	%rs960, %rs327, %rs959;
	cvt.u32.u16 	%r389, %rs960;
	mul.wide.u32 	%rd342, %r389, 2;
	add.s64 	%rd343, %rd4, %rd342;
	ld.global.u16 	%rs1656, [%rd343];
	and.b16  	%rs961, %rs1656, 15;
	add.s16 	%rs962, %rs328, %rs961;
	cvt.u32.u16 	%r390, %rs962;
	mul.wide.u32 	%rd344, %r390, 2;
	add.s64 	%rd345, %rd4, %rd344;
	ld.global.u16 	%rs1655, [%rd345];
	and.b16  	%rs963, %rs1655, 15;
	add.s16 	%rs964, %rs329, %rs963;
	cvt.u32.u16 	%r391, %rs964;
	mul.wide.u32 	%rd346, %r391, 2;
	add.s64 	%rd347, %rd4, %rd346;
	ld.global.u16 	%rs1654, [%rd347];
	and.b16  	%rs965, %rs1654, 15;
	add.s16 	%rs966, %rs330, %rs965;
	cvt.u32.u16 	%r392, %rs966;
	mul.wide.u32 	%rd348, %r392, 2;
	add.s64 	%rd349, %rd4, %rd348;
	ld.global.u16 	%rs1653, [%rd349];
	and.b16  	%rs967, %rs1653, 15;
	add.s16 	%rs968, %rs331, %rs967;
	cvt.u32.u16 	%r393, %rs968;
	mul.wide.u32 	%rd350, %r393, 2;
	add.s64 	%rd351, %rd4, %rd350;
	ld.global.u16 	%rs1652, [%rd351];
	and.b16  	%rs969, %rs1652, 15;
	add.s16 	%rs970, %rs332, %rs969;
	cvt.u32.u16 	%r394, %rs970;
	mul.wide.u32 	%rd352, %r394, 2;
	add.s64 	%rd353, %rd4, %rd352;
	ld.global.u16 	%rs1651, [%rd353];
	and.b16  	%rs971, %rs1651, 15;
	add.s16 	%rs972, %rs333, %rs971;
	cvt.u32.u16 	%r395, %rs972;
	mul.wide.u32 	%rd354, %r395, 2;
	add.s64 	%rd355, %rd4, %rd354;
	ld.global.u16 	%rs1650, [%rd355];
	and.b16  	%rs973, %rs1650, 15;
	add.s16 	%rs974, %rs334, %rs973;
	cvt.u32.u16 	%r396, %rs974;
	mul.wide.u32 	%rd356, %r396, 2;
	add.s64 	%rd357, %rd4, %rd356;
	ld.global.u16 	%rs1649, [%rd357];
	and.b16  	%rs975, %rs1649, 15;
	add.s16 	%rs976, %rs335, %rs975;
	cvt.u32.u16 	%r397, %rs976;
	mul.wide.u32 	%rd358, %r397, 2;
	add.s64 	%rd359, %rd4, %rd358;
	ld.global.u16 	%rs1648, [%rd359];
	and.b16  	%rs977, %rs1648, 15;
	add.s16 	%rs978, %rs336, %rs977;
	cvt.u32.u16 	%r398, %rs978;
	mul.wide.u32 	%rd360, %r398, 2;
	add.s64 	%rd361, %rd4, %rd360;
	ld.global.u16 	%rs1647, [%rd361];
	and.b16  	%rs979, %rs1647, 15;
	add.s16 	%rs980, %rs337, %rs979;
	cvt.u32.u16 	%r399, %rs980;
	mul.wide.u32 	%rd362, %r399, 2;
	add.s64 	%rd363, %rd4, %rd362;
	ld.global.u16 	%rs1646, [%rd363];
	and.b16  	%rs981, %rs1646, 15;
	add.s16 	%rs982, %rs338, %rs981;
	cvt.u32.u16 	%r400, %rs982;
	mul.wide.u32 	%rd364, %r400, 2;
	add.s64 	%rd365, %rd4, %rd364;
	ld.global.u16 	%rs1645, [%rd365];
	and.b16  	%rs983, %rs1645, 15;
	add.s16 	%rs984, %rs339, %rs983;
	cvt.u32.u16 	%r401, %rs984;
	mul.wide.u32 	%rd366, %r401, 2;
	add.s64 	%rd367, %rd4, %rd366;
	ld.global.u16 	%rs1644, [%rd367];
	and.b16  	%rs985, %rs1644, 15;
	add.s16 	%rs986, %rs340, %rs985;
	cvt.u32.u16 	%r402, %rs986;
	mul.wide.u32 	%rd368, %r402, 2;
	add.s64 	%rd369, %rd4, %rd368;
	ld.global.u16 	%rs1643, [%rd369];
	and.b16  	%rs987, %rs1643, 15;
	add.s16 	%rs988, %rs341, %rs987;
	cvt.u32.u16 	%r403, %rs988;
	mul.wide.u32 	%rd370, %r403, 2;
	add.s64 	%rd371, %rd4, %rd370;
	ld.global.u16 	%rs1642, [%rd371];
	and.b16  	%rs989, %rs1642, 15;
	add.s16 	%rs990, %rs342, %rs989;
	cvt.u32.u16 	%r404, %rs990;
	mul.wide.u32 	%rd372, %r404, 2;
	add.s64 	%rd373, %rd4, %rd372;
	ld.global.u16 	%rs1641, [%rd373];
	and.b16  	%rs991, %rs1641, 15;
	add.s16 	%rs992, %rs343, %rs991;
	cvt.u32.u16 	%r405, %rs992;
	mul.wide.u32 	%rd374, %r405, 2;
	add.s64 	%rd375, %rd4, %rd374;
	ld.global.u16 	%rs1640, [%rd375];
	and.b16  	%rs993, %rs1640, 15;
	add.s16 	%rs994, %rs344, %rs993;
	cvt.u32.u16 	%r406, %rs994;
	mul.wide.u32 	%rd376, %r406, 2;
	add.s64 	%rd377, %rd4, %rd376;
	ld.global.u16 	%rs1639, [%rd377];
	and.b16  	%rs995, %rs1639, 15;
	add.s16 	%rs996, %rs345, %rs995;
	cvt.u32.u16 	%r407, %rs996;
	mul.wide.u32 	%rd378, %r407, 2;
	add.s64 	%rd379, %rd4, %rd378;
	ld.global.u16 	%rs1638, [%rd379];
	and.b16  	%rs997, %rs1638, 15;
	add.s16 	%rs998, %rs346, %rs997;
	cvt.u32.u16 	%r408, %rs998;
	mul.wide.u32 	%rd380, %r408, 2;
	add.s64 	%rd381, %rd4, %rd380;
	ld.global.u16 	%rs1637, [%rd381];
	and.b16  	%rs999, %rs1637, 15;
	add.s16 	%rs1000, %rs347, %rs999;
	cvt.u32.u16 	%r409, %rs1000;
	mul.wide.u32 	%rd382, %r409, 2;
	add.s64 	%rd383, %rd4, %rd382;
	ld.global.u16 	%rs1636, [%rd383];
	and.b16  	%rs1001, %rs1636, 15;
	add.s16 	%rs1002, %rs348, %rs1001;
	cvt.u32.u16 	%r410, %rs1002;
	mul.wide.u32 	%rd384, %r410, 2;
	add.s64 	%rd385, %rd4, %rd384;
	ld.global.u16 	%rs1635, [%rd385];
	and.b16  	%rs1003, %rs1635, 15;
	add.s16 	%rs1004, %rs349, %rs1003;
	cvt.u32.u16 	%r411, %rs1004;
	mul.wide.u32 	%rd386, %r411, 2;
	add.s64 	%rd387, %rd4, %rd386;
	ld.global.u16 	%rs1634, [%rd387];
	and.b16  	%rs1005, %rs1634, 15;
	add.s16 	%rs1006, %rs350, %rs1005;
	cvt.u32.u16 	%r412, %rs1006;
	mul.wide.u32 	%rd388, %r412, 2;
	add.s64 	%rd389, %rd4, %rd388;
	ld.global.u16 	%rs1633, [%rd389];
	and.b16  	%rs1007, %rs1633, 15;
	add.s16 	%rs1008, %rs351, %rs1007;
	cvt.u32.u16 	%r413, %rs1008;
	mul.wide.u32 	%rd390, %r413, 2;
	add.s64 	%rd391, %rd4, %rd390;
	ld.global.u16 	%rs1632, [%rd391];
	bra.uni 	$L__BB7_184;
$L__BB7_133:
	and.b16  	%rs553, %rs293, 15;
	mul.lo.s16 	%rs390, %rs553, 12;
	and.b16  	%rs391, %rs1613, 15;
	add.s16 	%rs554, %rs390, %rs391;
	cvt.u32.u16 	%r137, %rs554;
	mul.wide.u32 	%rd26, %r137, 2;
	add.s64 	%rd27, %rd4, %rd26;
	ld.global.u16 	%rs555, [%rd27];
	and.b16  	%rs556, %rs294, 15;
	mul.lo.s16 	%rs392, %rs556, 12;
	and.b16  	%rs557, %rs555, 15;
	add.s16 	%rs558, %rs392, %rs557;
	cvt.u32.u16 	%r138, %rs558;
	mul.wide.u32 	%rd28, %r138, 2;
	add.s64 	%rd29, %rd4, %rd28;
	ld.global.u16 	%rs559, [%rd29];
	and.b16  	%rs560, %rs295, 15;
	mul.lo.s16 	%rs393, %rs560, 12;
	and.b16  	%rs561, %rs559, 15;
	add.s16 	%rs562, %rs393, %rs561;
	cvt.u32.u16 	%r139, %rs562;
	mul.wide.u32 	%rd30, %r139, 2;
	add.s64 	%rd31, %rd4, %rd30;
	ld.global.u16 	%rs563, [%rd31];
	and.b16  	%rs564, %rs296, 15;
	mul.lo.s16 	%rs394, %rs564, 12;
	and.b16  	%rs565, %rs563, 15;
	add.s16 	%rs566, %rs394, %rs565;
	cvt.u32.u16 	%r140, %rs566;
	mul.wide.u32 	%rd32, %r140, 2;
	add.s64 	%rd33, %rd4, %rd32;
	ld.global.u16 	%rs567, [%rd33];
	and.b16  	%rs568, %rs297, 15;
	mul.lo.s16 	%rs395, %rs568, 12;
	and.b16  	%rs569, %rs567, 15;
	add.s16 	%rs570, %rs395, %rs569;
	cvt.u32.u16 	%r141, %rs570;
	mul.wide.u32 	%rd34, %r141, 2;
	add.s64 	%rd35, %rd4, %rd34;
	ld.global.u16 	%rs571, [%rd35];
	and.b16  	%rs572, %rs298, 15;
	mul.lo.s16 	%rs396, %rs572, 12;
	and.b16  	%rs573, %rs571, 15;
	add.s16 	%rs574, %rs396, %rs573;
	cvt.u32.u16 	%r142, %rs574;
	mul.wide.u32 	%rd36, %r142, 2;
	add.s64 	%rd37, %rd4, %rd36;
	ld.global.u16 	%rs575, [%rd37];
	and.b16  	%rs576, %rs299, 15;
	mul.lo.s16 	%rs397, %rs576, 12;
	and.b16  	%rs577, %rs575, 15;
	add.s16 	%rs578, %rs397, %rs577;
	cvt.u32.u16 	%r143, %rs578;
	mul.wide.u32 	%rd38, %r143, 2;
	add.s64 	%rd39, %rd4, %rd38;
	ld.global.u16 	%rs579, [%rd39];
	and.b16  	%rs580, %rs300, 15;
	mul.lo.s16 	%rs398, %rs580, 12;
	and.b16  	%rs581, %rs579, 15;
	add.s16 	%rs582, %rs398, %rs581;
	cvt.u32.u16 	%r144, %rs582;
	mul.wide.u32 	%rd40, %r144, 2;
	add.s64 	%rd41, %rd4, %rd40;
	ld.global.u16 	%rs583, [%rd41];
	and.b16  	%rs584, %rs301, 15;
	mul.lo.s16 	%rs399, %rs584, 12;
	and.b16  	%rs585, %rs583, 15;
	add.s16 	%rs586, %rs399, %rs585;
	cvt.u32.u16 	%r145, %rs586;
	mul.wide.u32 	%rd42, %r145, 2;
	add.s64 	%rd43, %rd4, %rd42;
	ld.global.u16 	%rs587, [%rd43];
	and.b16  	%rs588, %rs302, 15;
	mul.lo.s16 	%rs400, %rs588, 12;
	and.b16  	%rs589, %rs587, 15;
	add.s16 	%rs590, %rs400, %rs589;
	cvt.u32.u16 	%r146, %rs590;
	mul.wide.u32 	%rd44, %r146, 2;
	add.s64 	%rd45, %rd4, %rd44;
	ld.global.u16 	%rs591, [%rd45];
	and.b16  	%rs592, %rs303, 15;
	mul.lo.s16 	%rs401, %rs592, 12;
	and.b16  	%rs593, %rs591, 15;
	add.s16 	%rs594, %rs401, %rs593;
	cvt.u32.u16 	%r147, %rs594;
	mul.wide.u32 	%rd46, %r147, 2;
	add.s64 	%rd47, %rd4, %rd46;
	ld.global.u16 	%rs595, [%rd47];
	and.b16  	%rs596, %rs304, 15;
	mul.lo.s16 	%rs402, %rs596, 12;
	and.b16  	%rs597, %rs595, 15;
	add.s16 	%rs598, %rs402, %rs597;
	cvt.u32.u16 	%r148, %rs598;
	mul.wide.u32 	%rd48, %r148, 2;
	add.s64 	%rd49, %rd4, %rd48;
	ld.global.u16 	%rs599, [%rd49];
	and.b16  	%rs600, %rs305, 15;
	mul.lo.s16 	%rs403, %rs600, 12;
	and.b16  	%rs601, %rs599, 15;
	add.s16 	%rs602, %rs403, %rs601;
	cvt.u32.u16 	%r149, %rs602;
	mul.wide.u32 	%rd50, %r149, 2;
	add.s64 	%rd51, %rd4, %rd50;
	ld.global.u16 	%rs603, [%rd51];
	and.b16  	%rs604, %rs306, 15;
	mul.lo.s16 	%rs404, %rs604, 12;
	and.b16  	%rs605, %rs603, 15;
	add.s16 	%rs606, %rs404, %rs605;
	cvt.u32.u16 	%r150, %rs606;
	mul.wide.u32 	%rd52, %r150, 2;
	add.s64 	%rd53, %rd4, %rd52;
	ld.global.u16 	%rs607, [%rd53];
	and.b16  	%rs608, %rs307, 15;
	mul.lo.s16 	%rs405, %rs608, 12;
	and.b16  	%rs609, %rs607, 15;
	add.s16 	%rs610, %rs405, %rs609;
	cvt.u32.u16 	%r151, %rs610;
	mul.wide.u32 	%rd54, %r151, 2;
	add.s64 	%rd55, %rd4, %rd54;
	ld.global.u16 	%rs611, [%rd55];
	and.b16  	%rs612, %rs308, 15;
	mul.lo.s16 	%rs406, %rs612, 12;
	and.b16  	%rs613, %rs611, 15;
	add.s16 	%rs614, %rs406, %rs613;
	cvt.u32.u16 	%r152, %rs614;
	mul.wide.u32 	%rd56, %r152, 2;
	add.s64 	%rd57, %rd4, %rd56;
	ld.global.u16 	%rs615, [%rd57];
	and.b16  	%rs616, %rs309, 15;
	mul.lo.s16 	%rs407, %rs616, 12;
	and.b16  	%rs617, %rs615, 15;
	add.s16 	%rs618, %rs407, %rs617;
	cvt.u32.u16 	%r153, %rs618;
	mul.wide.u32 	%rd58, %r153, 2;
	add.s64 	%rd59, %rd4, %rd58;
	ld.global.u16 	%rs619, [%rd59];
	and.b16  	%rs620, %rs310, 15;
	mul.lo.s16 	%rs408, %rs620, 12;
	and.b16  	%rs621, %rs619, 15;
	add.s16 	%rs622, %rs408, %rs621;
	cvt.u32.u16 	%r154, %rs622;
	mul.wide.u32 	%rd60, %r154, 2;
	add.s64 	%rd61, %rd4, %rd60;
	ld.global.u16 	%rs623, [%rd61];
	and.b16  	%rs624, %rs311, 15;
	mul.lo.s16 	%rs409, %rs624, 12;
	and.b16  	%rs625, %rs623, 15;
	add.s16 	%rs626, %rs409, %rs625;
	cvt.u32.u16 	%r155, %rs626;
	mul.wide.u32 	%rd62, %r155, 2;
	add.s64 	%rd63, %rd4, %rd62;
	ld.global.u16 	%rs627, [%rd63];
	and.b16  	%rs628, %rs312, 15;
	mul.lo.s16 	%rs410, %rs628, 12;
	and.b16  	%rs629, %rs627, 15;
	add.s16 	%rs630, %rs410, %rs629;
	cvt.u32.u16 	%r156, %rs630;
	mul.wide.u32 	%rd64, %r156, 2;
	add.s64 	%rd65, %rd4, %rd64;
	ld.global.u16 	%rs631, [%rd65];
	and.b16  	%rs632, %rs313, 15;
	mul.lo.s16 	%rs411, %rs632, 12;
	and.b16  	%rs633, %rs631, 15;
	add.s16 	%rs634, %rs411, %rs633;
	cvt.u32.u16 	%r157, %rs634;
	mul.wide.u32 	%rd66, %r157, 2;
	add.s64 	%rd67, %rd4, %rd66;
	ld.global.u16 	%rs635, [%rd67];
	and.b16  	%rs636, %rs314, 15;
	mul.lo.s16 	%rs412, %rs636, 12;
	and.b16  	%rs637, %rs635, 15;
	add.s16 	%rs638, %rs412, %rs637;
	cvt.u32.u16 	%r158, %rs638;
	mul.wide.u32 	%rd68, %r158, 2;
	add.s64 	%rd69, %rd4, %rd68;
	ld.global.u16 	%rs639, [%rd69];
	and.b16  	%rs640, %rs315, 15;
	mul.lo.s16 	%rs413, %rs640, 12;
	and.b16  	%rs641, %rs639, 15;
	add.s16 	%rs642, %rs413, %rs641;
	cvt.u32.u16 	%r159, %rs642;
	mul.wide.u32 	%rd70, %r159, 2;
	add.s64 	%rd71, %rd4, %rd70;
	ld.global.u16 	%rs643, [%rd71];
	and.b16  	%rs644, %rs316, 15;
	mul.lo.s16 	%rs414, %rs644, 12;
	and.b16  	%rs645, %rs643, 15;
	add.s16 	%rs646, %rs414, %rs645;
	cvt.u32.u16 	%r160, %rs646;
	mul.wide.u32 	%rd72, %r160, 2;
	add.s64 	%rd73, %rd4, %rd72;
	ld.global.u16 	%rs647, [%rd73];
	and.b16  	%rs648, %rs317, 15;
	mul.lo.s16 	%rs415, %rs648, 12;
	and.b16  	%rs649, %rs647, 15;
	add.s16 	%rs650, %rs415, %rs649;
	cvt.u32.u16 	%r161, %rs650;
	mul.wide.u32 	%rd74, %r161, 2;
	add.s64 	%rd75, %rd4, %rd74;
	ld.global.u16 	%rs651, [%rd75];
	and.b16  	%rs652, %rs318, 15;
	mul.lo.s16 	%rs416, %rs652, 12;
	and.b16  	%rs653, %rs651, 15;
	add.s16 	%rs654, %rs416, %rs653;
	cvt.u32.u16 	%r162, %rs654;
	mul.wide.u32 	%rd76, %r162, 2;
	add.s64 	%rd77, %rd4, %rd76;
	ld.global.u16 	%rs655, [%rd77];
	and.b16  	%rs656, %rs319, 15;
	mul.lo.s16 	%rs417, %rs656, 12;
	and.b16  	%rs657, %rs655, 15;
	add.s16 	%rs658, %rs417, %rs657;
	cvt.u32.u16 	%r163, %rs658;
	mul.wide.u32 	%rd78, %r163, 2;
	add.s64 	%rd79, %rd4, %rd78;
	ld.global.u16 	%rs659, [%rd79];
	and.b16  	%rs660, %rs320, 15;
	mul.lo.s16 	%rs418, %rs660, 12;
	and.b16  	%rs661, %rs659, 15;
	add.s16 	%rs662, %rs418, %rs661;
	cvt.u32.u16 	%r164, %rs662;
	mul.wide.u32 	%rd80, %r164, 2;
	add.s64 	%rd81, %rd4, %rd80;
	ld.global.u16 	%rs663, [%rd81];
	and.b16  	%rs664, %rs321, 15;
	mul.lo.s16 	%rs419, %rs664, 12;
	and.b16  	%rs665, %rs663, 15;
	add.s16 	%rs666, %rs419, %rs665;
	cvt.u32.u16 	%r165, %rs666;
	mul.wide.u32 	%rd82, %r165, 2;
	add.s64 	%rd83, %rd4, %rd82;
	ld.global.u16 	%rs667, [%rd83];
	cvt.u32.u16 	%r108, %rs667;
	mov.b32 	%r134, 1;
	mov.b32 	%r135, 0;
	mov.b32 	%r136, -1;
	// begin inline asm
	shfl.sync.up.b32 %r107, %r108, %r134, %r135, %r136;
	// end inline asm
	and.b16  	%rs668, %rs667, 15;
	mul.lo.s16 	%rs669, %rs668, 12;
	cvt.u64.u16 	%rd84, %rs669;
	and.b32  	%r166, %r107, 15;
	cvt.u64.u32 	%rd85, %r166;
	add.s64 	%rd86, %rd85, %rd84;
	shl.b64 	%rd87, %rd86, 1;
	add.s64 	%rd88, %rd4, %rd87;
	ld.global.u16 	%rs670, [%rd88];
	setp.lt.s32 	%p34, %r88, 1;
	selp.b16 	%rs671, %rs667, %rs670, %p34;
	cvt.u32.u16 	%r113, %rs671;
	mov.b32 	%r114, 2;
	// begin inline asm
	shfl.sync.up.b32 %r112, %r113, %r114, %r135, %r136;
	// end inline asm
	and.b16  	%rs672, %rs671, 15;
	mul.lo.s16 	%rs673, %rs672, 12;
	cvt.u64.u16 	%rd89, %rs673;
	and.b32  	%r167, %r112, 15;
	cvt.u64.u32 	%rd90, %r167;
	add.s64 	%rd91, %rd90, %rd89;
	shl.b64 	%rd92, %rd91, 1;
	add.s64 	%rd93, %rd4, %rd92;
	ld.global.u16 	%rs674, [%rd93];
	setp.lt.s32 	%p35, %r88, 2;
	selp.b16 	%rs675, %rs671, %rs674, %p35;
	cvt.u32.u16 	%r118, %rs675;
	mov.b32 	%r119, 4;
	// begin inline asm
	shfl.sync.up.b32 %r117, %r118, %r119, %r135, %r136;
	// end inline asm
	and.b16  	%rs676, %rs675, 15;
	mul.lo.s16 	%rs677, %rs676, 12;
	cvt.u64.u16 	%rd94, %rs677;
	and.b32  	%r168, %r117, 15;
	cvt.u64.u32 	%rd95, %r168;
	add.s64 	%rd96, %rd95, %rd94;
	shl.b64 	%rd97, %rd96, 1;
	add.s64 	%rd98, %rd4, %rd97;
	ld.global.u16 	%rs678, [%rd98];
	setp.lt.s32 	%p36, %r88, 4;
	selp.b16 	%rs679, %rs675, %rs678, %p36;
	cvt.u32.u16 	%r123, %rs679;
	mov.b32 	%r124, 8;
	// begin inline asm
	shfl.sync.up.b32 %r122, %r123, %r124, %r135, %r136;
	// end inline asm
	and.b16  	%rs680, %rs679, 15;
	mul.lo.s16 	%rs681, %rs680, 12;
	cvt.u64.u16 	%rd99, %rs681;
	and.b32  	%r169, %r122, 15;
	cvt.u64.u32 	%rd100, %r169;
	add.s64 	%rd101, %rd100, %rd99;
	shl.b64 	%rd102, %rd101, 1;
	add.s64 	%rd103, %rd4, %rd102;
	ld.global.u16 	%rs682, [%rd103];
	setp.lt.s32 	%p37, %r88, 8;
	selp.b16 	%rs683, %rs679, %rs682, %p37;
	cvt.u32.u16 	%r128, %rs683;
	mov.b32 	%r129, 16;
	// begin inline asm
	shfl.sync.up.b32 %r127, %r128, %r129, %r135, %r136;
	// end inline asm
	and.b16  	%rs684, %rs683, 15;
	mul.lo.s16 	%rs685, %rs684, 12;
	cvt.u64.u16 	%rd104, %rs685;
	and.b32  	%r170, %r127, 15;
	cvt.u64.u32 	%rd105, %r170;
	add.s64 	%rd106, %rd105, %rd104;
	shl.b64 	%rd107, %rd106, 1;
	add.s64 	%rd108, %rd4, %rd107;
	ld.global.u16 	%rs420, [%rd108];
	setp.lt.s32 	%p38, %r88, 16;
	selp.b16 	%rs686, %rs683, %rs420, %p38;
	cvt.u32.u16 	%r133, %rs686;
	// begin inline asm
	shfl.sync.up.b32 %r132, %r133, %r134, %r135, %r136;
	// end inline asm
	cvt.u16.u32 	%rs1630, %r132;
	setp.ne.s32 	%p39, %r88, 31;
	@%p39 bra 	$L__BB7_135;
	shl.b32 	%r171, %r54, 1;
	mov.u32 	%r172, _ZZN3cub18CUB_300001_SM_10006detail4scan16DeviceScanKernelINS2_10policy_hubIttty7ComposeE10Policy1000EPtS8_NS0_13ScanTileStateItLb1EEES5_NS0_8NullTypeEytLb0ESB_EEvT0_T1_T2_iT3_T4_T5_E12temp_storage;
	add.s32 	%r173, %r172, %r171;
	st.shared.u16 	[%r173+16], %rs420;
$L__BB7_135:
	bar.sync 	0;
	ld.shared.v4.u16 	{%rs687, %rs688, %rs689, %rs690}, [_ZZN3cub18CUB_300001_SM_10006detail4scan16DeviceScanKernelINS2_10policy_hubIttty7ComposeE10Policy1000EPtS8_NS0_13ScanTileStateItLb1EEES5_NS0_8NullTypeEytLb0ESB_EEvT0_T1_T2_iT3_T4_T5_E12temp_storage+16];
	and.b16  	%rs691, %rs688, 15;
	and.b16  	%rs692, %rs687, 15;
	mad.lo.s16 	%rs693, %rs691, 12, %rs692;
	cvt.u32.u16 	%r174, %rs693;
	mul.wide.u32 	%rd109, %r174, 2;
	add.s64 	%rd110, %rd4, %rd109;
	ld.global.u16 	%rs694, [%rd110];
	setp.eq.s32 	%p40, %r54, 2;
	selp.b16 	%rs695, %rs694, %rs687, %p40;
	and.b16  	%rs696, %rs689, 15;
	and.b16  	%rs697, %rs694, 15;
	mad.lo.s16 	%rs698, %rs696, 12, %rs697;
	cvt.u32.u16 	%r175, %rs698;
	mul.wide.u32 	%rd111, %r175, 2;
	add.s64 	%rd112, %rd4, %rd111;
	ld.global.u16 	%rs699, [%rd112];
	setp.eq.s32 	%p41, %r54, 3;
	selp.b16 	%rs422, %rs699, %rs695, %p41;
	and.b16  	%rs700, %rs690, 15;
	and.b16  	%rs701, %rs699, 15;
	mad.lo.s16 	%rs702, %rs700, 12, %rs701;
	cvt.u32.u16 	%r176, %rs702;
	mul.wide.u32 	%rd113, %r176, 2;
	add.s64 	%rd114, %rd4, %rd113;
	ld.global.u16 	%rs423, [%rd114];
	setp.lt.u32 	%p42, %r29, 32;
	@%p42 bra 	$L__BB7_137;
	and.b16  	%rs703, %rs1630, 15;
	and.b16  	%rs704, %rs422, 15;
	mad.lo.s16 	%rs705, %rs703, 12, %rs704;
	cvt.u32.u16 	%r177, %rs705;
	mul.wide.u32 	%rd115, %r177, 2;
	add.s64 	%rd116, %rd4, %rd115;
	ld.global.u16 	%rs706, [%rd116];
	setp.eq.s32 	%p43, %r88, 0;
	selp.b16 	%rs1630, %rs422, %rs706, %p43;
	bra.uni 	$L__BB7_181;
$L__BB7_137:
	setp.ne.s32 	%p44, %r29, 0;
	mul.wide.s32 	%rd117, %r1, 4;
	add.s64 	%rd14, %rd3, %rd117;
	@%p44 bra 	$L__BB7_139;
	st.shared.u16 	[_ZZN3cub18CUB_300001_SM_10006detail4scan16DeviceScanKernelINS2_10policy_hubIttty7ComposeE10Policy1000EPtS8_NS0_13ScanTileStateItLb1EEES5_NS0_8NullTypeEytLb0ESB_EEvT0_T1_T2_iT3_T4_T5_E12temp_storage+6], %rs423;
	add.s64 	%rd118, %rd14, 128;
	mov.b16 	%rs707, 100;
	mov.b32 	%r178, {%rs707, %rs423};
	// begin inline asm
	st.relaxed.gpu.u32 [%rd118], %r178;
	// end inline asm
$L__BB7_139:
	mov.u32 	%r57, %nctaid.x;
	setp.gt.u32 	%p45, %r57, 499;
	@%p45 bra 	$L__BB7_141;
	membar.cta;
	bra.uni 	$L__BB7_142;
$L__BB7_141:
	mov.b32 	%r179, 450;
	// begin inline asm
	nanosleep.u32 %r179;
	// end inline asm
$L__BB7_142:
	ld.param.u32 	%r804, [_ZN3cub18CUB_300001_SM_10006detail4scan16DeviceScanKernelINS2_10policy_hubIttty7ComposeE10Policy1000EPtS8_NS0_13ScanTileStateItLb1EEES5_NS0_8NullTypeEytLb0ESB_EEvT0_T1_T2_iT3_T4_T5__param_3];
	mov.u32 	%r181, %ctaid.x;
	add.s32 	%r182, %r804, %r181;
	not.b32 	%r183, %r29;
	add.s32 	%r184, %r182, %r183;
	mul.wide.s32 	%rd120, %r184, 4;
	add.s64 	%rd121, %rd3, %rd120;
	add.s64 	%rd119, %rd121, 128;
	// begin inline asm
	ld.relaxed.gpu.u32 %r180, [%rd119];
	// end inline asm
	mov.b32 	{%rs1623, %rs1617}, %r180;
$L__BB7_143:
	setp.eq.s16 	%p46, %rs1623, 99;
	mov.b32 	%r185, -1;
	vote.sync.any.pred 	%p47, %p46, %r185;
	not.pred 	%p48, %p47;
	@%p48 bra 	$L__BB7_148;
	@%p45 bra 	$L__BB7_146;
	membar.cta;
	bra.uni 	$L__BB7_147;
$L__BB7_146:
	mov.b32 	%r312, 350;
	// begin inline asm
	nanosleep.u32 %r312;
	// end inline asm
$L__BB7_147:
	// begin inline asm
	ld.relaxed.gpu.u32 %r313, [%rd119];
	// end inline asm
	mov.b32 	{%rs1623, %rs1617}, %r313;
	bra.uni 	$L__BB7_143;
$L__BB7_148:
	setp.eq.s16 	%p49, %rs1623, 101;
	mov.b32 	%r192, -1;
	vote.sync.ballot.b32 	%r193, %p49, %r192;
	// begin inline asm
	mov.u32 %r187, %lanemask_ge;
	// end inline asm
	and.b32  	%r194, %r193, %r187;
	or.b32  	%r195, %r194, -2147483648;
	add.s32 	%r196, %r195, -1;
	not.b32 	%r197, %r195;
	and.b32  	%r198, %r197, %r196;
	popc.b32 	%r59, %r198;
	cvt.u32.u16 	%r189, %rs1617;
	mov.b32 	%r190, 1;
	// begin inline asm
	shfl.sync.down.b32 %r188, %r189, %r190, %r59, %r192;
	// end inline asm
	setp.ge.s32 	%p51, %r88, %r59;
	@%p51 bra 	$L__BB7_150;
	and.b16  	%rs708, %rs1617, 15;
	mul.lo.s16 	%rs709, %rs708, 12;
	cvt.u64.u16 	%rd122, %rs709;
	and.b32  	%r199, %r188, 15;
	cvt.u64.u32 	%rd123, %r199;
	add.s64 	%rd124, %rd123, %rd122;
	shl.b64 	%rd125, %rd124, 1;
	add.s64 	%rd126, %rd4, %rd125;
	ld.global.u16 	%rs1617, [%rd126];
$L__BB7_150:
	cvt.u32.u16 	%r201, %rs1617;
	mov.b32 	%r202, 2;
	mov.b32 	%r204, -1;
	// begin inline asm
	shfl.sync.down.b32 %r200, %r201, %r202, %r59, %r204;
	// end inline asm
	add.s32 	%r205, %r88, 2;
	setp.gt.s32 	%p52, %r205, %r59;
	@%p52 bra 	$L__BB7_152;
	and.b16  	%rs710, %rs1617, 15;
	mul.lo.s16 	%rs711, %rs710, 12;
	cvt.u64.u16 	%rd127, %rs711;
	and.b32  	%r206, %r200, 15;
	cvt.u64.u32 	%rd128, %r206;
	add.s64 	%rd129, %rd127, %rd128;
	shl.b64 	%rd130, %rd129, 1;
	add.s64 	%rd131, %rd4, %rd130;
	ld.global.u16 	%rs1617, [%rd131];
$L__BB7_152:
	cvt.u32.u16 	%r208, %rs1617;
	mov.b32 	%r209, 4;
	mov.b32 	%r211, -1;
	// begin inline asm
	shfl.sync.down.b32 %r207, %r208, %r209, %r59, %r211;
	// end inline asm
	add.s32 	%r212, %r88, 4;
	setp.gt.s32 	%p53, %r212, %r59;
	@%p53 bra 	$L__BB7_154;
	and.b16  	%rs712, %rs1617, 15;
	mul.lo.s16 	%rs713, %rs712, 12;
	cvt.u64.u16 	%rd132, %rs713;
	and.b32  	%r213, %r207, 15;
	cvt.u64.u32 	%rd133, %r213;
	add.s64 	%rd134, %rd132, %rd133;
	shl.b64 	%rd135, %rd134, 1;
	add.s64 	%rd136, %rd4, %rd135;
	ld.global.u16 	%rs1617, [%rd136];
$L__BB7_154:
	cvt.u32.u16 	%r215, %rs1617;
	mov.b32 	%r216, 8;
	mov.b32 	%r218, -1;
	// begin inline asm
	shfl.sync.down.b32 %r214, %r215, %r216, %r59, %r218;
	// end inline asm
	add.s32 	%r219, %r88, 8;
	setp.gt.s32 	%p54, %r219, %r59;
	@%p54 bra 	$L__BB7_156;
	and.b16  	%rs714, %rs1617, 15;
	mul.lo.s16 	%rs715, %rs714, 12;
	cvt.u64.u16 	%rd137, %rs715;
	and.b32  	%r220, %r214, 15;
	cvt.u64.u32 	%rd138, %r220;
	add.s64 	%rd139, %rd137, %rd138;
	shl.b64 	%rd140, %rd139, 1;
	add.s64 	%rd141, %rd4, %rd140;
	ld.global.u16 	%rs1617, [%rd141];
$L__BB7_156:
	cvt.u32.u16 	%r222, %rs1617;
	mov.b32 	%r223, 16;
	mov.b32 	%r225, -1;
	// begin inline asm
	shfl.sync.down.b32 %r221, %r222, %r223, %r59, %r225;
	// end inline asm
	add.s32 	%r226, %r88, 16;
	setp.gt.s32 	%p55, %r226, %r59;
	@%p55 bra 	$L__BB7_158;
	and.b16  	%rs716, %rs1617, 15;
	mul.lo.s16 	%rs717, %rs716, 12;
	cvt.u64.u16 	%rd142, %rs717;
	and.b32  	%r227, %r221, 15;
	cvt.u64.u32 	%rd143, %r227;
	add.s64 	%rd144, %rd142, %rd143;
	shl.b64 	%rd145, %rd144, 1;
	add.s64 	%rd146, %rd4, %rd145;
	ld.global.u16 	%rs1617, [%rd146];
$L__BB7_158:
	ld.param.u32 	%r805, [_ZN3cub18CUB_300001_SM_10006detail4scan16DeviceScanKernelINS2_10policy_hubIttty7ComposeE10Policy1000EPtS8_NS0_13ScanTileStateItLb1EEES5_NS0_8NullTypeEytLb0ESB_EEvT0_T1_T2_iT3_T4_T5__param_3];
	mov.u32 	%r228, %ctaid.x;
	add.s32 	%r229, %r805, %r228;
	not.b32 	%r230, %r29;
	add.s32 	%r807, %r229, %r230;
	add.s64 	%rd16, %rd3, 128;
$L__BB7_159:
	setp.ne.s16 	%p56, %rs1623, 101;
	mov.b32 	%r231, -1;
	vote.sync.all.pred 	%p57, %p56, %r231;
	not.pred 	%p58, %p57;
	@%p58 bra 	$L__BB7_177;
	mul.wide.s32 	%rd213, %r807, 4;
	add.s64 	%rd214, %rd16, %rd213;
	add.s64 	%rd212, %rd214, -128;
	// begin inline asm
	ld.relaxed.gpu.u32 %r266, [%rd212];
	// end inline asm
	mov.b32 	{%rs1623, %rs1626}, %r266;
$L__BB7_161:
	setp.eq.s16 	%p62, %rs1623, 99;
	mov.b32 	%r267, -1;
	vote.sync.any.pred 	%p63, %p62, %r267;
	not.pred 	%p64, %p63;
	@%p64 bra 	$L__BB7_166;
	@%p45 bra 	$L__BB7_164;
	membar.cta;
	bra.uni 	$L__BB7_165;
$L__BB7_164:
	mov.b32 	%r310, 350;
	// begin inline asm
	nanosleep.u32 %r310;
	// end inline asm
$L__BB7_165:
	// begin inline asm
	ld.relaxed.gpu.u32 %r311, [%rd212];
	// end inline asm
	mov.b32 	{%rs1623, %rs1626}, %r311;
	bra.uni 	$L__BB7_161;
$L__BB7_166:
	setp.eq.s16 	%p65, %rs1623, 101;
	mov.b32 	%r273, -1;
	vote.sync.ballot.b32 	%r274, %p65, %r273;
	and.b32  	%r275, %r274, %r187;
	or.b32  	%r276, %r275, -2147483648;
	add.s32 	%r277, %r276, -1;
	not.b32 	%r278, %r276;
	and.b32  	%r279, %r278, %r277;
	popc.b32 	%r67, %r279;
	cvt.u32.u16 	%r270, %rs1626;
	mov.b32 	%r271, 1;
	// begin inline asm
	shfl.sync.down.b32 %r269, %r270, %r271, %r67, %r273;
	// end inline asm
	setp.ge.s32 	%p67, %r88, %r67;
	@%p67 bra 	$L__BB7_168;
	and.b16  	%rs787, %rs1626, 15;
	mul.lo.s16 	%rs788, %rs787, 12;
	cvt.u64.u16 	%rd215, %rs788;
	and.b32  	%r280, %r269, 15;
	cvt.u64.u32 	%rd216, %r280;
	add.s64 	%rd217, %rd216, %rd215;
	shl.b64 	%rd218, %rd217, 1;
	add.s64 	%rd219, %rd4, %rd218;
	ld.global.u16 	%rs1626, [%rd219];
$L__BB7_168:
	cvt.u32.u16 	%r282, %rs1626;
	mov.b32 	%r283, 2;
	mov.b32 	%r285, -1;
	// begin inline asm
	shfl.sync.down.b32 %r281, %r282, %r283, %r67, %r285;
	// end inline asm
	add.s32 	%r286, %r88, 2;
	setp.gt.s32 	%p68, %r286, %r67;
	@%p68 bra 	$L__BB7_170;
	and.b16  	%rs789, %rs1626, 15;
	mul.lo.s16 	%rs790, %rs789, 12;
	cvt.u64.u16 	%rd220, %rs790;
	and.b32  	%r287, %r281, 15;
	cvt.u64.u32 	%rd221, %r287;
	add.s64 	%rd222, %rd220, %rd221;
	shl.b64 	%rd223, %rd222, 1;
	add.s64 	%rd224, %rd4, %rd223;
	ld.global.u16 	%rs1626, [%rd224];
$L__BB7_170:
	cvt.u32.u16 	%r289, %rs1626;
	mov.b32 	%r290, 4;
	mov.b32 	%r292, -1;
	// begin inline asm
	shfl.sync.down.b32 %r288, %r289, %r290, %r67, %r292;
	// end inline asm
	add.s32 	%r293, %r88, 4;
	setp.gt.s32 	%p69, %r293, %r67;
	@%p69 bra 	$L__BB7_172;
	and.b16  	%rs791, %rs1626, 15;
	mul.lo.s16 	%rs792, %rs791, 12;
	cvt.u64.u16 	%rd225, %rs792;
	and.b32  	%r294, %r288, 15;
	cvt.u64.u32 	%rd226, %r294;
	add.s64 	%rd227, %rd225, %rd226;
	shl.b64 	%rd228, %rd227, 1;
	add.s64 	%rd229, %rd4, %rd228;
	ld.global.u16 	%rs1626, [%rd229];
$L__BB7_172:
	cvt.u32.u16 	%r296, %rs1626;
	mov.b32 	%r297, 8;
	mov.b32 	%r299, -1;
	// begin inline asm
	shfl.sync.down.b32 %r295, %r296, %r297, %r67, %r299;
	// end inline asm
	add.s32 	%r300, %r88, 8;
	setp.gt.s32 	%p70, %r300, %r67;
	@%p70 bra 	$L__BB7_174;
	and.b16  	%rs793, %rs1626, 15;
	mul.lo.s16 	%rs794, %rs793, 12;
	cvt.u64.u16 	%rd230, %rs794;
	and.b32  	%r301, %r295, 15;
	cvt.u64.u32 	%rd231, %r301;
	add.s64 	%rd232, %rd230, %rd231;
	shl.b64 	%rd233, %rd232, 1;
	add.s64 	%rd234, %rd4, %rd233;
	ld.global.u16 	%rs1626, [%rd234];
$L__BB7_174:
	cvt.u32.u16 	%r303, %rs1626;
	mov.b32 	%r304, 16;
	mov.b32 	%r306, -1;
	// begin inline asm
	shfl.sync.down.b32 %r302, %r303, %r304, %r67, %r306;
	// end inline asm
	add.s32 	%r307, %r88, 16;
	setp.gt.s32 	%p71, %r307, %r67;
	@%p71 bra 	$L__BB7_176;
	and.b16  	%rs795, %rs1626, 15;
	mul.lo.s16 	%rs796, %rs795, 12;
	cvt.u64.u16 	%rd235, %rs796;
	and.b32  	%r308, %r302, 15;
	cvt.u64.u32 	%rd236, %r308;
	add.s64 	%rd237, %rd235, %rd236;
	shl.b64 	%rd238, %rd237, 1;
	add.s64 	%rd239, %rd4, %rd238;
	ld.global.u16 	%rs1626, [%rd239];
$L__BB7_176:
	and.b16  	%rs797, %rs1617, 15;
	and.b16  	%rs798, %rs1626, 15;
	mad.lo.s16 	%rs799, %rs797, 12, %rs798;
	cvt.u32.u16 	%r309, %rs799;
	mul.wide.u32 	%rd240, %r309, 2;
	add.s64 	%rd241, %rd4, %rd240;
	ld.global.u16 	%rs1617, [%rd241];
	add.s32 	%r807, %r807, -32;
	bra.uni 	$L__BB7_159;
$L__BB7_177:
	@%p44 bra 	$L__BB7_179;
	and.b16  	%rs718, %rs423, 15;
	and.b16  	%rs719, %rs1617, 15;
	mad.lo.s16 	%rs720, %rs718, 12, %rs719;
	cvt.u32.u16 	%r234, %rs720;
	mul.wide.u32 	%rd148, %r234, 2;
	add.s64 	%rd149, %rd4, %rd148;
	ld.global.u16 	%rs721, [%rd149];
	add.s64 	%rd147, %rd14, 128;
	mov.b16 	%rs722, 101;
	mov.b32 	%r233, {%rs722, %rs721};
	// begin inline asm
	st.relaxed.gpu.u32 [%rd147], %r233;
	// end inline asm
	st.shared.u16 	[_ZZN3cub18CUB_300001_SM_10006detail4scan16DeviceScanKernelINS2_10policy_hubIttty7ComposeE10Policy1000EPtS8_NS0_13ScanTileStateItLb1EEES5_NS0_8NullTypeEytLb0ESB_EEvT0_T1_T2_iT3_T4_T5_E12temp_storage+2], %rs1617;
	st.shared.u16 	[_ZZN3cub18CUB_300001_SM_10006detail4scan16DeviceScanKernelINS2_10policy_hubIttty7ComposeE10Policy1000EPtS8_NS0_13ScanTileStateItLb1EEES5_NS0_8NullTypeEytLb0ESB_EEvT0_T1_T2_iT3_T4_T5_E12temp_storage+4], %rs721;
$L__BB7_179:
	setp.ne.s32 	%p60, %r88, 0;
	@%p60 bra 	$L__BB7_181;
	st.shared.u16 	[_ZZN3cub18CUB_300001_SM_10006detail4scan16DeviceScanKernelINS2_10policy_hubIttty7ComposeE10Policy1000EPtS8_NS0_13ScanTileStateItLb1EEES5_NS0_8NullTypeEytLb0ESB_EEvT0_T1_T2_iT3_T4_T5_E12temp_storage+28], %rs1617;
	mov.u16 	%rs1630, %rs1617;
$L__BB7_181:
	bar.sync 	0;
	setp.eq.s32 	%p61, %r29, 0;
	@%p61 bra 	$L__BB7_183;
	ld.shared.u16 	%rs723, [_ZZN3cub18CUB_300001_SM_10006detail4scan16DeviceScanKernelINS2_10policy_hubIttty7ComposeE10Policy1000EPtS8_NS0_13ScanTileStateItLb1EEES5_NS0_8NullTypeEytLb0ESB_EEvT0_T1_T2_iT3_T4_T5_E12temp_storage+28];
	and.b16  	%rs724, %rs1630, 15;
	and.b16  	%rs725, %rs723, 15;
	mad.lo.s16 	%rs726, %rs724, 12, %rs725;
	cvt.u32.u16 	%r235, %rs726;
	mul.wide.u32 	%rd150, %r235, 2;
	add.s64 	%rd151, %rd4, %rd150;
	ld.global.u16 	%rs1630, [%rd151];
$L__BB7_183:
	and.b16  	%rs727, %rs1630, 15;
	mad.lo.s16 	%rs728, %rs391, 12, %rs727;
	cvt.u32.u16 	%r236, %rs728;
	mul.wide.u32 	%rd152, %r236, 2;
	add.s64 	%rd153, %rd4, %rd152;
	ld.global.u16 	%rs1613, [%rd153];
	and.b16  	%rs729, %rs1613, 15;
	add.s16 	%rs730, %rs390, %rs729;
	cvt.u32.u16 	%r237, %rs730;
	mul.wide.u32 	%rd154, %r237, 2;
	add.s64 	%rd155, %rd4, %rd154;
	ld.global.u16 	%rs1660, [%rd155];
	and.b16  	%rs731, %rs1660, 15;
	add.s16 	%rs732, %rs392, %rs731;
	cvt.u32.u16 	%r238, %rs732;
	mul.wide.u32 	%rd156, %r238, 2;
	add.s64 	%rd157, %rd4, %rd156;
	ld.global.u16 	%rs1659, [%rd157];
	and.b16  	%rs733, %rs1659, 15;
	add.s16 	%rs734, %rs393, %rs733;
	cvt.u32.u16 	%r239, %rs734;
	mul.wide.u32 	%rd158, %r239, 2;
	add.s64 	%rd159, %rd4, %rd158;
	ld.global.u16 	%rs1658, [%rd159];
	and.b16  	%rs735, %rs1658, 15;
	add.s16 	%rs736, %rs394, %rs735;
	cvt.u32.u16 	%r240, %rs736;
	mul.wide.u32 	%rd160, %r240, 2;
	add.s64 	%rd161, %rd4, %rd160;
	ld.global.u16 	%rs1657, [%rd161];
	and.b16  	%rs737, %rs1657, 15;
	add.s16 	%rs738, %rs395, %rs737;
	cvt.u32.u16 	%r241, %rs738;
	mul.wide.u32 	%rd162, %r241, 2;
	add.s64 	%rd163, %rd4, %rd162;
	ld.global.u16 	%rs1656, [%rd163];
	and.b16  	%rs739, %rs1656, 15;
	add.s16 	%rs740, %rs396, %rs739;
	cvt.u32.u16 	%r242, %rs740;
	mul.wide.u32 	%rd164, %r242, 2;
	add.s64 	%rd165, %rd4, %rd164;
	ld.global.u16 	%rs1655, [%rd165];
	and.b16  	%rs741, %rs1655, 15;
	add.s16 	%rs742, %rs397, %rs741;
	cvt.u32.u16 	%r243, %rs742;
	mul.wide.u32 	%rd166, %r243, 2;
	add.s64 	%rd167, %rd4, %rd166;
	ld.global.u16 	%rs1654, [%rd167];
	and.b16  	%rs743, %rs1654, 15;
	add.s16 	%rs744, %rs398, %rs743;
	cvt.u32.u16 	%r244, %rs744;
	mul.wide.u32 	%rd168, %r244, 2;
	add.s64 	%rd169, %rd4, %rd168;
	ld.global.u16 	%rs1653, [%rd169];
	and.b16  	%rs745, %rs1653, 15;
	add.s16 	%rs746, %rs399, %rs745;
	cvt.u32.u16 	%r245, %rs746;
	mul.wide.u32 	%rd170, %r245, 2;
	add.s64 	%rd171, %rd4, %rd170;
	ld.global.u16 	%rs1652, [%rd171];
	and.b16  	%rs747, %rs1652, 15;
	add.s16 	%rs748, %rs400, %rs747;
	cvt.u32.u16 	%r246, %rs748;
	mul.wide.u32 	%rd172, %r246, 2;
	add.s64 	%rd173, %rd4, %rd172;
	ld.global.u16 	%rs1651, [%rd173];
	and.b16  	%rs749, %rs1651, 15;
	add.s16 	%rs750, %rs401, %rs749;
	cvt.u32.u16 	%r247, %rs750;
	mul.wide.u32 	%rd174, %r247, 2;
	add.s64 	%rd175, %rd4, %rd174;
	ld.global.u16 	%rs1650, [%rd175];
	and.b16  	%rs751, %rs1650, 15;
	add.s16 	%rs752, %rs402, %rs751;
	cvt.u32.u16 	%r248, %rs752;
	mul.wide.u32 	%rd176, %r248, 2;
	add.s64 	%rd177, %rd4, %rd176;
	ld.global.u16 	%rs1649, [%rd177];
	and.b16  	%rs753, %rs1649, 15;
	add.s16 	%rs754, %rs403, %rs753;
	cvt.u32.u16 	%r249, %rs754;
	mul.wide.u32 	%rd178, %r249, 2;
	add.s64 	%rd179, %rd4, %rd178;
	ld.global.u16 	%rs1648, [%rd179];
	and.b16  	%rs755, %rs1648, 15;
	add.s16 	%rs756, %rs404, %rs755;
	cvt.u32.u16 	%r250, %rs756;
	mul.wide.u32 	%rd180, %r250, 2;
	add.s64 	%rd181, %rd4, %rd180;
	ld.global.u16 	%rs1647, [%rd181];
	and.b16  	%rs757, %rs1647, 15;
	add.s16 	%rs758, %rs405, %rs757;
	cvt.u32.u16 	%r251, %rs758;
	mul.wide.u32 	%rd182, %r251, 2;
	add.s64 	%rd183, %rd4, %rd182;
	ld.global.u16 	%rs1646, [%rd183];
	and.b16  	%rs759, %rs1646, 15;
	add.s16 	%rs760, %rs406, %rs759;
	cvt.u32.u16 	%r252, %rs760;
	mul.wide.u32 	%rd184, %r252, 2;
	add.s64 	%rd185, %rd4, %rd184;
	ld.global.u16 	%rs1645, [%rd185];
	and.b16  	%rs761, %rs1645, 15;
	add.s16 	%rs762, %rs407, %rs761;
	cvt.u32.u16 	%r253, %rs762;
	mul.wide.u32 	%rd186, %r253, 2;
	add.s64 	%rd187, %rd4, %rd186;
	ld.global.u16 	%rs1644, [%rd187];
	and.b16  	%rs763, %rs1644, 15;
	add.s16 	%rs764, %rs408, %rs763;
	cvt.u32.u16 	%r254, %rs764;
	mul.wide.u32 	%rd188, %r254, 2;
	add.s64 	%rd189, %rd4, %rd188;
	ld.global.u16 	%rs1643, [%rd189];
	and.b16  	%rs765, %rs1643, 15;
	add.s16 	%rs766, %rs409, %rs765;
	cvt.u32.u16 	%r255, %rs766;
	mul.wide.u32 	%rd190, %r255, 2;
	add.s64 	%rd191, %rd4, %rd190;
	ld.global.u16 	%rs1642, [%rd191];
	and.b16  	%rs767, %rs1642, 15;
	add.s16 	%rs768, %rs410, %rs767;
	cvt.u32.u16 	%r256, %rs768;
	mul.wide.u32 	%rd192, %r256, 2;
	add.s64 	%rd193, %rd4, %rd192;
	ld.global.u16 	%rs1641, [%rd193];
	and.b16  	%rs769, %rs1641, 15;
	add.s16 	%rs770, %rs411, %rs769;
	cvt.u32.u16 	%r257, %rs770;
	mul.wide.u32 	%rd194, %r257, 2;
	add.s64 	%rd195, %rd4, %rd194;
	ld.global.u16 	%rs1640, [%rd195];
	and.b16  	%rs771, %rs1640, 15;
	add.s16 	%rs772, %rs412, %rs771;
	cvt.u32.u16 	%r258, %rs772;
	mul.wide.u32 	%rd196, %r258, 2;
	add.s64 	%rd197, %rd4, %rd196;
	ld.global.u16 	%rs1639, [%rd197];
	and.b16  	%rs773, %rs1639, 15;
	add.s16 	%rs774, %rs413, %rs773;
	cvt.u32.u16 	%r259, %rs774;
	mul.wide.u32 	%rd198, %r259, 2;
	add.s64 	%rd199, %rd4, %rd198;
	ld.global.u16 	%rs1638, [%rd199];
	and.b16  	%rs775, %rs1638, 15;
	add.s16 	%rs776, %rs414, %rs775;
	cvt.u32.u16 	%r260, %rs776;
	mul.wide.u32 	%rd200, %r260, 2;
	add.s64 	%rd201, %rd4, %rd200;
	ld.global.u16 	%rs1637, [%rd201];
	and.b16  	%rs777, %rs1637, 15;
	add.s16 	%rs778, %rs415, %rs777;
	cvt.u32.u16 	%r261, %rs778;
	mul.wide.u32 	%rd202, %r261, 2;
	add.s64 	%rd203, %rd4, %rd202;
	ld.global.u16 	%rs1636, [%rd203];
	and.b16  	%rs779, %rs1636, 15;
	add.s16 	%rs780, %rs416, %rs779;
	cvt.u32.u16 	%r262, %rs780;
	mul.wide.u32 	%rd204, %r262, 2;
	add.s64 	%rd205, %rd4, %rd204;
	ld.global.u16 	%rs1635, [%rd205];
	and.b16  	%rs781, %rs1635, 15;
	add.s16 	%rs782, %rs417, %rs781;
	cvt.u32.u16 	%r263, %rs782;
	mul.wide.u32 	%rd206, %r263, 2;
	add.s64 	%rd207, %rd4, %rd206;
	ld.global.u16 	%rs1634, [%rd207];
	and.b16  	%rs783, %rs1634, 15;
	add.s16 	%rs784, %rs418, %rs783;
	cvt.u32.u16 	%r264, %rs784;
	mul.wide.u32 	%rd208, %r264, 2;
	add.s64 	%rd209, %rd4, %rd208;
	ld.global.u16 	%rs1633, [%rd209];
	and.b16  	%rs785, %rs1633, 15;
	add.s16 	%rs786, %rs419, %rs785;
	cvt.u32.u16 	%r265, %rs786;
	mul.wide.u32 	%rd210, %r265, 2;
	add.s64 	%rd211, %rd4, %rd210;
	ld.global.u16 	%rs1632, [%rd211];
$L__BB7_184:
	bar.sync 	0;
	mov.b32 	%r414, {%rs1613, %rs1660};
	st.shared.u32 	[%r56], %r414;
	mov.b32 	%r415, {%rs1659, %rs1658};
	st.shared.u32 	[%r56+4], %r415;
	mov.b32 	%r416, {%rs1657, %rs1656};
	st.shared.u32 	[%r56+8], %r416;
	mov.b32 	%r417, {%rs1655, %rs1654};
	st.shared.u32 	[%r56+12], %r417;
	mov.b32 	%r418, {%rs1653, %rs1652};
	st.shared.u32 	[%r56+16], %r418;
	mov.b32 	%r419, {%rs1651, %rs1650};
	st.shared.u32 	[%r56+20], %r419;
	mov.b32 	%r420, {%rs1649, %rs1648};
	st.shared.u32 	[%r56+24], %r420;
	mov.b32 	%r421, {%rs1647, %rs1646};
	st.shared.u32 	[%r56+28], %r421;
	mov.b32 	%r422, {%rs1645, %rs1644};
	st.shared.u32 	[%r56+32], %r422;
	mov.b32 	%r423, {%rs1643, %rs1642};
	st.shared.u32 	[%r56+36], %r423;
	mov.b32 	%r424, {%rs1641, %rs1640};
	st.shared.u32 	[%r56+40], %r424;
	mov.b32 	%r425, {%rs1639, %rs1638};
	st.shared.u32 	[%r56+44], %r425;
	mov.b32 	%r426, {%rs1637, %rs1636};
	st.shared.u32 	[%r56+48], %r426;
	mov.b32 	%r427, {%rs1635, %rs1634};
	st.shared.u32 	[%r56+52], %r427;
	mov.b32 	%r428, {%rs1633, %rs1632};
	st.shared.u32 	[%r56+56], %r428;
	bar.warp.sync 	-1;
	ld.shared.u16 	%rs523, [%r55];
	ld.shared.u16 	%rs524, [%r55+64];
	ld.shared.u16 	%rs525, [%r55+128];
	ld.shared.u16 	%rs526, [%r55+192];
	ld.shared.u16 	%rs527, [%r55+256];
	ld.shared.u16 	%rs528, [%r55+320];
	ld.shared.u16 	%rs529, [%r55+384];
	ld.shared.u16 	%rs530, [%r55+448];
	ld.shared.u16 	%rs531, [%r55+512];
	ld.shared.u16 	%rs532, [%r55+576];
	ld.shared.u16 	%rs533, [%r55+640];
	ld.shared.u16 	%rs534, [%r55+704];
	ld.shared.u16 	%rs535, [%r55+768];
	ld.shared.u16 	%rs536, [%r55+832];
	ld.shared.u16 	%rs537, [%r55+896];
	ld.shared.u16 	%rs538, [%r55+960];
	ld.shared.u16 	%rs539, [%r55+1024];
	ld.shared.u16 	%rs540, [%r55+1088];
	ld.shared.u16 	%rs541, [%r55+1152];
	ld.shared.u16 	%rs542, [%r55+1216];
	ld.shared.u16 	%rs543, [%r55+1280];
	ld.shared.u16 	%rs544, [%r55+1344];
	ld.shared.u16 	%rs545, [%r55+1408];
	ld.shared.u16 	%rs546, [%r55+1472];
	ld.shared.u16 	%rs547, [%r55+1536];
	ld.shared.u16 	%rs548, [%r55+1600];
	ld.shared.u16 	%rs549, [%r55+1664];
	ld.shared.u16 	%rs550, [%r55+1728];
	ld.shared.u16 	%rs551, [%r55+1792];
	ld.shared.u16 	%rs552, [%r55+1856];
	setp.ne.s32 	%p85, %r29, 0;
	@%p85 bra 	$L__BB7_186;
	st.volatile.shared.u32 	[_ZZN3cub18CUB_300001_SM_10006detail4scan16DeviceScanKernelINS2_10policy_hubIttty7ComposeE10Policy1000EPtS8_NS0_13ScanTileStateItLb1EEES5_NS0_8NullTypeEytLb0ESB_EEvT0_T1_T2_iT3_T4_T5_E12temp_storage+7680], %r28;
$L__BB7_186:
	ld.param.u64 	%rd771, [_ZN3cub18CUB_300001_SM_10006detail4scan16DeviceScanKernelINS2_10policy_hubIttty7ComposeE10Policy1000EPtS8_NS0_13ScanTileStateItLb1EEES5_NS0_8NullTypeEytLb0ESB_EEvT0_T1_T2_iT3_T4_T5__param_1];
	bar.sync 	0;
	ld.volatile.shared.u32 	%r74, [_ZZN3cub18CUB_300001_SM_10006detail4scan16DeviceScanKernelINS2_10policy_hubIttty7ComposeE10Policy1000EPtS8_NS0_13ScanTileStateItLb1EEES5_NS0_8NullTypeEytLb0ESB_EEvT0_T1_T2_iT3_T4_T5_E12temp_storage+7680];
	setp.ge.s32 	%p86, %r30, %r74;
	cvt.u64.u32 	%rd392, %r30;
	add.s64 	%rd393, %rd5, %rd392;
	cvta.to.global.u64 	%rd394, %rd771;
	shl.b64 	%rd395, %rd393, 1;
	add.s64 	%rd18, %rd394, %rd395;
	@%p86 bra 	$L__BB7_188;
	st.global.u16 	[%rd18], %rs523;
$L__BB7_188:
	setp.ge.s32 	%p87, %r31, %r74;
	@%p87 bra 	$L__BB7_190;
	st.global.u16 	[%rd18+64], %rs524;
$L__BB7_190:
	setp.ge.s32 	%p88, %r32, %r74;
	@%p88 bra 	$L__BB7_192;
	st.global.u16 	[%rd18+128], %rs525;
$L__BB7_192:
	setp.ge.s32 	%p89, %r33, %r74;
	@%p89 bra 	$L__BB7_194;
	st.global.u16 	[%rd18+192], %rs526;
$L__BB7_194:
	setp.ge.s32 	%p90, %r34, %r74;
	@%p90 bra 	$L__BB7_196;
	st.global.u16 	[%rd18+256], %rs527;
$L__BB7_196:
	setp.ge.s32 	%p91, %r35, %r74;
	@%p91 bra 	$L__BB7_198;
	st.global.u16 	[%rd18+320], %rs528;
$L__BB7_198:
	setp.ge.s32 	%p92, %r36, %r74;
	@%p92 bra 	$L__BB7_200;
	st.global.u16 	[%rd18+384], %rs529;
$L__BB7_200:
	setp.ge.s32 	%p93, %r37, %r74;
	@%p93 bra 	$L__BB7_202;
	st.global.u16 	[%rd18+448], %rs530;
$L__BB7_202:
	setp.ge.s32 	%p94, %r38, %r74;
	@%p94 bra 	$L__BB7_204;
	st.global.u16 	[%rd18+512], %rs531;
$L__BB7_204:
	setp.ge.s32 	%p95, %r39, %r74;
	@%p95 bra 	$L__BB7_206;
	st.global.u16 	[%rd18+576], %rs532;
$L__BB7_206:
	setp.ge.s32 	%p96, %r40, %r74;
	@%p96 bra 	$L__BB7_208;
	st.global.u16 	[%rd18+640], %rs533;
$L__BB7_208:
	mov.u32 	%r429, %tid.x;
	and.b32  	%r430, %r429, 992;
	mul.lo.s32 	%r431, %r430, 30;
	and.b32  	%r432, %r429, 31;
	or.b32  	%r433, %r431, %r432;
	add.s32 	%r434, %r433, 352;
	setp.ge.s32 	%p97, %r434, %r74;
	@%p97 bra 	$L__BB7_210;
	st.global.u16 	[%rd18+704], %rs534;
$L__BB7_210:
	add.s32 	%r440, %r433, 384;
	setp.ge.s32 	%p98, %r440, %r74;
	@%p98 bra 	$L__BB7_212;
	st.global.u16 	[%rd18+768], %rs535;
$L__BB7_212:
	setp.ge.s32 	%p99, %r41, %r74;
	@%p99 bra 	$L__BB7_214;
	st.global.u16 	[%rd18+832], %rs536;
$L__BB7_214:
	setp.ge.s32 	%p100, %r42, %r74;
	@%p100 bra 	$L__BB7_216;
	st.global.u16 	[%rd18+896], %rs537;
$L__BB7_216:
	setp.ge.s32 	%p101, %r43, %r74;
	@%p101 bra 	$L__BB7_218;
	st.global.u16 	[%rd18+960], %rs538;
$L__BB7_218:
	setp.ge.s32 	%p102, %r44, %r74;
	@%p102 bra 	$L__BB7_220;
	st.global.u16 	[%rd18+1024], %rs539;
$L__BB7_220:
	add.s32 	%r446, %r433, 544;
	setp.ge.s32 	%p103, %r446, %r74;
	@%p103 bra 	$L__BB7_222;
	st.global.u16 	[%rd18+1088], %rs540;
$L__BB7_222:
	add.s32 	%r452, %r433, 576;
	setp.ge.s32 	%p104, %r452, %r74;
	@%p104 bra 	$L__BB7_224;
	st.global.u16 	[%rd18+1152], %rs541;
$L__BB7_224:
	setp.ge.s32 	%p105, %r45, %r74;
	@%p105 bra 	$L__BB7_226;
	st.global.u16 	[%rd18+1216], %rs542;
$L__BB7_226:
	add.s32 	%r458, %r433, 640;
	setp.ge.s32 	%p106, %r458, %r74;
	@%p106 bra 	$L__BB7_228;
	st.global.u16 	[%rd18+1280], %rs543;
$L__BB7_228:
	add.s32 	%r464, %r433, 672;
	setp.ge.s32 	%p107, %r464, %r74;
	@%p107 bra 	$L__BB7_230;
	st.global.u16 	[%rd18+1344], %rs544;
$L__BB7_230:
	add.s32 	%r470, %r433, 704;
	setp.ge.s32 	%p108, %r470, %r74;
	@%p108 bra 	$L__BB7_232;
	st.global.u16 	[%rd18+1408], %rs545;
$L__BB7_232:
	setp.ge.s32 	%p109, %r46, %r74;
	@%p109 bra 	$L__BB7_234;
	st.global.u16 	[%rd18+1472], %rs546;
$L__BB7_234:
	setp.ge.s32 	%p110, %r47, %r74;
	@%p110 bra 	$L__BB7_236;
	st.global.u16 	[%rd18+1536], %rs547;
$L__BB7_236:
	setp.ge.s32 	%p111, %r48, %r74;
	@%p111 bra 	$L__BB7_238;
	st.global.u16 	[%rd18+1600], %rs548;
$L__BB7_238:
	setp.ge.s32 	%p112, %r49, %r74;
	@%p112 bra 	$L__BB7_240;
	st.global.u16 	[%rd18+1664], %rs549;
$L__BB7_240:
	setp.ge.s32 	%p113, %r50, %r74;
	@%p113 bra 	$L__BB7_242;
	st.global.u16 	[%rd18+1728], %rs550;
$L__BB7_242:
	setp.ge.s32 	%p114, %r51, %r74;
	@%p114 bra 	$L__BB7_244;
	st.global.u16 	[%rd18+1792], %rs551;
$L__BB7_244:
	setp.ge.s32 	%p115, %r52, %r74;
	@%p115 bra 	$L__BB7_246;
	st.global.u16 	[%rd18+1856], %rs552;
$L__BB7_246:
	ret;

}
	// .globl	_ZN3cub18CUB_300001_SM_10006detail4scan23DeviceCompactInitKernelINS0_13ScanTileStateIiLb1EEEPmEEvT_iT0_
.visible .entry _ZN3cub18CUB_300001_SM_10006detail4scan23DeviceCompactInitKernelINS0_13ScanTileStateIiLb1EEEPmEEvT_iT0_(
	.param .align 8 .b8 _ZN3cub18CUB_300001_SM_10006detail4scan23DeviceCompactInitKernelINS0_13ScanTileStateIiLb1EEEPmEEvT_iT0__param_0[8],
	.param .u32 _ZN3cub18CUB_300001_SM_10006detail4scan23DeviceCompactInitKernelINS0_13ScanTileStateIiLb1EEEPmEEvT_iT0__param_1,
	.param .u64 .ptr .align 1 _ZN3cub18CUB_300001_SM_10006detail4scan23DeviceCompactInitKernelINS0_13ScanTileStateIiLb1EEEPmEEvT_iT0__param_2
)
{
	.reg .pred 	%p<6>;
	.reg .b32 	%r<11>;
	.reg .b64 	%rd<10>;

	ld.param.u64 	%rd3, [_ZN3cub18CUB_300001_SM_10006detail4scan23DeviceCompactInitKernelINS0_13ScanTileStateIiLb1EEEPmEEvT_iT0__param_0];
	ld.param.u32 	%r4, [_ZN3cub18CUB_300001_SM_10006detail4scan23DeviceCompactInitKernelINS0_13ScanTileStateIiLb1EEEPmEEvT_iT0__param_1];
	ld.param.u64 	%rd2, [_ZN3cub18CUB_300001_SM_10006detail4scan23DeviceCompactInitKernelINS0_13ScanTileStateIiLb1EEEPmEEvT_iT0__param_2];
	cvta.to.global.u64 	%rd1, %rd3;
	mov.u32 	%r1, %ctaid.x;
	mov.u32 	%r5, %ntid.x;
	mov.u32 	%r2, %tid.x;
	mad.lo.s32 	%r3, %r1, %r5, %r2;
	setp.ge.s32 	%p1, %r3, %r4;
	@%p1 bra 	$L__BB8_2;
	mul.wide.s32 	%rd4, %r3, 8;
	add.s64 	%rd5, %rd1, %rd4;
	mov.b32 	%r6, 0;
	mov.b32 	%r7, 99;
	st.global.v2.u32 	[%rd5+256], {%r7, %r6};
$L__BB8_2:
	setp.ne.s32 	%p2, %r1, 0;
	setp.gt.u32 	%p3, %r2, 31;
	or.pred  	%p4, %p2, %p3;
	@%p4 bra 	$L__BB8_4;
	mul.wide.u32 	%rd6, %r2, 8;
	add.s64 	%rd7, %rd1, %rd6;
	mov.b32 	%r9, 0;
	st.global.v2.u32 	[%rd7], {%r9, %r9};
$L__BB8_4:
	or.b32  	%r10, %r1, %r2;
	setp.ne.s32 	%p5, %r10, 0;
	@%p5 bra 	$L__BB8_6;
	cvta.to.global.u64 	%rd8, %rd2;
	mov.b64 	%rd9, 0;
	st.global.u64 	[%rd8], %rd9;
$L__BB8_6:
	ret;

}


// ===== COMPILED SASS (sm_100) =====

	.target	sm_100

	.elftype	@"ET_EXEC"


//--------------------- .note.nv.tkinfo           --------------------------
	.section	.note.nv.tkinfo,"",@"SHT_NOTE"
	.sectionflags	@"SHF_NOTE_NV_TKINFO"
	.tkinfo
        /*0018*/ 	.word	0x00000002
        /*0030*/ 	.string	""
        /*0030*/ 	.string	"ptxas"
        /*0030*/ 	.string	"Cuda compilation tools, release 13.0, V13.0.88"
        /*0030*/ 	.string	"Build cuda_13.0.r13.0/compiler.36424714_0"
        /*0030*/ 	.string	"-arch sm_100 -m 64 "



//--------------------- .note.nv.cuinfo           --------------------------
	.section	.note.nv.cuinfo,"",@"SHT_NOTE"
	.sectionflags	@"SHF_NOTE_NV_CUINFO"
        /*0018*/ 	.short	0x0002
        /*001a*/ 	.short	0x0064
        /*001c*/ 	.short	0x0082
	.zero		2


//--------------------- .nv.info                  --------------------------
	.section	.nv.info,"",@"SHT_CUDA_INFO"
	.align	4


	//----- nvinfo : EIATTR_REGCOUNT
	.align		4
        /*0000*/ 	.byte	0x04, 0x2f
        /*0002*/ 	.short	(.L_41 - .L_40)
	.align		4
.L_40:
        /*0004*/ 	.word	index@(_Z14to_padf_kernelPtPhS_Pjm)
        /*0008*/ 	.word	0x0000000e


	//----- nvinfo : EIATTR_FRAME_SIZE
	.align		4
.L_41:
        /*000c*/ 	.byte	0x04, 0x11
        /*000e*/ 	.short	(.L_43 - .L_42)
	.align		4
.L_42:
        /*0010*/ 	.word	index@(_Z14to_padf_kernelPtPhS_Pjm)
        /*0014*/ 	.word	0x00000000


	//----- nvinfo : EIATTR_REGCOUNT
	.align		4
.L_43:
        /*0018*/ 	.byte	0x04, 0x2f
        /*001a*/ 	.short	(.L_45 - .L_44)
	.align		4
.L_44:
        /*001c*/ 	.word	index@(_Z15to_token_kernelPtPjP9TokenSpanm)
        /*0020*/ 	.word	0x0000001a


	//----- nvinfo : EIATTR_FRAME_SIZE
	.align		4
.L_45:
        /*0024*/ 	.byte	0x04, 0x11
        /*0026*/ 	.short	(.L_47 - .L_46)
	.align		4
.L_46:
        /*0028*/ 	.word	index@(_Z15to_token_kernelPtPjP9TokenSpanm)
        /*002c*/ 	.word	0x00000000


	//----- nvinfo : EIATTR_REGCOUNT
	.align		4
.L_47:
        /*0030*/ 	.byte	0x04, 0x2f
        /*0032*/ 	.short	(.L_49 - .L_48)
	.align		4
.L_48:
        /*0034*/ 	.word	index@(_Z16to_config_kernelPtPhS_Pjm)
        /*0038*/ 	.word	0x0000000e


	//----- nvinfo : EIATTR_FRAME_SIZE
	.align		4
.L_49:
        /*003c*/ 	.byte	0x04, 0x11
        /*003e*/ 	.short	(.L_51 - .L_50)
	.align		4
.L_50:
        /*0040*/ 	.word	index@(_Z16to_config_kernelPtPhS_Pjm)
        /*0044*/ 	.word	0x00000000


	//----- nvinfo : EIATTR_REGCOUNT
	.align		4
.L_51:
        /*0048*/ 	.byte	0x04, 0x2f
        /*004a*/ 	.short	(.L_53 - .L_52)
	.align		4
.L_52:
        /*004c*/ 	.word	index@(_ZN3cub18CUB_300001_SM_10006detail11EmptyKernelIvEEvv)
        /*0050*/ 	.word	0x00000004


	//----- nvinfo : EIATTR_FRAME_SIZE
	.align		4
.L_53:
        /*0054*/ 	.byte	0x04, 0x11
        /*0056*/ 	.short	(.L_55 - .L_54)
	.align		4
.L_54:
        /*0058*/ 	.word	index@(_ZN3cub18CUB_300001_SM_10006detail11EmptyKernelIvEEvv)
        /*005c*/ 	.word	0x00000000


	//----- nvinfo : EIATTR_REGCOUNT
	.align		4
.L_55:
        /*0060*/ 	.byte	0x04, 0x2f
        /*0062*/ 	.short	(.L_57 - .L_56)
	.align		4
.L_56:
        /*0064*/ 	.word	index@(_ZN3cub18CUB_300001_SM_10006detail6select23DeviceSelectSweepKernelINS2_10policy_hubIjNS0_8NullTypeElLb0ELNS0_10SelectImplE2EE10Policy1000EPjPS5_S9_PmNS0_13ScanTileStateIiLb1EEE11IsProducingS5_iNS2_19streaming_context_tIlLb1EEELS6_2EEEvT0_T1_T2_T3_T4_T5_T6_T7_iT8_NS1_7vsmem_tE)
        /*0068*/ 	.word	0x00000060


	//----- nvinfo : EIATTR_FRAME_SIZE
	.align		4
.L_57:
        /*006c*/ 	.byte	0x04, 0x11
        /*006e*/ 	.short	(.L_59 - .L_58)
	.align		4
.L_58:
        /*0070*/ 	.word	index@($__internal_0_$__cuda_sm20_rem_u64)
        /*0074*/ 	.word	0x00000000


	//----- nvinfo : EIATTR_FRAME_SIZE
	.align		4
.L_59:
        /*0078*/ 	.byte	0x04, 0x11
        /*007a*/ 	.short	(.L_61 - .L_60)
	.align		4
.L_60:
        /*007c*/ 	.word	index@(_ZN3cub18CUB_300001_SM_10006detail6select23DeviceSelectSweepKernelINS2_10policy_hubIjNS0_8NullTypeElLb0ELNS0_10SelectImplE2EE10Policy1000EPjPS5_S9_PmNS0_13ScanTileStateIiLb1EEE11IsProducingS5_iNS2_19streaming_context_tIlLb1EEELS6_2EEEvT0_T1_T2_T3_T4_T5_T6_T7_iT8_NS1_7vsmem_tE)
        /*0080*/ 	.word	0x00000000


	//----- nvinfo : EIATTR_REGCOUNT
	.align		4
.L_61:
        /*0084*/ 	.byte	0x04, 0x2f
        /*0086*/ 	.short	(.L_63 - .L_62)
	.align		4
.L_62:
        /*0088*/ 	.word	index@(_ZN3cub18CUB_300001_SM_10006detail6select23DeviceSelectSweepKernelINS2_10policy_hubI9TokenSpanNS0_8NullTypeElLb0ELNS0_10SelectImplE2EE10Policy1000EPS5_PS6_SA_PmNS0_13ScanTileStateIiLb1EEE8IsIgnoreS6_iNS2_19streaming_context_tIlLb1EEELS7_2EEEvT0_T1_T2_T3_T4_T5_T6_T7_iT8_NS1_7vsmem_tE)
        /*008c*/ 	.word	0x00000028


	//----- nvinfo : EIATTR_FRAME_SIZE
	.align		4
.L_63:
        /*0090*/ 	.byte	0x04, 0x11
        /*0092*/ 	.short	(.L_65 - .L_64)
	.align		4
.L_64:
        /*0094*/ 	.word	index@(_ZN3cub18CUB_300001_SM_10006detail6select23DeviceSelectSweepKernelINS2_10policy_hubI9TokenSpanNS0_8NullTypeElLb0ELNS0_10SelectImplE2EE10Policy1000EPS5_PS6_SA_PmNS0_13ScanTileStateIiLb1EEE8IsIgnoreS6_iNS2_19streaming_context_tIlLb1EEELS7_2EEEvT0_T1_T2_T3_T4_T5_T6_T7_iT8_NS1_7vsmem_tE)
        /*0098*/ 	.word	0x00000000


	//----- nvinfo : EIATTR_REGCOUNT
	.align		4
.L_65:
        /*009c*/ 	.byte	0x04, 0x2f
        /*009e*/ 	.short	(.L_67 - .L_66)
	.align		4
.L_66:
        /*00a0*/ 	.word	index@(_ZN3cub18CUB_300001_SM_10006detail4scan20DeviceScanInitKernelINS0_13ScanTileStateItLb1EEEEEvT_i)
        /*00a4*/ 	.word	0x00000008


	//----- nvinfo : EIATTR_FRAME_SIZE
	.align		4
.L_67:
        /*00a8*/ 	.byte	0x04, 0x11
        /*00aa*/ 	.short	(.L_69 - .L_68)
	.align		4
.L_68:
        /*00ac*/ 	.word	index@(_ZN3cub18CUB_300001_SM_10006detail4scan20DeviceScanInitKernelINS0_13ScanTileStateItLb1EEEEEvT_i)
        /*00b0*/ 	.word	0x00000000


	//----- nvinfo : EIATTR_REGCOUNT
	.align		4
.L_69:
        /*00b4*/ 	.byte	0x04, 0x2f
        /*00b6*/ 	.short	(.L_71 - .L_70)
	.align		4
.L_70:
        /*00b8*/ 	.word	index@(_ZN3cub18CUB_300001_SM_10006detail4scan16DeviceScanKernelINS2_10policy_hubIttty7ComposeE10Policy1000EPtS8_NS0_13ScanTileStateItLb1EEES5_NS0_8NullTypeEytLb0ESB_EEvT0_T1_T2_iT3_T4_T5_)
        /*00bc*/ 	.word	0x00000038


	//----- nvinfo : EIATTR_FRAME_SIZE
	.align		4
.L_71:
        /*00c0*/ 	.byte	0x04, 0x11
        /*00c2*/ 	.short	(.L_73 - .L_72)
	.align		4
.L_72:
        /*00c4*/ 	.word	index@(_ZN3cub18CUB_300001_SM_10006detail4scan16DeviceScanKernelINS2_10policy_hubIttty7ComposeE10Policy1000EPtS8_NS0_13ScanTileStateItLb1EEES5_NS0_8NullTypeEytLb0ESB_EEvT0_T1_T2_iT3_T4_T5_)
        /*00c8*/ 	.word	0x00000008


	//----- nvinfo : EIATTR_REGCOUNT
	.align		4
.L_73:
        /*00cc*/ 	.byte	0x04, 0x2f
        /*00ce*/ 	.short	(.L_75 - .L_74)
	.align		4
.L_74:
        /*00d0*/ 	.word	index@(_ZN3cub18CUB_300001_SM_10006detail4scan23DeviceCompactInitKernelINS0_13ScanTileStateIiLb1EEEPmEEvT_iT0_)
        /*00d4*/ 	.word	0x0000000a


	//----- nvinfo : EIATTR_FRAME_SIZE
	.align		4
.L_75:
        /*00d8*/ 	.byte	0x04, 0x11
        /*00da*/ 	.short	(.L_77 - .L_76)
	.align		4
.L_76:
        /*00dc*/ 	.word	index@(_ZN3cub18CUB_300001_SM_10006detail4scan23DeviceCompactInitKernelINS0_13ScanTileStateIiLb1EEEPmEEvT_iT0_)
        /*00e0*/ 	.word	0x00000000


	//----- nvinfo : EIATTR_MIN_STACK_SIZE
	.align		4
.L_77:
        /*00e4*/ 	.byte	0x04, 0x12
        /*00e6*/ 	.short	(.L_79 - .L_78)
	.align		4
.L_78:
        /*00e8*/ 	.word	index@(_ZN3cub18CUB_300001_SM_10006detail4scan23DeviceCompactInitKernelINS0_13ScanTileStateIiLb1EEEPmEEvT_iT0_)
        /*00ec*/ 	.word	0x00000000


	//----- nvinfo : EIATTR_MIN_STACK_SIZE
	.align		4
.L_79:
        /*00f0*/ 	.byte	0x04, 0x12
        /*00f2*/ 	.short	(.L_81 - .L_80)
	.align		4
.L_80:
        /*00f4*/ 	.word	index@(_ZN3cub18CUB_300001_SM_10006detail4scan16DeviceScanKernelINS2_10policy_hubIttty7ComposeE10Policy1000EPtS8_NS0_13ScanTileStateItLb1EEES5_NS0_8NullTypeEytLb0ESB_EEvT0_T1_T2_iT3_T4_T5_)
        /*00f8*/ 	.word	0x00000008


	//----- nvinfo : EIATTR_MIN_STACK_SIZE
	.align		4
.L_81:
        /*00fc*/ 	.byte	0x04, 0x12
        /*00fe*/ 	.short	(.L_83 - .L_82)
	.align		4
.L_82:
        /*0100*/ 	.word	index@(_ZN3cub18CUB_300001_SM_10006detail4scan20DeviceScanInitKernelINS0_13ScanTileStateItLb1EEEEEvT_i)
        /*0104*/ 	.word	0x00000000


	//----- nvinfo : EIATTR_MIN_STACK_SIZE
	.align		4
.L_83:
        /*0108*/ 	.byte	0x04, 0x12
        /*010a*/ 	.short	(.L_85 - .L_84)
	.align		4
.L_84:
        /*010c*/ 	.word	index@(_ZN3cub18CUB_300001_SM_10006detail6select23DeviceSelectSweepKernelINS2_10policy_hubI9TokenSpanNS0_8NullTypeElLb0ELNS0_10SelectImplE2EE10Policy1000EPS5_PS6_SA_PmNS0_13ScanTileStateIiLb1EEE8IsIgnoreS6_iNS2_19streaming_context_tIlLb1EEELS7_2EEEvT0_T1_T2_T3_T4_T5_T6_T7_iT8_NS1_7vsmem_tE)
        /*0110*/ 	.word	0x00000000


	//----- nvinfo : EIATTR_MIN_STACK_SIZE
	.align		4
.L_85:
        /*0114*/ 	.byte	0x04, 0x12
        /*0116*/ 	.short	(.L_87 - .L_86)
	.align		4
.L_86:
        /*0118*/ 	.word	index@(_ZN3cub18CUB_300001_SM_10006detail6select23DeviceSelectSweepKernelINS2_10policy_hubIjNS0_8NullTypeElLb0ELNS0_10SelectImplE2EE10Policy1000EPjPS5_S9_PmNS0_13ScanTileStateIiLb1EEE11IsProducingS5_iNS2_19streaming_context_tIlLb1EEELS6_2EEEvT0_T1_T2_T3_T4_T5_T6_T7_iT8_NS1_7vsmem_tE)
        /*011c*/ 	.word	0x00000000


	//----- nvinfo : EIATTR_MIN_STACK_SIZE
	.align		4
.L_87:
        /*0120*/ 	.byte	0x04, 0x12
        /*0122*/ 	.short	(.L_89 - .L_88)
	.align		4
.L_88:
        /*0124*/ 	.word	index@(_ZN3cub18CUB_300001_SM_10006detail11EmptyKernelIvEEvv)
        /*0128*/ 	.word	0x00000000


	//----- nvinfo : EIATTR_MIN_STACK_SIZE
	.align		4
.L_89:
        /*012c*/ 	.byte	0x04, 0x12
        /*012e*/ 	.short	(.L_91 - .L_90)
	.align		4
.L_90:
        /*0130*/ 	.word	index@(_Z16to_config_kernelPtPhS_Pjm)
        /*0134*/ 	.word	0x00000000


	//----- nvinfo : EIATTR_MIN_STACK_SIZE
	.align		4
.L_91:
        /*0138*/ 	.byte	0x04, 0x12
        /*013a*/ 	.short	(.L_93 - .L_92)
	.align		4
.L_92:
        /*013c*/ 	.word	index@(_Z15to_token_kernelPtPjP9TokenSpanm)
        /*0140*/ 	.word	0x00000000


	//----- nvinfo : EIATTR_MIN_STACK_SIZE
	.align		4
.L_93:
        /*0144*/ 	.byte	0x04, 0x12
        /*0146*/ 	.short	(.L_95 - .L_94)
	.align		4
.L_94:
        /*0148*/ 	.word	index@(_Z14to_padf_kernelPtPhS_Pjm)
        /*014c*/ 	.word	0x00000000
.L_95:


//--------------------- .nv.compat                --------------------------
	.section	.nv.compat,"",@"SHT_CUDA_COMPAT_INFO"
	.align	4
        /*0000*/ 	.byte	0x02, 0x09, 0x00, 0x00, 0x02, 0x02, 0x01, 0x00, 0x02, 0x05, 0x05, 0x00, 0x03, 0x07, 0x01, 0x01
        /*0010*/ 	.byte	0x02, 0x03, 0x00, 0x00, 0x02, 0x06, 0x01, 0x00, 0x04, 0x0b, 0x08, 0x00, 0x09, 0x00, 0x00, 0x00
        /*0020*/ 	.byte	0x00, 0x00, 0x00, 0x00


//--------------------- .nv.info._ZN3cub18CUB_300001_SM_10006detail4scan23DeviceCompactInitKernelINS0_13ScanTileStateIiLb1EEEPmEEvT_iT0_ --------------------------
	.section	.nv.info._ZN3cub18CUB_300001_SM_10006detail4scan23DeviceCompactInitKernelINS0_13ScanTileStateIiLb1EEEPmEEvT_iT0_,"",@"SHT_CUDA_INFO"
	.sectionflags	@""
	.align	4


	//----- nvinfo : EIATTR_CUDA_API_VERSION
	.align		4
        /*0000*/ 	.byte	0x04, 0x37
        /*0002*/ 	.short	(.L_97 - .L_96)
.L_96:
        /*0004*/ 	.word	0x00000082


	//----- nvinfo : EIATTR_KPARAM_INFO
	.align		4
.L_97:
        /*0008*/ 	.byte	0x04, 0x17
        /*000a*/ 	.short	(.L_99 - .L_98)
.L_98:
        /*000c*/ 	.word	0x00000000
        /*0010*/ 	.short	0x0002
        /*0012*/ 	.short	0x0010
        /*0014*/ 	.byte	0x00, 0xf5, 0x21, 0x00


	//----- nvinfo : EIATTR_KPARAM_INFO
	.align		4
.L_99:
        /*0018*/ 	.byte	0x04, 0x17
        /*001a*/ 	.short	(.L_101 - .L_100)
.L_100:
        /*001c*/ 	.word	0x00000000
        /*0020*/ 	.short	0x0001
        /*0022*/ 	.short	0x0008
        /*0024*/ 	.byte	0x00, 0xf0, 0x11, 0x00


	//----- nvinfo : EIATTR_KPARAM_INFO
	.align		4
.L_101:
        /*0028*/ 	.byte	0x04, 0x17
        /*002a*/ 	.short	(.L_103 - .L_102)
.L_102:
        /*002c*/ 	.word	0x00000000
        /*0030*/ 	.short	0x0000
        /*0032*/ 	.short	0x0000
        /*0034*/ 	.byte	0x00, 0xf0, 0x21, 0x00


	//----- nvinfo : EIATTR_SPARSE_MMA_MASK
	.align		4
.L_103:
        /*0038*/ 	.byte	0x03, 0x50
        /*003a*/ 	.short	0x0000


	//----- nvinfo : EIATTR_MAXREG_COUNT
	.align		4
        /*003c*/ 	.byte	0x03, 0x1b
        /*003e*/ 	.short	0x00ff


	//----- nvinfo : EIATTR_MERCURY_ISA_VERSION
	.align		4
        /*0040*/ 	.byte	0x03, 0x5f
        /*0042*/ 	.short	0x0101


	//----- nvinfo : EIATTR_VRC_CTA_INIT_COUNT
	.align		4
        /*0044*/ 	.byte	0x02, 0x4a
	.zero		1
	.zero		1


	//----- nvinfo : EIATTR_EXIT_INSTR_OFFSETS
	.align		4
        /*0048*/ 	.byte	0x04, 0x1c
        /*004a*/ 	.short	(.L_105 - .L_104)


	//   ....[0]....
.L_104:
        /*004c*/ 	.word	0x00000130


	//   ....[1]....
        /*0050*/ 	.word	0x00000160


	//----- nvinfo : EIATTR_CBANK_PARAM_SIZE
	.align		4
.L_105:
        /*0054*/ 	.byte	0x03, 0x19
        /*0056*/ 	.short	0x0018


	//----- nvinfo : EIATTR_PARAM_CBANK
	.align		4
        /*0058*/ 	.byte	0x04, 0x0a
        /*005a*/ 	.short	(.L_107 - .L_106)
	.align		4
.L_106:
        /*005c*/ 	.word	index@(.nv.constant0._ZN3cub18CUB_300001_SM_10006detail4scan23DeviceCompactInitKernelINS0_13ScanTileStateIiLb1EEEPmEEvT_iT0_)
        /*0060*/ 	.short	0x0380
        /*0062*/ 	.short	0x0018


	//----- nvinfo : EIATTR_SW_WAR
	.align		4
.L_107:
        /*0064*/ 	.byte	0x04, 0x36
        /*0066*/ 	.short	(.L_109 - .L_108)
.L_108:
        /*0068*/ 	.word	0x00000008
.L_109:


//--------------------- .nv.info._ZN3cub18CUB_300001_SM_10006detail4scan16DeviceScanKernelINS2_10policy_hubIttty7ComposeE10Policy1000EPtS8_NS0_13ScanTileStateItLb1EEES5_NS0_8NullTypeEytLb0ESB_EEvT0_T1_T2_iT3_T4_T5_ --------------------------
	.section	.nv.info._ZN3cub18CUB_300001_SM_10006detail4scan16DeviceScanKernelINS2_10policy_hubIttty7ComposeE10Policy1000EPtS8_NS0_13ScanTileStateItLb1EEES5_NS0_8NullTypeEytLb0ESB_EEvT0_T1_T2_iT3_T4_T5_,"",@"SHT_CUDA_INFO"
	.sectionflags	@""
	.align	4


	//----- nvinfo : EIATTR_CUDA_API_VERSION
	.align		4
        /*0000*/ 	.byte	0x04, 0x37
        /*0002*/ 	.short	(.L_111 - .L_110)
.L_110:
        /*0004*/ 	.word	0x00000082


	//----- nvinfo : EIATTR_KPARAM_INFO
	.align		4
.L_111:
        /*0008*/ 	.byte	0x04, 0x17
        /*000a*/ 	.short	(.L_113 - .L_112)
.L_112:
        /*000c*/ 	.word	0x00000000
        /*0010*/ 	.short	0x0006
        /*0012*/ 	.short	0x0030
        /*0014*/ 	.byte	0x00, 0xf0, 0x21, 0x00


	//----- nvinfo : EIATTR_KPARAM_INFO
	.align		4
.L_113:
        /*0018*/ 	.byte	0x04, 0x17
        /*001a*/ 	.short	(.L_115 - .L_114)
.L_114:
        /*001c*/ 	.word	0x00000000
        /*0020*/ 	.short	0x0005
        /*0022*/ 	.short	0x0028
        /*0024*/ 	.byte	0x00, 0xf0, 0x05, 0x00


	//----- nvinfo : EIATTR_KPARAM_INFO
	.align		4
.L_115:
        /*0028*/ 	.byte	0x04, 0x17
        /*002a*/ 	.short	(.L_117 - .L_116)
.L_116:
        /*002c*/ 	.word	0x00000000
        /*0030*/ 	.short	0x0004
        /*0032*/ 	.short	0x0020
        /*0034*/ 	.byte	0x00, 0xf0, 0x21, 0x00


	//----- nvinfo : EIATTR_KPARAM_INFO
	.align		4
.L_117:
        /*0038*/ 	.byte	0x04, 0x17
        /*003a*/ 	.short	(.L_119 - .L_118)
.L_118:
        /*003c*/ 	.word	0x00000000
        /*0040*/ 	.short	0x0003
        /*0042*/ 	.short	0x0018
        /*0044*/ 	.byte	0x00, 0xf0, 0x11, 0x00


	//----- nvinfo : EIATTR_KPARAM_INFO
	.align		4
.L_119:
        /*0048*/ 	.byte	0x04, 0x17
        /*004a*/ 	.short	(.L_121 - .L_120)
.L_120:
        /*004c*/ 	.word	0x00000000
        /*0050*/ 	.short	0x0002
        /*0052*/ 	.short	0x0010
        /*0054*/ 	.byte	0x00, 0xf0, 0x21, 0x00


	//----- nvinfo : EIATTR_KPARAM_INFO
	.align		4
.L_121:
        /*0058*/ 	.byte	0x04, 0x17
        /*005a*/ 	.short	(.L_123 - .L_122)
.L_122:
        /*005c*/ 	.word	0x00000000
        /*0060*/ 	.short	0x0001
        /*0062*/ 	.short	0x0008
        /*0064*/ 	.byte	0x00, 0xf5, 0x21, 0x00


	//----- nvinfo : EIATTR_KPARAM_INFO
	.align		4
.L_123:
        /*0068*/ 	.byte	0x04, 0x17
        /*006a*/ 	.short	(.L_125 - .L_124)
.L_124:
        /*006c*/ 	.word	0x00000000
        /*0070*/ 	.short	0x0000
        /*0072*/ 	.short	0x0000
        /*0074*/ 	.byte	0x00, 0xf5, 0x21, 0x00


	//----- nvinfo : EIATTR_SPARSE_MMA_MASK
	.align		4
.L_125:
        /*0078*/ 	.byte	0x03, 0x50
        /*007a*/ 	.short	0x0000


	//----- nvinfo : EIATTR_MAXREG_COUNT
	.align		4
        /*007c*/ 	.byte	0x03, 0x1b
        /*007e*/ 	.short	0x00ff


	//----- nvinfo : EIATTR_NUM_BARRIERS
	.align		4
        /*0080*/ 	.byte	0x02, 0x4c
        /*0082*/ 	.byte	0x01
	.zero		1


	//----- nvinfo : EIATTR_ANNOTATIONS
	.align		4
        /*0084*/ 	.byte	0x04, 0x55
        /*0086*/ 	.short	(.L_127 - .L_126)


	//   ....[0]....
.L_126:
        /*0088*/ 	.word	0x00000001
        /*008c*/ 	.byte	0x50, 0x01, 0x00, 0x00, 0x01, 0x00, 0x00, 0x00, 0x70, 0x01, 0x00, 0x00, 0x01, 0x00, 0x00, 0x00
        /*009c*/ 	.byte	0xe0, 0x49, 0x00, 0x00, 0x01, 0x00, 0x00, 0x00, 0x10, 0x4a, 0x00, 0x00


	//----- nvinfo : EIATTR_MERCURY_ISA_VERSION
	.align		4
.L_127:
        /*00a8*/ 	.byte	0x03, 0x5f
        /*00aa*/ 	.short	0x0101


	//----- nvinfo : EIATTR_UNUSED_LOAD_BYTE_OFFSET
	.align		4
        /*00ac*/ 	.byte	0x04, 0x44
        /*00ae*/ 	.short	(.L_129 - .L_128)


	//   ....[0]....
.L_128:
        /*00b0*/ 	.word	0x00006990
        /*00b4*/ 	.word	0x0000003f


	//----- nvinfo : EIATTR_COOP_GROUP_MASK_REGIDS
	.align		4
.L_129:
        /*00b8*/ 	.byte	0x04, 0x29
        /*00ba*/ 	.short	(.L_131 - .L_130)


	//   ....[0]....
.L_130:
        /*00bc*/ 	.word	0xffffffff


	//   ....[1]....
        /*00c0*/ 	.word	0xffffffff


	//   ....[2]....
        /*00c4*/ 	.word	0xffffffff


	//   ....[3]....
        /*00c8*/ 	.word	0xffffffff


	//   ....[4]....
        /*00cc*/ 	.word	0xffffffff


	//   ....[5]....
        /*00d0*/ 	.word	0xffffffff


	//   ....[6]....
        /*00d4*/ 	.word	0xffffffff


	//   ....[7]....
        /*00d8*/ 	.word	0xffffffff


	//   ....[8]....
        /*00dc*/ 	.word	0xffffffff


	//   ....[9]....
        /*00e0*/ 	.word	0xffffffff


	//   ....[10]....
        /*00e4*/ 	.word	0xffffffff


	//   ....[11]....
        /*00e8*/ 	.word	0xffffffff


	//   ....[12]....
        /*00ec*/ 	.word	0xffffffff


	//   ....[13]....
        /*00f0*/ 	.word	0xffffffff


	//   ....[14]....
        /*00f4*/ 	.word	0xffffffff


	//   ....[15]....
        /*00f8*/ 	.word	0xffffffff


	//   ....[16]....
        /*00fc*/ 	.word	0xffffffff


	//   ....[17]....
        /*0100*/ 	.word	0xffffffff


	//   ....[18]....
        /*0104*/ 	.word	0xffffffff


	//   ....[19]....
        /*0108*/ 	.word	0xffffffff


	//   ....[20]....
        /*010c*/ 	.word	0xffffffff


	//   ....[21]....
        /*0110*/ 	.word	0xffffffff


	//   ....[22]....
        /*0114*/ 	.word	0xffffffff


	//   ....[23]....
        /*0118*/ 	.word	0xffffffff


	//   ....[24]....
        /*011c*/ 	.word	0xffffffff


	//   ....[25]....
        /*0120*/ 	.word	0xffffffff


	//   ....[26]....
        /*0124*/ 	.word	0xffffffff


	//   ....[27]....
        /*0128*/ 	.word	0xffffffff


	//   ....[28]....
        /*012c*/ 	.word	0xffffffff


	//   ....[29]....
        /*0130*/ 	.word	0xffffffff


	//   ....[30]....
        /*0134*/ 	.word	0xffffffff


	//   ....[31]....
        /*0138*/ 	.word	0xffffffff


	//   ....[32]....
        /*013c*/ 	.word	0xffffffff


	//   ....[33]....
        /*0140*/ 	.word	0xffffffff


	//   ....[34]....
        /*0144*/ 	.word	0xffffffff


	//   ....[35]....
        /*0148*/ 	.word	0xffffffff


	//   ....[36]....
        /*014c*/ 	.word	0xffffffff


	//   ....[37]....
        /*0150*/ 	.word	0xffffffff


	//   ....[38]....
        /*0154*/ 	.word	0xffffffff


	//   ....[39]....
        /*0158*/ 	.word	0xffffffff


	//   ....[40]....
        /*015c*/ 	.word	0xffffffff


	//   ....[41]....
        /*0160*/ 	.word	0xffffffff


	//   ....[42]....
        /*0164*/ 	.word	0xffffffff


	//   ....[43]....
        /*0168*/ 	.word	0xffffffff


	//   ....[44]....
        /*016c*/ 	.word	0xffffffff


	//   ....[45]....
        /*0170*/ 	.word	0xffffffff


	//   ....[46]....
        /*0174*/ 	.word	0xffffffff


	//   ....[47]....
        /*0178*/ 	.word	0xffffffff


	//   ....[48]....
        /*017c*/ 	.word	0xffffffff


	//   ....[49]....
        /*0180*/ 	.word	0xffffffff


	//   ....[50]....
        /*0184*/ 	.word	0xffffffff


	//   ....[51]....
        /*0188*/ 	.word	0xffffffff


	//   ....[52]....
        /*018c*/ 	.word	0xffffffff


	//   ....[53]....
        /*0190*/ 	.word	0xffffffff


	//   ....[54]....
        /*0194*/ 	.word	0xffffffff


	//   ....[55]....
        /*0198*/ 	.word	0xffffffff


	//   ....[56]....
        /*019c*/ 	.word	0xffffffff


	//   ....[57]....
        /*01a0*/ 	.word	0xffffffff


	//   ....[58]....
        /*01a4*/ 	.word	0xffffffff


	//   ....[59]....
        /*01a8*/ 	.word	0xffffffff


	//   ....[60]....
        /*01ac*/ 	.word	0xffffffff


	//   ....[61]....
        /*01b0*/ 	.word	0xffffffff


	//   ....[62]....
        /*01b4*/ 	.word	0xffffffff


	//   ....[63]....
        /*01b8*/ 	.word	0xffffffff


	//   ....[64]....
        /*01bc*/ 	.word	0x05000021


	//   ....[65]....
        /*01c0*/ 	.word	0x05000021


	//   ....[66]....
        /*01c4*/ 	.word	0x05000021


	//   ....[67]....
        /*01c8*/ 	.word	0x05000021


	//   ....[68]....
        /*01cc*/ 	.word	0x05000021


	//   ....[69]....
        /*01d0*/ 	.word	0x05000021


	//   ....[70]....
        /*01d4*/ 	.word	0x05000021


	//   ....[71]....
        /*01d8*/ 	.word	0x05000021


	//   ....[72]....
        /*01dc*/ 	.word	0x05000021


	//   ....[73]....
        /*01e0*/ 	.word	0x05000021


	//   ....[74]....
        /*01e4*/ 	.word	0x05000021


	//   ....[75]....
        /*01e8*/ 	.word	0x05000021


	//   ....[76]....
        /*01ec*/ 	.word	0x05000021


	//   ....[77]....
        /*01f0*/ 	.word	0x05000021


	//   ....[78]....
        /*01f4*/ 	.word	0x05000021


	//   ....[79]....
        /*01f8*/ 	.word	0x05000021


	//   ....[80]....
        /*01fc*/ 	.word	0x05000021


	//   ....[81]....
        /*0200*/ 	.word	0x05000021


	//   ....[82]....
        /*0204*/ 	.word	0x05000021


	//   ....[83]....
        /*0208*/ 	.word	0x05000021


	//   ....[84]....
        /*020c*/ 	.word	0x05000021


	//   ....[85]....
        /*0210*/ 	.word	0x05000021


	//   ....[86]....
        /*0214*/ 	.word	0x05000021


	//   ....[87]....
        /*0218*/ 	.word	0x05000021


	//   ....[88]....
        /*021c*/ 	.word	0x05000021


	//   ....[89]....
        /*0220*/ 	.word	0x05000021


	//   ....[90]....
        /*0224*/ 	.word	0x05000021


	//   ....[91]....
        /*0228*/ 	.word	0x05000021


	//   ....[92]....
        /*022c*/ 	.word	0x05000021


	//   ....[93]....
        /*0230*/ 	.word	0x05000021


	//   ....[94]....
        /*0234*/ 	.word	0x05000021


	//   ....[95]....
        /*0238*/ 	.word	0x05000021


	//   ....[96]....
        /*023c*/ 	.word	0x05000021


	//   ....[97]....
        /*0240*/ 	.word	0x05000021


	//   ....[98]....
        /*0244*/ 	.word	0x05000021


	//   ....[99]....
        /*0248*/ 	.word	0x05000021


	//----- nvinfo : EIATTR_COOP_GROUP_INSTR_OFFSETS
	.align		4
.L_131:
        /*024c*/ 	.byte	0x04, 0x28
        /*024e*/ 	.short	(.L_133 - .L_132)


	//   ....[0]....
.L_132:
        /*0250*/ 	.word	0x00000600


	//   ....[1]....
        /*0254*/ 	.word	0x00001160


	//   ....[2]....
        /*0258*/ 	.word	0x00001210


	//   ....[3]....
        /*025c*/ 	.word	0x000012c0


	//   ....[4]....
        /*0260*/ 	.word	0x00001370


	//   ....[5]....
        /*0264*/ 	.word	0x00001410


	//   ....[6]....
        /*0268*/ 	.word	0x000015f0


	//   ....[7]....
        /*026c*/ 	.word	0x00002840


	//   ....[8]....
        /*0270*/ 	.word	0x000028f0


	//   ....[9]....
        /*0274*/ 	.word	0x000029a0


	//   ....[10]....
        /*0278*/ 	.word	0x00002a50


	//   ....[11]....
        /*027c*/ 	.word	0x00002af0


	//   ....[12]....
        /*0280*/ 	.word	0x00002cd0


	//   ....[13]....
        /*0284*/ 	.word	0x00002f90


	//   ....[14]....
        /*0288*/ 	.word	0x00003060


	//   ....[15]....
        /*028c*/ 	.word	0x000030f0


	//   ....[16]....
        /*0290*/ 	.word	0x00003150


	//   ....[17]....
        /*0294*/ 	.word	0x00003280


	//   ....[18]....
        /*0298*/ 	.word	0x000033b0


	//   ....[19]....
        /*029c*/ 	.word	0x000034e0


	//   ....[20]....
        /*02a0*/ 	.word	0x00003620


	//   ....[21]....
        /*02a4*/ 	.word	0x00003700


	//   ....[22]....
        /*02a8*/ 	.word	0x00003800


	//   ....[23]....
        /*02ac*/ 	.word	0x000038e0


	//   ....[24]....
        /*02b0*/ 	.word	0x00003960


	//   ....[25]....
        /*02b4*/ 	.word	0x000039c0


	//   ....[26]....
        /*02b8*/ 	.word	0x00003af0


	//   ....[27]....
        /*02bc*/ 	.word	0x00003c10


	//   ....[28]....
        /*02c0*/ 	.word	0x00003d30


	//   ....[29]....
        /*02c4*/ 	.word	0x00003e60


	//   ....[30]....
        /*02c8*/ 	.word	0x00003fa0


	//   ....[31]....
        /*02cc*/ 	.word	0x00004c00


	//   ....[32]....
        /*02d0*/ 	.word	0x00005ab0


	//   ....[33]....
        /*02d4*/ 	.word	0x00006600


	//   ....[34]....
        /*02d8*/ 	.word	0x000066b0


	//   ....[35]....
        /*02dc*/ 	.word	0x00006760


	//   ....[36]....
        /*02e0*/ 	.word	0x00006810


	//   ....[37]....
        /*02e4*/ 	.word	0x000068b0


	//   ....[38]....
        /*02e8*/ 	.word	0x00006a60


	//   ....[39]....
        /*02ec*/ 	.word	0x00007c80


	//   ....[40]....
        /*02f0*/ 	.word	0x00007d30


	//   ....[41]....
        /*02f4*/ 	.word	0x00007de0


	//   ....[42]....
        /*02f8*/ 	.word	0x00007e90


	//   ....[43]....
        /*02fc*/ 	.word	0x00007f30


	//   ....[44]....
        /*0300*/ 	.word	0x00008110


	//   ....[45]....
        /*0304*/ 	.word	0x000083e0


	//   ....[46]....
        /*0308*/ 	.word	0x000084b0


	//   ....[47]....
        /*030c*/ 	.word	0x00008540


	//   ....[48]....
        /*0310*/ 	.word	0x000085a0


	//   ....[49]....
        /*0314*/ 	.word	0x000086c0


	//   ....[50]....
        /*0318*/ 	.word	0x000087f0


	//   ....[51]....
        /*031c*/ 	.word	0x00008920


	//   ....[52]....
        /*0320*/ 	.word	0x00008a60


	//   ....[53]....
        /*0324*/ 	.word	0x00008b70


	//   ....[54]....
        /*0328*/ 	.word	0x00008c90


	//   ....[55]....
        /*032c*/ 	.word	0x00008d60


	//   ....[56]....
        /*0330*/ 	.word	0x00008de0


	//   ....[57]....
        /*0334*/ 	.word	0x00008e40


	//   ....[58]....
        /*0338*/ 	.word	0x00008f60


	//   ....[59]....
        /*033c*/ 	.word	0x00009090


	//   ....[60]....
        /*0340*/ 	.word	0x000091c0


	//   ....[61]....
        /*0344*/ 	.word	0x00009300


	//   ....[62]....
        /*0348*/ 	.word	0x00009450


	//   ....[63]....
        /*034c*/ 	.word	0x0000a150


	//   ....[64]....
        /*0350*/ 	.word	0x0000a9d0


	//   ....[65]....
        /*0354*/ 	.word	0x0000aa50


	//   ....[66]....
        /*0358*/ 	.word	0x0000aae0


	//   ....[67]....
        /*035c*/ 	.word	0x0000ab90


	//   ....[68]....
        /*0360*/ 	.word	0x0000ac10


	//   ....[69]....
        /*0364*/ 	.word	0x0000ac90


	//   ....[70]....
        /*0368*/ 	.word	0x0000ad10


	//   ....[71]....
        /*036c*/ 	.word	0x0000ada0


	//   ....[72]....
        /*0370*/ 	.word	0x0000aef0


	//   ....[73]....
        /*0374*/ 	.word	0x0000af70


	//   ....[74]....
        /*0378*/ 	.word	0x0000aff0


	//   ....[75]....
        /*037c*/ 	.word	0x0000b070


	//   ....[76]....
        /*0380*/ 	.word	0x0000b130


	//   ....[77]....
        /*0384*/ 	.word	0x0000b1b0


	//   ....[78]....
        /*0388*/ 	.word	0x0000b240


	//   ....[79]....
        /*038c*/ 	.word	0x0000b2d0


	//   ....[80]....
        /*0390*/ 	.word	0x0000b370


	//   ....[81]....
        /*0394*/ 	.word	0x0000b510


	//   ....[82]....
        /*0398*/ 	.word	0x0000b580


	//   ....[83]....
        /*039c*/ 	.word	0x0000b600


	//   ....[84]....
        /*03a0*/ 	.word	0x0000b690


	//   ....[85]....
        /*03a4*/ 	.word	0x0000b750


	//   ....[86]....
        /*03a8*/ 	.word	0x0000b7e0


	//   ....[87]....
        /*03ac*/ 	.word	0x0000b870


	//   ....[88]....
        /*03b0*/ 	.word	0x0000b900


	//   ....[89]....
        /*03b4*/ 	.word	0x0000b9b0


	//   ....[90]....
        /*03b8*/ 	.word	0x0000bb30


	//   ....[91]....
        /*03bc*/ 	.word	0x0000bbd0


	//   ....[92]....
        /*03c0*/ 	.word	0x0000bc50


	//   ....[93]....
        /*03c4*/ 	.word	0x0000bcd0


	//   ....[94]....
        /*03c8*/ 	.word	0x0000bd90


	//   ....[95]....
        /*03cc*/ 	.word	0x0000be20


	//   ....[96]....
        /*03d0*/ 	.word	0x0000beb0


	//   ....[97]....
        /*03d4*/ 	.word	0x0000bf40


	//   ....[98]....
        /*03d8*/ 	.word	0x0000bff0


	//   ....[99]....
        /*03dc*/ 	.word	0x0000c190


	//----- nvinfo : EIATTR_VRC_CTA_INIT_COUNT
	.align		4
.L_133:
        /*03e0*/ 	.byte	0x02, 0x4a
	.zero		1
	.zero		1


	//----- nvinfo : EIATTR_EXIT_INSTR_OFFSETS
	.align		4
        /*03e4*/ 	.byte	0x04, 0x1c
        /*03e6*/ 	.short	(.L_135 - .L_134)


	//   ....[0]....
.L_134:
        /*03e8*/ 	.word	0x00004ff0


	//   ....[1]....
        /*03ec*/ 	.word	0x00005020


	//   ....[2]....
        /*03f0*/ 	.word	0x0000a960


	//   ....[3]....
        /*03f4*/ 	.word	0x0000a980


	//----- nvinfo : EIATTR_MAX_THREADS
	.align		4
.L_135:
        /*03f8*/ 	.byte	0x04, 0x05
        /*03fa*/ 	.short	(.L_137 - .L_136)
.L_136:
        /*03fc*/ 	.word	0x00000080
        /*0400*/ 	.word	0x00000001
        /*0404*/ 	.word	0x00000001


	//----- nvinfo : EIATTR_CRS_STACK_SIZE
	.align		4
.L_137:
        /*0408*/ 	.byte	0x04, 0x1e
        /*040a*/ 	.short	(.L_139 - .L_138)
.L_138:
        /*040c*/ 	.word	0x00000000


	//----- nvinfo : EIATTR_CBANK_PARAM_SIZE
	.align		4
.L_139:
        /*0410*/ 	.byte	0x03, 0x19
        /*0412*/ 	.short	0x0038


	//----- nvinfo : EIATTR_PARAM_CBANK
	.align		4
        /*0414*/ 	.byte	0x04, 0x0a
        /*0416*/ 	.short	(.L_141 - .L_140)
	.align		4
.L_140:
        /*0418*/ 	.word	index@(.nv.constant0._ZN3cub18CUB_300001_SM_10006detail4scan16DeviceScanKernelINS2_10policy_hubIttty7ComposeE10Policy1000EPtS8_NS0_13ScanTileStateItLb1EEES5_NS0_8NullTypeEytLb0ESB_EEvT0_T1_T2_iT3_T4_T5_)
        /*041c*/ 	.short	0x0380
        /*041e*/ 	.short	0x0038


	//----- nvinfo : EIATTR_SW_WAR
	.align		4
.L_141:
        /*0420*/ 	.byte	0x04, 0x36
        /*0422*/ 	.short	(.L_143 - .L_142)
.L_142:
        /*0424*/ 	.word	0x00000008
.L_143:


//--------------------- .nv.info._ZN3cub18CUB_300001_SM_10006detail4scan20DeviceScanInitKernelINS0_13ScanTileStateItLb1EEEEEvT_i --------------------------
	.section	.nv.info._ZN3cub18CUB_300001_SM_10006detail4scan20DeviceScanInitKernelINS0_13ScanTileStateItLb1EEEEEvT_i,"",@"SHT_CUDA_INFO"
	.sectionflags	@""
	.align	4


	//----- nvinfo : EIATTR_CUDA_API_VERSION
	.align		4
        /*0000*/ 	.byte	0x04, 0x37
        /*0002*/ 	.short	(.L_145 - .L_144)
.L_144:
        /*0004*/ 	.word	0x00000082


	//----- nvinfo : EIATTR_KPARAM_INFO
	.align		4
.L_145:
        /*0008*/ 	.byte	0x04, 0x17
        /*000a*/ 	.short	(.L_147 - .L_146)
.L_146:
        /*000c*/ 	.word	0x00000000
        /*0010*/ 	.short	0x0001
        /*0012*/ 	.short	0x0008
        /*0014*/ 	.byte	0x00, 0xf0, 0x11, 0x00


	//----- nvinfo : EIATTR_KPARAM_INFO
	.align		4
.L_147:
        /*0018*/ 	.byte	0x04, 0x17
        /*001a*/ 	.short	(.L_149 - .L_148)
.L_148:
        /*001c*/ 	.word	0x00000000
        /*0020*/ 	.short	0x0000
        /*0022*/ 	.short	0x0000
        /*0024*/ 	.byte	0x00, 0xf0, 0x21, 0x00


	//----- nvinfo : EIATTR_SPARSE_MMA_MASK
	.align		4
.L_149:
        /*0028*/ 	.byte	0x03, 0x50
        /*002a*/ 	.short	0x0000


	//----- nvinfo : EIATTR_MAXREG_COUNT
	.align		4
        /*002c*/ 	.byte	0x03, 0x1b
        /*002e*/ 	.short	0x00ff


	//----- nvinfo : EIATTR_MERCURY_ISA_VERSION
	.align		4
        /*0030*/ 	.byte	0x03, 0x5f
        /*0032*/ 	.short	0x0101


	//----- nvinfo : EIATTR_VRC_CTA_INIT_COUNT
	.align		4
        /*0034*/ 	.byte	0x02, 0x4a
	.zero		1
	.zero		1


	//----- nvinfo : EIATTR_EXIT_INSTR_OFFSETS
	.align		4
        /*0038*/ 	.byte	0x04, 0x1c
        /*003a*/ 	.short	(.L_151 - .L_150)


	//   ....[0]....
.L_150:
        /*003c*/ 	.word	0x000000e0


	//   ....[1]....
        /*0040*/ 	.word	0x00000120


	//----- nvinfo : EIATTR_CBANK_PARAM_SIZE
	.align		4
.L_151:
        /*0044*/ 	.byte	0x03, 0x19
        /*0046*/ 	.short	0x000c


	//----- nvinfo : EIATTR_PARAM_CBANK
	.align		4
        /*0048*/ 	.byte	0x04, 0x0a
        /*004a*/ 	.short	(.L_153 - .L_152)
	.align		4
.L_152:
        /*004c*/ 	.word	index@(.nv.constant0._ZN3cub18CUB_300001_SM_10006detail4scan20DeviceScanInitKernelINS0_13ScanTileStateItLb1EEEEEvT_i)
        /*0050*/ 	.short	0x0380
        /*0052*/ 	.short	0x000c


	//----- nvinfo : EIATTR_SW_WAR
	.align		4
.L_153:
        /*0054*/ 	.byte	0x04, 0x36
        /*0056*/ 	.short	(.L_155 - .L_154)
.L_154:
        /*0058*/ 	.word	0x00000008
.L_155:


//--------------------- .nv.info._ZN3cub18CUB_300001_SM_10006detail6select23DeviceSelectSweepKernelINS2_10policy_hubI9TokenSpanNS0_8NullTypeElLb0ELNS0_10SelectImplE2EE10Policy1000EPS5_PS6_SA_PmNS0_13ScanTileStateIiLb1EEE8IsIgnoreS6_iNS2_19streaming_context_tIlLb1EEELS7_2EEEvT0_T1_T2_T3_T4_T5_T6_T7_iT8_NS1_7vsmem_tE --------------------------
	.section	.nv.info._ZN3cub18CUB_300001_SM_10006detail6select23DeviceSelectSweepKernelINS2_10policy_hubI9TokenSpanNS0_8NullTypeElLb0ELNS0_10SelectImplE2EE10Policy1000EPS5_PS6_SA_PmNS0_13ScanTileStateIiLb1EEE8IsIgnoreS6_iNS2_19streaming_context_tIlLb1EEELS7_2EEEvT0_T1_T2_T3_T4_T5_T6_T7_iT8_NS1_7vsmem_tE,"",@"SHT_CUDA_INFO"
	.sectionflags	@""
	.align	4


	//----- nvinfo : EIATTR_CUDA_API_VERSION
	.align		4
        /*0000*/ 	.byte	0x04, 0x37
        /*0002*/ 	.short	(.L_157 - .L_156)
.L_156:
        /*0004*/ 	.word	0x00000082


	//----- nvinfo : EIATTR_KPARAM_INFO
	.align		4
.L_157:
        /*0008*/ 	.byte	0x04, 0x17
        /*000a*/ 	.short	(.L_159 - .L_158)
.L_158:
        /*000c*/ 	.word	0x00000000
        /*0010*/ 	.short	0x000a
        /*0012*/ 	.short	0x0060
        /*0014*/ 	.byte	0x00, 0xf0, 0x21, 0x00


	//----- nvinfo : EIATTR_KPARAM_INFO
	.align		4
.L_159:
        /*0018*/ 	.byte	0x04, 0x17
        /*001a*/ 	.short	(.L_161 - .L_160)
.L_160:
        /*001c*/ 	.word	0x00000000
        /*0020*/ 	.short	0x0009
        /*0022*/ 	.short	0x0038
        /*0024*/ 	.byte	0x00, 0xf0, 0xa1, 0x00


	//----- nvinfo : EIATTR_KPARAM_INFO
	.align		4
.L_161:
        /*0028*/ 	.byte	0x04, 0x17
        /*002a*/ 	.short	(.L_163 - .L_162)
.L_162:
        /*002c*/ 	.word	0x00000000
        /*0030*/ 	.short	0x0008
        /*0032*/ 	.short	0x0030
        /*0034*/ 	.byte	0x00, 0xf0, 0x11, 0x00


	//----- nvinfo : EIATTR_KPARAM_INFO
	.align		4
.L_163:
        /*0038*/ 	.byte	0x04, 0x17
        /*003a*/ 	.short	(.L_165 - .L_164)
.L_164:
        /*003c*/ 	.word	0x00000000
        /*0040*/ 	.short	0x0007
        /*0042*/ 	.short	0x002c
        /*0044*/ 	.byte	0x00, 0xf0, 0x11, 0x00


	//----- nvinfo : EIATTR_KPARAM_INFO
	.align		4
.L_165:
        /*0048*/ 	.byte	0x04, 0x17
        /*004a*/ 	.short	(.L_167 - .L_166)
.L_166:
        /*004c*/ 	.word	0x00000000
        /*0050*/ 	.short	0x0006
        /*0052*/ 	.short	0x0029
        /*0054*/ 	.byte	0x00, 0xf0, 0x05, 0x00


	//----- nvinfo : EIATTR_KPARAM_INFO
	.align		4
.L_167:
        /*0058*/ 	.byte	0x04, 0x17
        /*005a*/ 	.short	(.L_169 - .L_168)
.L_168:
        /*005c*/ 	.word	0x00000000
        /*0060*/ 	.short	0x0005
        /*0062*/ 	.short	0x0028
        /*0064*/ 	.byte	0x00, 0xf0, 0x05, 0x00


	//----- nvinfo : EIATTR_KPARAM_INFO
	.align		4
.L_169:
        /*0068*/ 	.byte	0x04, 0x17
        /*006a*/ 	.short	(.L_171 - .L_170)
.L_170:
        /*006c*/ 	.word	0x00000000
        /*0070*/ 	.short	0x0004
        /*0072*/ 	.short	0x0020
        /*0074*/ 	.byte	0x00, 0xf0, 0x21, 0x00


	//----- nvinfo : EIATTR_KPARAM_INFO
	.align		4
.L_171:
        /*0078*/ 	.byte	0x04, 0x17
        /*007a*/ 	.short	(.L_173 - .L_172)
.L_172:
        /*007c*/ 	.word	0x00000000
        /*0080*/ 	.short	0x0003
        /*0082*/ 	.short	0x0018
        /*0084*/ 	.byte	0x00, 0xf5, 0x21, 0x00


	//----- nvinfo : EIATTR_KPARAM_INFO
	.align		4
.L_173:
        /*0088*/ 	.byte	0x04, 0x17
        /*008a*/ 	.short	(.L_175 - .L_174)
.L_174:
        /*008c*/ 	.word	0x00000000
        /*0090*/ 	.short	0x0002
        /*0092*/ 	.short	0x0010
        /*0094*/ 	.byte	0x00, 0xf5, 0x21, 0x00


	//----- nvinfo : EIATTR_KPARAM_INFO
	.align		4
.L_175:
        /*0098*/ 	.byte	0x04, 0x17
        /*009a*/ 	.short	(.L_177 - .L_176)
.L_176:
        /*009c*/ 	.word	0x00000000
        /*00a0*/ 	.short	0x0001
        /*00a2*/ 	.short	0x0008
        /*00a4*/ 	.byte	0x00, 0xf5, 0x21, 0x00


	//----- nvinfo : EIATTR_KPARAM_INFO
	.align		4
.L_177:
        /*00a8*/ 	.byte	0x04, 0x17
        /*00aa*/ 	.short	(.L_179 - .L_178)
.L_178:
        /*00ac*/ 	.word	0x00000000
        /*00b0*/ 	.short	0x0000
        /*00b2*/ 	.short	0x0000
        /*00b4*/ 	.byte	0x00, 0xf5, 0x21, 0x00


	//----- nvinfo : EIATTR_SPARSE_MMA_MASK
	.align		4
.L_179:
        /*00b8*/ 	.byte	0x03, 0x50
        /*00ba*/ 	.short	0x0000


	//----- nvinfo : EIATTR_MAXREG_COUNT
	.align		4
        /*00bc*/ 	.byte	0x03, 0x1b
        /*00be*/ 	.short	0x00ff


	//----- nvinfo : EIATTR_NUM_BARRIERS
	.align		4
        /*00c0*/ 	.byte	0x02, 0x4c
        /*00c2*/ 	.byte	0x01
	.zero		1


	//----- nvinfo : EIATTR_MERCURY_ISA_VERSION
	.align		4
        /*00c4*/ 	.byte	0x03, 0x5f
        /*00c6*/ 	.short	0x0101


	//----- nvinfo : EIATTR_UNUSED_LOAD_BYTE_OFFSET
	.align		4
        /*00c8*/ 	.byte	0x04, 0x44
        /*00ca*/ 	.short	(.L_181 - .L_180)


	//   ....[0]....
.L_180:
        /*00cc*/ 	.word	0x00006df0
        /*00d0*/ 	.word	0x0000fff0


	//----- nvinfo : EIATTR_COOP_GROUP_MASK_REGIDS
	.align		4
.L_181:
        /*00d4*/ 	.byte	0x04, 0x29
        /*00d6*/ 	.short	(.L_183 - .L_182)


	//   ....[0]....
.L_182:
        /*00d8*/ 	.word	0xffffffff


	//   ....[1]....
        /*00dc*/ 	.word	0xffffffff


	//   ....[2]....
        /*00e0*/ 	.word	0xffffffff


	//   ....[3]....
        /*00e4*/ 	.word	0xffffffff


	//   ....[4]....
        /*00e8*/ 	.word	0xffffffff


	//   ....[5]....
        /*00ec*/ 	.word	0xffffffff


	//   ....[6]....
        /*00f0*/ 	.word	0xffffffff


	//   ....[7]....
        /*00f4*/ 	.word	0xffffffff


	//   ....[8]....
        /*00f8*/ 	.word	0xffffffff


	//   ....[9]....
        /*00fc*/ 	.word	0xffffffff


	//   ....[10]....
        /*0100*/ 	.word	0xffffffff


	//   ....[11]....
        /*0104*/ 	.word	0xffffffff


	//   ....[12]....
        /*0108*/ 	.word	0xffffffff


	//   ....[13]....
        /*010c*/ 	.word	0xffffffff


	//   ....[14]....
        /*0110*/ 	.word	0xffffffff


	//   ....[15]....
        /*0114*/ 	.word	0xffffffff


	//   ....[16]....
        /*0118*/ 	.word	0xffffffff


	//   ....[17]....
        /*011c*/ 	.word	0xffffffff


	//   ....[18]....
        /*0120*/ 	.word	0xffffffff


	//   ....[19]....
        /*0124*/ 	.word	0xffffffff


	//   ....[20]....
        /*0128*/ 	.word	0xffffffff


	//   ....[21]....
        /*012c*/ 	.word	0xffffffff


	//   ....[22]....
        /*0130*/ 	.word	0xffffffff


	//   ....[23]....
        /*0134*/ 	.word	0xffffffff


	//   ....[24]....
        /*0138*/ 	.word	0xffffffff


	//   ....[25]....
        /*013c*/ 	.word	0xffffffff


	//   ....[26]....
        /*0140*/ 	.word	0xffffffff


	//   ....[27]....
        /*0144*/ 	.word	0xffffffff


	//   ....[28]....
        /*0148*/ 	.word	0xffffffff


	//   ....[29]....
        /*014c*/ 	.word	0xffffffff


	//   ....[30]....
        /*0150*/ 	.word	0xffffffff


	//   ....[31]....
        /*0154*/ 	.word	0xffffffff


	//   ....[32]....
        /*0158*/ 	.word	0xffffffff


	//   ....[33]....
        /*015c*/ 	.word	0xffffffff


	//   ....[34]....
        /*0160*/ 	.word	0xffffffff


	//   ....[35]....
        /*0164*/ 	.word	0xffffffff


	//   ....[36]....
        /*0168*/ 	.word	0xffffffff


	//   ....[37]....
        /*016c*/ 	.word	0xffffffff


	//   ....[38]....
        /*0170*/ 	.word	0xffffffff


	//   ....[39]....
        /*0174*/ 	.word	0xffffffff


	//   ....[40]....
        /*0178*/ 	.word	0xffffffff


	//   ....[41]....
        /*017c*/ 	.word	0xffffffff


	//   ....[42]....
        /*0180*/ 	.word	0xffffffff


	//   ....[43]....
        /*0184*/ 	.word	0xffffffff


	//   ....[44]....
        /*0188*/ 	.word	0xffffffff


	//   ....[45]....
        /*018c*/ 	.word	0xffffffff


	//   ....[46]....
        /*0190*/ 	.word	0xffffffff


	//   ....[47]....
        /*0194*/ 	.word	0xffffffff


	//   ....[48]....
        /*0198*/ 	.word	0xffffffff


	//   ....[49]....
        /*019c*/ 	.word	0xffffffff


	//   ....[50]....
        /*01a0*/ 	.word	0xffffffff


	//   ....[51]....
        /*01a4*/ 	.word	0xffffffff


	//   ....[52]....
        /*01a8*/ 	.word	0xffffffff


	//   ....[53]....
        /*01ac*/ 	.word	0xffffffff


	//   ....[54]....
        /*01b0*/ 	.word	0xffffffff


	//   ....[55]....
        /*01b4*/ 	.word	0xffffffff


	//   ....[56]....
        /*01b8*/ 	.word	0x05000019


	//   ....[57]....
        /*01bc*/ 	.word	0x05000019


	//   ....[58]....
        /*01c0*/ 	.word	0x05000019


	//   ....[59]....
        /*01c4*/ 	.word	0x05000019


	//   ....[60]....
        /*01c8*/ 	.word	0x05000019


	//   ....[61]....
        /*01cc*/ 	.word	0x05000019


	//   ....[62]....
        /*01d0*/ 	.word	0x05000019


	//   ....[63]....
        /*01d4*/ 	.word	0x05000019


	//   ....[64]....
        /*01d8*/ 	.word	0x05000019


	//   ....[65]....
        /*01dc*/ 	.word	0x05000019


	//   ....[66]....
        /*01e0*/ 	.word	0x05000019


	//   ....[67]....
        /*01e4*/ 	.word	0x05000019


	//   ....[68]....
        /*01e8*/ 	.word	0x05000019


	//   ....[69]....
        /*01ec*/ 	.word	0x05000019


	//   ....[70]....
        /*01f0*/ 	.word	0x05000019


	//   ....[71]....
        /*01f4*/ 	.word	0x05000019


	//   ....[72]....
        /*01f8*/ 	.word	0x05000019


	//   ....[73]....
        /*01fc*/ 	.word	0x05000019


	//   ....[74]....
        /*0200*/ 	.word	0x05000019


	//   ....[75]....
        /*0204*/ 	.word	0x05000019


	//   ....[76]....
        /*0208*/ 	.word	0x05000019


	//   ....[77]....
        /*020c*/ 	.word	0x05000019


	//   ....[78]....
        /*0210*/ 	.word	0x05000019


	//   ....[79]....
        /*0214*/ 	.word	0x05000019


	//   ....[80]....
        /*0218*/ 	.word	0x05000019


	//   ....[81]....
        /*021c*/ 	.word	0x05000019


	//   ....[82]....
        /*0220*/ 	.word	0x05000019


	//   ....[83]....
        /*0224*/ 	.word	0x05000019


	//   ....[84]....
        /*0228*/ 	.word	0x05000019


	//   ....[85]....
        /*022c*/ 	.word	0x05000019


	//   ....[86]....
        /*0230*/ 	.word	0x05000019


	//   ....[87]....
        /*0234*/ 	.word	0x05000019


	//   ....[88]....
        /*0238*/ 	.word	0x05000019


	//   ....[89]....
        /*023c*/ 	.word	0x05000019


	//   ....[90]....
        /*0240*/ 	.word	0x05000019


	//   ....[91]....
        /*0244*/ 	.word	0x05000019


	//----- nvinfo : EIATTR_COOP_GROUP_INSTR_OFFSETS
	.align		4
.L_183:
        /*0248*/ 	.byte	0x04, 0x28
        /*024a*/ 	.short	(.L_185 - .L_184)


	//   ....[0]....
.L_184:
        /*024c*/ 	.word	0x00000540


	//   ....[1]....
        /*0250*/ 	.word	0x00000570


	//   ....[2]....
        /*0254*/ 	.word	0x00000590


	//   ....[3]....
        /*0258*/ 	.word	0x000005e0


	//   ....[4]....
        /*025c*/ 	.word	0x00000620


	//   ....[5]....
        /*0260*/ 	.word	0x00001f20


	//   ....[6]....
        /*0264*/ 	.word	0x00001f50


	//   ....[7]....
        /*0268*/ 	.word	0x00001f80


	//   ....[8]....
        /*026c*/ 	.word	0x00001fa0


	//   ....[9]....
        /*0270*/ 	.word	0x00001ff0


	//   ....[10]....
        /*0274*/ 	.word	0x00002370


	//   ....[11]....
        /*0278*/ 	.word	0x00002430


	//   ....[12]....
        /*027c*/ 	.word	0x00002490


	//   ....[13]....
        /*0280*/ 	.word	0x00002500


	//   ....[14]....
        /*0284*/ 	.word	0x00002550


	//   ....[15]....
        /*0288*/ 	.word	0x000025b0


	//   ....[16]....
        /*028c*/ 	.word	0x000025f0


	//   ....[17]....
        /*0290*/ 	.word	0x00002640


	//   ....[18]....
        /*0294*/ 	.word	0x00002660


	//   ....[19]....
        /*0298*/ 	.word	0x00002750


	//   ....[20]....
        /*029c*/ 	.word	0x00002810


	//   ....[21]....
        /*02a0*/ 	.word	0x00002870


	//   ....[22]....
        /*02a4*/ 	.word	0x000028b0


	//   ....[23]....
        /*02a8*/ 	.word	0x00002900


	//   ....[24]....
        /*02ac*/ 	.word	0x00002950


	//   ....[25]....
        /*02b0*/ 	.word	0x00002990


	//   ....[26]....
        /*02b4*/ 	.word	0x000029d0


	//   ....[27]....
        /*02b8*/ 	.word	0x00002a10


	//   ....[28]....
        /*02bc*/ 	.word	0x00004560


	//   ....[29]....
        /*02c0*/ 	.word	0x00004590


	//   ....[30]....
        /*02c4*/ 	.word	0x000045b0


	//   ....[31]....
        /*02c8*/ 	.word	0x000045d0


	//   ....[32]....
        /*02cc*/ 	.word	0x00004600


	//   ....[33]....
        /*02d0*/ 	.word	0x00006070


	//   ....[34]....
        /*02d4*/ 	.word	0x00006090


	//   ....[35]....
        /*02d8*/ 	.word	0x000060b0


	//   ....[36]....
        /*02dc*/ 	.word	0x000060d0


	//   ....[37]....
        /*02e0*/ 	.word	0x00006110


	//   ....[38]....
        /*02e4*/ 	.word	0x00006490


	//   ....[39]....
        /*02e8*/ 	.word	0x00006550


	//   ....[40]....
        /*02ec*/ 	.word	0x000065b0


	//   ....[41]....
        /*02f0*/ 	.word	0x00006640


	//   ....[42]....
        /*02f4*/ 	.word	0x000066b0


	//   ....[43]....
        /*02f8*/ 	.word	0x000066f0


	//   ....[44]....
        /*02fc*/ 	.word	0x00006730


	//   ....[45]....
        /*0300*/ 	.word	0x00006770


	//   ....[46]....
        /*0304*/ 	.word	0x00006780


	//   ....[47]....
        /*0308*/ 	.word	0x00006860


	//   ....[48]....
        /*030c*/ 	.word	0x00006930


	//   ....[49]....
        /*0310*/ 	.word	0x00006980


	//   ....[50]....
        /*0314*/ 	.word	0x000069e0


	//   ....[51]....
        /*0318*/ 	.word	0x00006a40


	//   ....[52]....
        /*031c*/ 	.word	0x00006a80


	//   ....[53]....
        /*0320*/ 	.word	0x00006ac0


	//   ....[54]....
        /*0324*/ 	.word	0x00006b00


	//   ....[55]....
        /*0328*/ 	.word	0x00006b10


	//   ....[56]....
        /*032c*/ 	.word	0x00008420


	//   ....[57]....
        /*0330*/ 	.word	0x000084a0


	//   ....[58]....
        /*0334*/ 	.word	0x00008540


	//   ....[59]....
        /*0338*/ 	.word	0x00008610


	//   ....[60]....
        /*033c*/ 	.word	0x000086b0


	//   ....[61]....
        /*0340*/ 	.word	0x00008760


	//   ....[62]....
        /*0344*/ 	.word	0x000087e0


	//   ....[63]....
        /*0348*/ 	.word	0x00008860


	//   ....[64]....
        /*034c*/ 	.word	0x00008890


	//   ....[65]....
        /*0350*/ 	.word	0x00008950


	//   ....[66]....
        /*0354*/ 	.word	0x000089d0


	//   ....[67]....
        /*0358*/ 	.word	0x00008a50


	//   ....[68]....
        /*035c*/ 	.word	0x00008b30


	//   ....[69]....
        /*0360*/ 	.word	0x00008be0


	//   ....[70]....
        /*0364*/ 	.word	0x00008c60


	//   ....[71]....
        /*0368*/ 	.word	0x00008ce0


	//   ....[72]....
        /*036c*/ 	.word	0x00008d60


	//   ....[73]....
        /*0370*/ 	.word	0x00008d90


	//   ....[74]....
        /*0374*/ 	.word	0x00008e20


	//   ....[75]....
        /*0378*/ 	.word	0x00008ea0


	//   ....[76]....
        /*037c*/ 	.word	0x00008f30


	//   ....[77]....
        /*0380*/ 	.word	0x00009040


	//   ....[78]....
        /*0384*/ 	.word	0x000090c0


	//   ....[79]....
        /*0388*/ 	.word	0x00009140


	//   ....[80]....
        /*038c*/ 	.word	0x000091c0


	//   ....[81]....
        /*0390*/ 	.word	0x00009240


	//   ....[82]....
        /*0394*/ 	.word	0x00009270


	//   ....[83]....
        /*0398*/ 	.word	0x00009340


	//   ....[84]....
        /*039c*/ 	.word	0x000093c0


	//   ....[85]....
        /*03a0*/ 	.word	0x00009440


	//   ....[86]....
        /*03a4*/ 	.word	0x00009500


	//   ....[87]....
        /*03a8*/ 	.word	0x00009590


	//   ....[88]....
        /*03ac*/ 	.word	0x00009600


	//   ....[89]....
        /*03b0*/ 	.word	0x00009680


	//   ....[90]....
        /*03b4*/ 	.word	0x00009700


	//   ....[91]....
        /*03b8*/ 	.word	0x00009760


	//----- nvinfo : EIATTR_VRC_CTA_INIT_COUNT
	.align		4
.L_185:
        /*03bc*/ 	.byte	0x02, 0x4a
	.zero		1
	.zero		1


	//----- nvinfo : EIATTR_EXIT_INSTR_OFFSETS
	.align		4
        /*03c0*/ 	.byte	0x04, 0x1c
        /*03c2*/ 	.short	(.L_187 - .L_186)


	//   ....[0]....
.L_186:
        /*03c4*/ 	.word	0x00001a80


	//   ....[1]....
        /*03c8*/ 	.word	0x00003f60


	//   ....[2]....
        /*03cc*/ 	.word	0x00008240


	//   ....[3]....
        /*03d0*/ 	.word	0x00008320


	//   ....[4]....
        /*03d4*/ 	.word	0x000083d0


	//----- nvinfo : EIATTR_MAX_THREADS
	.align		4
.L_187:
        /*03d8*/ 	.byte	0x04, 0x05
        /*03da*/ 	.short	(.L_189 - .L_188)
.L_188:
        /*03dc*/ 	.word	0x00000080
        /*03e0*/ 	.word	0x00000001
        /*03e4*/ 	.word	0x00000001


	//----- nvinfo : EIATTR_CRS_STACK_SIZE
	.align		4
.L_189:
        /*03e8*/ 	.byte	0x04, 0x1e
        /*03ea*/ 	.short	(.L_191 - .L_190)
.L_190:
        /*03ec*/ 	.word	0x00000000


	//----- nvinfo : EIATTR_CBANK_PARAM_SIZE
	.align		4
.L_191:
        /*03f0*/ 	.byte	0x03, 0x19
        /*03f2*/ 	.short	0x0068


	//----- nvinfo : EIATTR_PARAM_CBANK
	.align		4
        /*03f4*/ 	.byte	0x04, 0x0a
        /*03f6*/ 	.short	(.L_193 - .L_192)
	.align		4
.L_192:
        /*03f8*/ 	.word	index@(.nv.constant0._ZN3cub18CUB_300001_SM_10006detail6select23DeviceSelectSweepKernelINS2_10policy_hubI9TokenSpanNS0_8NullTypeElLb0ELNS0_10SelectImplE2EE10Policy1000EPS5_PS6_SA_PmNS0_13ScanTileStateIiLb1EEE8IsIgnoreS6_iNS2_19streaming_context_tIlLb1EEELS7_2EEEvT0_T1_T2_T3_T4_T5_T6_T7_iT8_NS1_7vsmem_tE)
        /*03fc*/ 	.short	0x0380
        /*03fe*/ 	.short	0x0068


	//----- nvinfo : EIATTR_SW_WAR
	.align		4
.L_193:
        /*0400*/ 	.byte	0x04, 0x36
        /*0402*/ 	.short	(.L_195 - .L_194)
.L_194:
        /*0404*/ 	.word	0x00000008
.L_195:


//--------------------- .nv.info._ZN3cub18CUB_300001_SM_10006detail6select23DeviceSelectSweepKernelINS2_10policy_hubIjNS0_8NullTypeElLb0ELNS0_10SelectImplE2EE10Policy1000EPjPS5_S9_PmNS0_13ScanTileStateIiLb1EEE11IsProducingS5_iNS2_19streaming_context_tIlLb1EEELS6_2EEEvT0_T1_T2_T3_T4_T5_T6_T7_iT8_NS1_7vsmem_tE --------------------------
	.section	.nv.info._ZN3cub18CUB_300001_SM_10006detail6select23DeviceSelectSweepKernelINS2_10policy_hubIjNS0_8NullTypeElLb0ELNS0_10SelectImplE2EE10Policy1000EPjPS5_S9_PmNS0_13ScanTileStateIiLb1EEE11IsProducingS5_iNS2_19streaming_context_tIlLb1EEELS6_2EEEvT0_T1_T2_T3_T4_T5_T6_T7_iT8_NS1_7vsmem_tE,"",@"SHT_CUDA_INFO"
	.sectionflags	@""
	.align	4


	//----- nvinfo : EIATTR_CUDA_API_VERSION
	.align		4
        /*0000*/ 	.byte	0x04, 0x37
        /*0002*/ 	.short	(.L_197 - .L_196)
.L_196:
        /*0004*/ 	.word	0x00000082


	//----- nvinfo : EIATTR_KPARAM_INFO
	.align		4
.L_197:
        /*0008*/ 	.byte	0x04, 0x17
        /*000a*/ 	.short	(.L_199 - .L_198)
.L_198:
        /*000c*/ 	.word	0x00000000
        /*0010*/ 	.short	0x000a
        /*0012*/ 	.short	0x0070
        /*0014*/ 	.byte	0x00, 0xf0, 0x21, 0x00


	//----- nvinfo : EIATTR_KPARAM_INFO
	.align		4
.L_199:
        /*0018*/ 	.byte	0x04, 0x17
        /*001a*/ 	.short	(.L_201 - .L_200)
.L_200:
        /*001c*/ 	.word	0x00000000
        /*0020*/ 	.short	0x0009
        /*0022*/ 	.short	0x0048
        /*0024*/ 	.byte	0x00, 0xf0, 0xa1, 0x00


	//----- nvinfo : EIATTR_KPARAM_INFO
	.align		4
.L_201:
        /*0028*/ 	.byte	0x04, 0x17
        /*002a*/ 	.short	(.L_203 - .L_202)
.L_202:
        /*002c*/ 	.word	0x00000000
        /*0030*/ 	.short	0x0008
        /*0032*/ 	.short	0x0040
        /*0034*/ 	.byte	0x00, 0xf0, 0x11, 0x00


	//----- nvinfo : EIATTR_KPARAM_INFO
	.align		4
.L_203:
        /*0038*/ 	.byte	0x04, 0x17
        /*003a*/ 	.short	(.L_205 - .L_204)
.L_204:
        /*003c*/ 	.word	0x00000000
        /*0040*/ 	.short	0x0007
        /*0042*/ 	.short	0x003c
        /*0044*/ 	.byte	0x00, 0xf0, 0x11, 0x00


	//----- nvinfo : EIATTR_KPARAM_INFO
	.align		4
.L_205:
        /*0048*/ 	.byte	0x04, 0x17
        /*004a*/ 	.short	(.L_207 - .L_206)
.L_206:
        /*004c*/ 	.word	0x00000000
        /*0050*/ 	.short	0x0006
        /*0052*/ 	.short	0x0038
        /*0054*/ 	.byte	0x00, 0xf0, 0x05, 0x00


	//----- nvinfo : EIATTR_KPARAM_INFO
	.align		4
.L_207:
        /*0058*/ 	.byte	0x04, 0x17
        /*005a*/ 	.short	(.L_209 - .L_208)
.L_208:
        /*005c*/ 	.word	0x00000000
        /*0060*/ 	.short	0x0005
        /*0062*/ 	.short	0x0028
        /*0064*/ 	.byte	0x00, 0xf0, 0x41, 0x00


	//----- nvinfo : EIATTR_KPARAM_INFO
	.align		4
.L_209:
        /*0068*/ 	.byte	0x04, 0x17
        /*006a*/ 	.short	(.L_211 - .L_210)
.L_210:
        /*006c*/ 	.word	0x00000000
        /*0070*/ 	.short	0x0004
        /*0072*/ 	.short	0x0020
        /*0074*/ 	.byte	0x00, 0xf0, 0x21, 0x00


	//----- nvinfo : EIATTR_KPARAM_INFO
	.align		4
.L_211:
        /*0078*/ 	.byte	0x04, 0x17
        /*007a*/ 	.short	(.L_213 - .L_212)
.L_212:
        /*007c*/ 	.word	0x00000000
        /*0080*/ 	.short	0x0003
        /*0082*/ 	.short	0x0018
        /*0084*/ 	.byte	0x00, 0xf5, 0x21, 0x00


	//----- nvinfo : EIATTR_KPARAM_INFO
	.align		4
.L_213:
        /*0088*/ 	.byte	0x04, 0x17
        /*008a*/ 	.short	(.L_215 - .L_214)
.L_214:
        /*008c*/ 	.word	0x00000000
        /*0090*/ 	.short	0x0002
        /*0092*/ 	.short	0x0010
        /*0094*/ 	.byte	0x00, 0xf5, 0x21, 0x00


	//----- nvinfo : EIATTR_KPARAM_INFO
	.align		4
.L_215:
        /*0098*/ 	.byte	0x04, 0x17
        /*009a*/ 	.short	(.L_217 - .L_216)
.L_216:
        /*009c*/ 	.word	0x00000000
        /*00a0*/ 	.short	0x0001
        /*00a2*/ 	.short	0x0008
        /*00a4*/ 	.byte	0x00, 0xf5, 0x21, 0x00


	//----- nvinfo : EIATTR_KPARAM_INFO
	.align		4
.L_217:
        /*00a8*/ 	.byte	0x04, 0x17
        /*00aa*/ 	.short	(.L_219 - .L_218)
.L_218:
        /*00ac*/ 	.word	0x00000000
        /*00b0*/ 	.short	0x0000
        /*00b2*/ 	.short	0x0000
        /*00b4*/ 	.byte	0x00, 0xf5, 0x21, 0x00


	//----- nvinfo : EIATTR_SPARSE_MMA_MASK
	.align		4
.L_219:
        /*00b8*/ 	.byte	0x03, 0x50
        /*00ba*/ 	.short	0x0000


	//----- nvinfo : EIATTR_MAXREG_COUNT
	.align		4
        /*00bc*/ 	.byte	0x03, 0x1b
        /*00be*/ 	.short	0x0060


	//----- nvinfo : EIATTR_NUM_BARRIERS
	.align		4
        /*00c0*/ 	.byte	0x02, 0x4c
        /*00c2*/ 	.byte	0x01
	.zero		1


	//----- nvinfo : EIATTR_MERCURY_ISA_VERSION
	.align		4
        /*00c4*/ 	.byte	0x03, 0x5f
        /*00c6*/ 	.short	0x0101


	//----- nvinfo : EIATTR_UNUSED_LOAD_BYTE_OFFSET
	.align		4
        /*00c8*/ 	.byte	0x04, 0x44
        /*00ca*/ 	.short	(.L_221 - .L_220)


	//   ....[0]....
.L_220:
        /*00cc*/ 	.word	0x00003390
        /*00d0*/ 	.word	0x00000fff


	//   ....[1]....
        /*00d4*/ 	.word	0x00009bd0
        /*00d8*/ 	.word	0x00000fff


	//   ....[2]....
        /*00dc*/ 	.word	0x00011a40
        /*00e0*/ 	.word	0x00000fff


	//   ....[3]....
        /*00e4*/ 	.word	0x00018ad0
        /*00e8*/ 	.word	0x00000fff


	//   ....[4]....
        /*00ec*/ 	.word	0x00019810
        /*00f0*/ 	.word	0x0000fff0


	//----- nvinfo : EIATTR_COOP_GROUP_MASK_REGIDS
	.align		4
.L_221:
        /*00f4*/ 	.byte	0x04, 0x29
        /*00f6*/ 	.short	(.L_223 - .L_222)


	//   ....[0]....
.L_222:
        /*00f8*/ 	.word	0xffffffff


	//   ....[1]....
        /*00fc*/ 	.word	0xffffffff


	//   ....[2]....
        /*0100*/ 	.word	0xffffffff


	//   ....[3]....
        /*0104*/ 	.word	0xffffffff


	//   ....[4]....
        /*0108*/ 	.word	0xffffffff


	//   ....[5]....
        /*010c*/ 	.word	0xffffffff


	//   ....[6]....
        /*0110*/ 	.word	0xffffffff


	//   ....[7]....
        /*0114*/ 	.word	0xffffffff


	//   ....[8]....
        /*0118*/ 	.word	0xffffffff


	//   ....[9]....
        /*011c*/ 	.word	0xffffffff


	//   ....[10]....
        /*0120*/ 	.word	0xffffffff


	//   ....[11]....
        /*0124*/ 	.word	0xffffffff


	//   ....[12]....
        /*0128*/ 	.word	0xffffffff


	//   ....[13]....
        /*012c*/ 	.word	0xffffffff


	//   ....[14]....
        /*0130*/ 	.word	0xffffffff


	//   ....[15]....
        /*0134*/ 	.word	0xffffffff


	//   ....[16]....
        /*0138*/ 	.word	0xffffffff


	//   ....[17]....
        /*013c*/ 	.word	0xffffffff


	//   ....[18]....
        /*0140*/ 	.word	0xffffffff


	//   ....[19]....
        /*0144*/ 	.word	0xffffffff


	//   ....[20]....
        /*0148*/ 	.word	0xffffffff


	//   ....[21]....
        /*014c*/ 	.word	0xffffffff


	//   ....[22]....
        /*0150*/ 	.word	0xffffffff


	//   ....[23]....
        /*0154*/ 	.word	0xffffffff


	//   ....[24]....
        /*0158*/ 	.word	0xffffffff


	//   ....[25]....
        /*015c*/ 	.word	0xffffffff


	//   ....[26]....
        /*0160*/ 	.word	0xffffffff


	//   ....[27]....
        /*0164*/ 	.word	0xffffffff


	//   ....[28]....
        /*0168*/ 	.word	0xffffffff


	//   ....[29]....
        /*016c*/ 	.word	0xffffffff


	//   ....[30]....
        /*0170*/ 	.word	0xffffffff


	//   ....[31]....
        /*0174*/ 	.word	0xffffffff


	//   ....[32]....
        /*0178*/ 	.word	0xffffffff


	//   ....[33]....
        /*017c*/ 	.word	0xffffffff


	//   ....[34]....
        /*0180*/ 	.word	0xffffffff


	//   ....[35]....
        /*0184*/ 	.word	0xffffffff


	//   ....[36]....
        /*0188*/ 	.word	0xffffffff


	//   ....[37]....
        /*018c*/ 	.word	0xffffffff


	//   ....[38]....
        /*0190*/ 	.word	0xffffffff


	//   ....[39]....
        /*0194*/ 	.word	0xffffffff


	//   ....[40]....
        /*0198*/ 	.word	0xffffffff


	//   ....[41]....
        /*019c*/ 	.word	0xffffffff


	//   ....[42]....
        /*01a0*/ 	.word	0xffffffff


	//   ....[43]....
        /*01a4*/ 	.word	0xffffffff


	//   ....[44]....
        /*01a8*/ 	.word	0xffffffff


	//   ....[45]....
        /*01ac*/ 	.word	0xffffffff


	//   ....[46]....
        /*01b0*/ 	.word	0xffffffff


	//   ....[47]....
        /*01b4*/ 	.word	0xffffffff


	//   ....[48]....
        /*01b8*/ 	.word	0xffffffff


	//   ....[49]....
        /*01bc*/ 	.word	0xffffffff


	//   ....[50]....
        /*01c0*/ 	.word	0xffffffff


	//   ....[51]....
        /*01c4*/ 	.word	0xffffffff


	//   ....[52]....
        /*01c8*/ 	.word	0xffffffff


	//   ....[53]....
        /*01cc*/ 	.word	0xffffffff


	//   ....[54]....
        /*01d0*/ 	.word	0xffffffff


	//   ....[55]....
        /*01d4*/ 	.word	0xffffffff


	//   ....[56]....
        /*01d8*/ 	.word	0xffffffff


	//   ....[57]....
        /*01dc*/ 	.word	0xffffffff


	//   ....[58]....
        /*01e0*/ 	.word	0xffffffff


	//   ....[59]....
        /*01e4*/ 	.word	0xffffffff


	//   ....[60]....
        /*01e8*/ 	.word	0x05000018


	//   ....[61]....
        /*01ec*/ 	.word	0x05000018


	//   ....[62]....
        /*01f0*/ 	.word	0x05000018


	//   ....[63]....
        /*01f4*/ 	.word	0x05000018


	//   ....[64]....
        /*01f8*/ 	.word	0x05000018


	//   ....[65]....
        /*01fc*/ 	.word	0x05000018


	//   ....[66]....
        /*0200*/ 	.word	0x05000018


	//   ....[67]....
        /*0204*/ 	.word	0x05000018


	//   ....[68]....
        /*0208*/ 	.word	0x05000018


	//   ....[69]....
        /*020c*/ 	.word	0x05000018


	//   ....[70]....
        /*0210*/ 	.word	0x05000018


	//   ....[71]....
        /*0214*/ 	.word	0x05000018


	//   ....[72]....
        /*0218*/ 	.word	0x05000018


	//   ....[73]....
        /*021c*/ 	.word	0x05000018


	//   ....[74]....
        /*0220*/ 	.word	0x05000018


	//   ....[75]....
        /*0224*/ 	.word	0x05000018


	//   ....[76]....
        /*0228*/ 	.word	0x05000018


	//   ....[77]....
        /*022c*/ 	.word	0x05000018


	//   ....[78]....
        /*0230*/ 	.word	0x05000018


	//   ....[79]....
        /*0234*/ 	.word	0x05000018


	//   ....[80]....
        /*0238*/ 	.word	0x05000018


	//   ....[81]....
        /*023c*/ 	.word	0x05000018


	//   ....[82]....
        /*0240*/ 	.word	0x05000018


	//   ....[83]....
        /*0244*/ 	.word	0x05000018


	//   ....[84]....
        /*0248*/ 	.word	0x05000018


	//   ....[85]....
        /*024c*/ 	.word	0x05000018


	//   ....[86]....
        /*0250*/ 	.word	0x05000018


	//   ....[87]....
        /*0254*/ 	.word	0x05000018


	//   ....[88]....
        /*0258*/ 	.word	0x05000018


	//   ....[89]....
        /*025c*/ 	.word	0x05000018


	//   ....[90]....
        /*0260*/ 	.word	0x05000018


	//   ....[91]....
        /*0264*/ 	.word	0x05000018


	//   ....[92]....
        /*0268*/ 	.word	0x05000018


	//   ....[93]....
        /*026c*/ 	.word	0x05000018


	//   ....[94]....
        /*0270*/ 	.word	0x05000018


	//   ....[95]....
        /*0274*/ 	.word	0x05000018


	//----- nvinfo : EIATTR_COOP_GROUP_INSTR_OFFSETS
	.align		4
.L_223:
        /*0278*/ 	.byte	0x04, 0x28
        /*027a*/ 	.short	(.L_225 - .L_224)


	//   ....[0]....
.L_224:
        /*027c*/ 	.word	0x00000520


	//   ....[1]....
        /*0280*/ 	.word	0x000030e0


	//   ....[2]....
        /*0284*/ 	.word	0x00003100


	//   ....[3]....
        /*0288*/ 	.word	0x00003120


	//   ....[4]....
        /*028c*/ 	.word	0x00003140


	//   ....[5]....
        /*0290*/ 	.word	0x00003160


	//   ....[6]....
        /*0294*/ 	.word	0x00006dd0


	//   ....[7]....
        /*0298*/ 	.word	0x00009930


	//   ....[8]....
        /*029c*/ 	.word	0x00009950


	//   ....[9]....
        /*02a0*/ 	.word	0x00009970


	//   ....[10]....
        /*02a4*/ 	.word	0x00009990


	//   ....[11]....
        /*02a8*/ 	.word	0x000099b0


	//   ....[12]....
        /*02ac*/ 	.word	0x00009ed0


	//   ....[13]....
        /*02b0*/ 	.word	0x0000a0a0


	//   ....[14]....
        /*02b4*/ 	.word	0x0000a100


	//   ....[15]....
        /*02b8*/ 	.word	0x0000a180


	//   ....[16]....
        /*02bc*/ 	.word	0x0000a1d0


	//   ....[17]....
        /*02c0*/ 	.word	0x0000a210


	//   ....[18]....
        /*02c4*/ 	.word	0x0000a260


	//   ....[19]....
        /*02c8*/ 	.word	0x0000a2c0


	//   ....[20]....
        /*02cc*/ 	.word	0x0000a2d0


	//   ....[21]....
        /*02d0*/ 	.word	0x0000a3d0


	//   ....[22]....
        /*02d4*/ 	.word	0x0000a5a0


	//   ....[23]....
        /*02d8*/ 	.word	0x0000a5f0


	//   ....[24]....
        /*02dc*/ 	.word	0x0000a650


	//   ....[25]....
        /*02e0*/ 	.word	0x0000a6b0


	//   ....[26]....
        /*02e4*/ 	.word	0x0000a6f0


	//   ....[27]....
        /*02e8*/ 	.word	0x0000a730


	//   ....[28]....
        /*02ec*/ 	.word	0x0000a770


	//   ....[29]....
        /*02f0*/ 	.word	0x0000a780


	//   ....[30]....
        /*02f4*/ 	.word	0x0000e4e0


	//   ....[31]....
        /*02f8*/ 	.word	0x00011710


	//   ....[32]....
        /*02fc*/ 	.word	0x00011730


	//   ....[33]....
        /*0300*/ 	.word	0x00011750


	//   ....[34]....
        /*0304*/ 	.word	0x00011770


	//   ....[35]....
        /*0308*/ 	.word	0x00011790


	//   ....[36]....
        /*030c*/ 	.word	0x00015590


	//   ....[37]....
        /*0310*/ 	.word	0x00018790


	//   ....[38]....
        /*0314*/ 	.word	0x000187b0


	//   ....[39]....
        /*0318*/ 	.word	0x000187d0


	//   ....[40]....
        /*031c*/ 	.word	0x000187f0


	//   ....[41]....
        /*0320*/ 	.word	0x00018810


	//   ....[42]....
        /*0324*/ 	.word	0x00018d30


	//   ....[43]....
        /*0328*/ 	.word	0x00018f00


	//   ....[44]....
        /*032c*/ 	.word	0x00018f60


	//   ....[45]....
        /*0330*/ 	.word	0x00018fe0


	//   ....[46]....
        /*0334*/ 	.word	0x00019030


	//   ....[47]....
        /*0338*/ 	.word	0x00019080


	//   ....[48]....
        /*033c*/ 	.word	0x000190d0


	//   ....[49]....
        /*0340*/ 	.word	0x000190e0


	//   ....[50]....
        /*0344*/ 	.word	0x00019120


	//   ....[51]....
        /*0348*/ 	.word	0x00019230


	//   ....[52]....
        /*034c*/ 	.word	0x00019400


	//   ....[53]....
        /*0350*/ 	.word	0x00019450


	//   ....[54]....
        /*0354*/ 	.word	0x000194b0


	//   ....[55]....
        /*0358*/ 	.word	0x00019500


	//   ....[56]....
        /*035c*/ 	.word	0x00019540


	//   ....[57]....
        /*0360*/ 	.word	0x00019580


	//   ....[58]....
        /*0364*/ 	.word	0x000195c0


	//   ....[59]....
        /*0368*/ 	.word	0x00019600


	//   ....[60]....
        /*036c*/ 	.word	0x0001d130


	//   ....[61]....
        /*0370*/ 	.word	0x0001d1b0


	//   ....[62]....
        /*0374*/ 	.word	0x0001d240


	//   ....[63]....
        /*0378*/ 	.word	0x0001d320


	//   ....[64]....
        /*037c*/ 	.word	0x0001d3b0


	//   ....[65]....
        /*0380*/ 	.word	0x0001d440


	//   ....[66]....
        /*0384*/ 	.word	0x0001d4f0


	//   ....[67]....
        /*0388*/ 	.word	0x0001d570


	//   ....[68]....
        /*038c*/ 	.word	0x0001d5a0


	//   ....[69]....
        /*0390*/ 	.word	0x0001d640


	//   ....[70]....
        /*0394*/ 	.word	0x0001d6c0


	//   ....[71]....
        /*0398*/ 	.word	0x0001d740


	//   ....[72]....
        /*039c*/ 	.word	0x0001d800


	//   ....[73]....
        /*03a0*/ 	.word	0x0001d890


	//   ....[74]....
        /*03a4*/ 	.word	0x0001d910


	//   ....[75]....
        /*03a8*/ 	.word	0x0001d990


	//   ....[76]....
        /*03ac*/ 	.word	0x0001da10


	//   ....[77]....
        /*03b0*/ 	.word	0x0001da40


	//   ....[78]....
        /*03b4*/ 	.word	0x0001dae0


	//   ....[79]....
        /*03b8*/ 	.word	0x0001db60


	//   ....[80]....
        /*03bc*/ 	.word	0x0001dc00


	//   ....[81]....
        /*03c0*/ 	.word	0x0001dcd0


	//   ....[82]....
        /*03c4*/ 	.word	0x0001dd50


	//   ....[83]....
        /*03c8*/ 	.word	0x0001dde0


	//   ....[84]....
        /*03cc*/ 	.word	0x0001de50


	//   ....[85]....
        /*03d0*/ 	.word	0x0001dec0


	//   ....[86]....
        /*03d4*/ 	.word	0x0001def0


	//   ....[87]....
        /*03d8*/ 	.word	0x0001dfc0


	//   ....[88]....
        /*03dc*/ 	.word	0x0001e040


	//   ....[89]....
        /*03e0*/ 	.word	0x0001e0c0


	//   ....[90]....
        /*03e4*/ 	.word	0x0001e180


	//   ....[91]....
        /*03e8*/ 	.word	0x0001e1f0


	//   ....[92]....
        /*03ec*/ 	.word	0x0001e260


	//   ....[93]....
        /*03f0*/ 	.word	0x0001e2d0


	//   ....[94]....
        /*03f4*/ 	.word	0x0001e340


	//   ....[95]....
        /*03f8*/ 	.word	0x0001e3a0


	//----- nvinfo : EIATTR_VRC_CTA_INIT_COUNT
	.align		4
.L_225:
        /*03fc*/ 	.byte	0x02, 0x4a
	.zero		1
	.zero		1


	//----- nvinfo : EIATTR_EXIT_INSTR_OFFSETS
	.align		4
        /*0400*/ 	.byte	0x04, 0x1c
        /*0402*/ 	.short	(.L_227 - .L_226)


	//   ....[0]....
.L_226:
        /*0404*/ 	.word	0x000069c0


	//   ....[1]....
        /*0408*/ 	.word	0x0000de10


	//   ....[2]....
        /*040c*/ 	.word	0x0001cf50


	//   ....[3]....
        /*0410*/ 	.word	0x0001d030


	//   ....[4]....
        /*0414*/ 	.word	0x0001d0e0


	//----- nvinfo : EIATTR_MAX_THREADS
	.align		4
.L_227:
        /*0418*/ 	.byte	0x04, 0x05
        /*041a*/ 	.short	(.L_229 - .L_228)
.L_228:
        /*041c*/ 	.word	0x00000260
        /*0420*/ 	.word	0x00000001
        /*0424*/ 	.word	0x00000001


	//----- nvinfo : EIATTR_CRS_STACK_SIZE
	.align		4
.L_229:
        /*0428*/ 	.byte	0x04, 0x1e
        /*042a*/ 	.short	(.L_231 - .L_230)
.L_230:
        /*042c*/ 	.word	0x00000000


	//----- nvinfo : EIATTR_CBANK_PARAM_SIZE
	.align		4
.L_231:
        /*0430*/ 	.byte	0x03, 0x19
        /*0432*/ 	.short	0x0078


	//----- nvinfo : EIATTR_PARAM_CBANK
	.align		4
        /*0434*/ 	.byte	0x04, 0x0a
        /*0436*/ 	.short	(.L_233 - .L_232)
	.align		4
.L_232:
        /*0438*/ 	.word	index@(.nv.constant0._ZN3cub18CUB_300001_SM_10006detail6select23DeviceSelectSweepKernelINS2_10policy_hubIjNS0_8NullTypeElLb0ELNS0_10SelectImplE2EE10Policy1000EPjPS5_S9_PmNS0_13ScanTileStateIiLb1EEE11IsProducingS5_iNS2_19streaming_context_tIlLb1EEELS6_2EEEvT0_T1_T2_T3_T4_T5_T6_T7_iT8_NS1_7vsmem_tE)
        /*043c*/ 	.short	0x0380
        /*043e*/ 	.short	0x0078


	//----- nvinfo : EIATTR_SW_WAR
	.align		4
.L_233:
        /*0440*/ 	.byte	0x04, 0x36
        /*0442*/ 	.short	(.L_235 - .L_234)
.L_234:
        /*0444*/ 	.word	0x00000008
.L_235:


//--------------------- .nv.info._ZN3cub18CUB_300001_SM_10006detail11EmptyKernelIvEEvv --------------------------
	.section	.nv.info._ZN3cub18CUB_300001_SM_10006detail11EmptyKernelIvEEvv,"",@"SHT_CUDA_INFO"
	.sectionflags	@""
	.align	4


	//----- nvinfo : EIATTR_CUDA_API_VERSION
	.align		4
        /*0000*/ 	.byte	0x04, 0x37
        /*0002*/ 	.short	(.L_237 - .L_236)
.L_236:
        /*0004*/ 	.word	0x00000082


	//----- nvinfo : EIATTR_SPARSE_MMA_MASK
	.align		4
.L_237:
        /*0008*/ 	.byte	0x03, 0x50
        /*000a*/ 	.short	0x0000


	//----- nvinfo : EIATTR_MAXREG_COUNT
	.align		4
        /*000c*/ 	.byte	0x03, 0x1b
        /*000e*/ 	.short	0x00ff


	//----- nvinfo : EIATTR_MERCURY_ISA_VERSION
	.align		4
        /*0010*/ 	.byte	0x03, 0x5f
        /*0012*/ 	.short	0x0101


	//----- nvinfo : EIATTR_VRC_CTA_INIT_COUNT
	.align		4
        /*0014*/ 	.byte	0x02, 0x4a
	.zero		1
	.zero		1


	//----- nvinfo : EIATTR_EXIT_INSTR_OFFSETS
	.align		4
        /*0018*/ 	.byte	0x04, 0x1c
        /*001a*/ 	.short	(.L_239 - .L_238)


	//   ....[0]....
.L_238:
        /*001c*/ 	.word	0x00000010


	//----- nvinfo : EIATTR_SW_WAR
	.align		4
.L_239:
        /*0020*/ 	.byte	0x04, 0x36
        /*0022*/ 	.short	(.L_241 - .L_240)
.L_240:
        /*0024*/ 	.word	0x00000008
.L_241:


//--------------------- .nv.info._Z16to_config_kernelPtPhS_Pjm --------------------------
	.section	.nv.info._Z16to_config_kernelPtPhS_Pjm,"",@"SHT_CUDA_INFO"
	.sectionflags	@""
	.align	4


	//----- nvinfo : EIATTR_CUDA_API_VERSION
	.align		4
        /*0000*/ 	.byte	0x04, 0x37
        /*0002*/ 	.short	(.L_243 - .L_242)
.L_242:
        /*0004*/ 	.word	0x00000082


	//----- nvinfo : EIATTR_KPARAM_INFO
	.align		4
.L_243:
        /*0008*/ 	.byte	0x04, 0x17
        /*000a*/ 	.short	(.L_245 - .L_244)
.L_244:
        /*000c*/ 	.word	0x00000000
        /*0010*/ 	.short	0x0004
        /*0012*/ 	.short	0x0020
        /*0014*/ 	.byte	0x00, 0xf0, 0x21, 0x00


	//----- nvinfo : EIATTR_KPARAM_INFO
	.align		4
.L_245:
        /*0018*/ 	.byte	0x04, 0x17
        /*001a*/ 	.short	(.L_247 - .L_246)
.L_246:
        /*001c*/ 	.word	0x00000000
        /*0020*/ 	.short	0x0003
        /*0022*/ 	.short	0x0018
        /*0024*/ 	.byte	0x00, 0xf5, 0x21, 0x00


	//----- nvinfo : EIATTR_KPARAM_INFO
	.align		4
.L_247:
        /*0028*/ 	.byte	0x04, 0x17
        /*002a*/ 	.short	(.L_249 - .L_248)
.L_248:
        /*002c*/ 	.word	0x00000000
        /*0030*/ 	.short	0x0002
        /*0032*/ 	.short	0x0010
        /*0034*/ 	.byte	0x00, 0xf5, 0x21, 0x00


	//----- nvinfo : EIATTR_KPARAM_INFO
	.align		4
.L_249:
        /*0038*/ 	.byte	0x04, 0x17
        /*003a*/ 	.short	(.L_251 - .L_250)
.L_250:
        /*003c*/ 	.word	0x00000000
        /*0040*/ 	.short	0x0001
        /*0042*/ 	.short	0x0008
        /*0044*/ 	.byte	0x00, 0xf5, 0x21, 0x00


	//----- nvinfo : EIATTR_KPARAM_INFO
	.align		4
.L_251:
        /*0048*/ 	.byte	0x04, 0x17
        /*004a*/ 	.short	(.L_253 - .L_252)
.L_252:
        /*004c*/ 	.word	0x00000000
        /*0050*/ 	.short	0x0000
        /*0052*/ 	.short	0x0000
        /*0054*/ 	.byte	0x00, 0xf5, 0x21, 0x00


	//----- nvinfo : EIATTR_SPARSE_MMA_MASK
	.align		4
.L_253:
        /*0058*/ 	.byte	0x03, 0x50
        /*005a*/ 	.short	0x0000


	//----- nvinfo : EIATTR_MAXREG_COUNT
	.align		4
        /*005c*/ 	.byte	0x03, 0x1b
        /*005e*/ 	.short	0x00ff


	//----- nvinfo : EIATTR_MERCURY_ISA_VERSION
	.align		4
        /*0060*/ 	.byte	0x03, 0x5f
        /*0062*/ 	.short	0x0101


	//----- nvinfo : EIATTR_VRC_CTA_INIT_COUNT
	.align		4
        /*0064*/ 	.byte	0x02, 0x4a
	.zero		1
	.zero		1


	//----- nvinfo : EIATTR_EXIT_INSTR_OFFSETS
	.align		4
        /*0068*/ 	.byte	0x04, 0x1c
        /*006a*/ 	.short	(.L_255 - .L_254)


	//   ....[0]....
.L_254:
        /*006c*/ 	.word	0x00000080


	//   ....[1]....
        /*0070*/ 	.word	0x00000180


	//----- nvinfo : EIATTR_CBANK_PARAM_SIZE
	.align		4
.L_255:
        /*0074*/ 	.byte	0x03, 0x19
        /*0076*/ 	.short	0x0028


	//----- nvinfo : EIATTR_PARAM_CBANK
	.align		4
        /*0078*/ 	.byte	0x04, 0x0a
        /*007a*/ 	.short	(.L_257 - .L_256)
	.align		4
.L_256:
        /*007c*/ 	.word	index@(.nv.constant0._Z16to_config_kernelPtPhS_Pjm)
        /*0080*/ 	.short	0x0380
        /*0082*/ 	.short	0x0028


	//----- nvinfo : EIATTR_SW_WAR
	.align		4
.L_257:
        /*0084*/ 	.byte	0x04, 0x36
        /*0086*/ 	.short	(.L_259 - .L_258)
.L_258:
        /*0088*/ 	.word	0x00000008
.L_259:


//--------------------- .nv.info._Z15to_token_kernelPtPjP9TokenSpanm --------------------------
	.section	.nv.info._Z15to_token_kernelPtPjP9TokenSpanm,"",@"SHT_CUDA_INFO"
	.sectionflags	@""
	.align	4


	//----- nvinfo : EIATTR_CUDA_API_VERSION
	.align		4
        /*0000*/ 	.byte	0x04, 0x37
        /*0002*/ 	.short	(.L_261 - .L_260)
.L_260:
        /*0004*/ 	.word	0x00000082


	//----- nvinfo : EIATTR_KPARAM_INFO
	.align		4
.L_261:
        /*0008*/ 	.byte	0x04, 0x17
        /*000a*/ 	.short	(.L_263 - .L_262)
.L_262:
        /*000c*/ 	.word	0x00000000
        /*0010*/ 	.short	0x0003
        /*0012*/ 	.short	0x0018
        /*0014*/ 	.byte	0x00, 0xf0, 0x21, 0x00


	//----- nvinfo : EIATTR_KPARAM_INFO
	.align		4
.L_263:
        /*0018*/ 	.byte	0x04, 0x17
        /*001a*/ 	.short	(.L_265 - .L_264)
.L_264:
        /*001c*/ 	.word	0x00000000
        /*0020*/ 	.short	0x0002
        /*0022*/ 	.short	0x0010
        /*0024*/ 	.byte	0x00, 0xf5, 0x21, 0x00


	//----- nvinfo : EIATTR_KPARAM_INFO
	.align		4
.L_265:
        /*0028*/ 	.byte	0x04, 0x17
        /*002a*/ 	.short	(.L_267 - .L_266)
.L_266:
        /*002c*/ 	.word	0x00000000
        /*0030*/ 	.short	0x0001
        /*0032*/ 	.short	0x0008
        /*0034*/ 	.byte	0x00, 0xf5, 0x21, 0x00


	//----- nvinfo : EIATTR_KPARAM_INFO
	.align		4
.L_267:
        /*0038*/ 	.byte	0x04, 0x17
        /*003a*/ 	.short	(.L_269 - .L_268)
.L_268:
        /*003c*/ 	.word	0x00000000
        /*0040*/ 	.short	0x0000
        /*0042*/ 	.short	0x0000
        /*0044*/ 	.byte	0x00, 0xf5, 0x21, 0x00


	//----- nvinfo : EIATTR_SPARSE_MMA_MASK
	.align		4
.L_269:
        /*0048*/ 	.byte	0x03, 0x50
        /*004a*/ 	.short	0x0000


	//----- nvinfo : EIATTR_MAXREG_COUNT
	.align		4
        /*004c*/ 	.byte	0x03, 0x1b
        /*004e*/ 	.short	0x00ff


	//----- nvinfo : EIATTR_MERCURY_ISA_VERSION
	.align		4
        /*0050*/ 	.byte	0x03, 0x5f
        /*0052*/ 	.short	0x0101


	//----- nvinfo : EIATTR_VRC_CTA_INIT_COUNT
	.align		4
        /*0054*/ 	.byte	0x02, 0x4a
	.zero		1
	.zero		1


	//----- nvinfo : EIATTR_EXIT_INSTR_OFFSETS
	.align		4
        /*0058*/ 	.byte	0x04, 0x1c
        /*005a*/ 	.short	(.L_271 - .L_270)


	//   ....[0]....
.L_270:
        /*005c*/ 	.word	0x00000080


	//   ....[1]....
        /*0060*/ 	.word	0x000002e0


	//----- nvinfo : EIATTR_CBANK_PARAM_SIZE
	.align		4
.L_271:
        /*0064*/ 	.byte	0x03, 0x19
        /*0066*/ 	.short	0x0020


	//----- nvinfo : EIATTR_PARAM_CBANK
	.align		4
        /*0068*/ 	.byte	0x04, 0x0a
        /*006a*/ 	.short	(.L_273 - .L_272)
	.align		4
.L_272:
        /*006c*/ 	.word	index@(.nv.constant0._Z15to_token_kernelPtPjP9TokenSpanm)
        /*0070*/ 	.short	0x0380
        /*0072*/ 	.short	0x0020


	//----- nvinfo : EIATTR_SW_WAR
	.align		4
.L_273:
        /*0074*/ 	.byte	0x04, 0x36
        /*0076*/ 	.short	(.L_275 - .L_274)
.L_274:
        /*0078*/ 	.word	0x00000008
.L_275:


//--------------------- .nv.info._Z14to_padf_kernelPtPhS_Pjm --------------------------
	.section	.nv.info._Z14to_padf_kernelPtPhS_Pjm,"",@"SHT_CUDA_INFO"
	.sectionflags	@""
	.align	4


	//----- nvinfo : EIATTR_CUDA_API_VERSION
	.align		4
        /*0000*/ 	.byte	0x04, 0x37
        /*0002*/ 	.short	(.L_277 - .L_276)
.L_276:
        /*0004*/ 	.word	0x00000082


	//----- nvinfo : EIATTR_KPARAM_INFO
	.align		4
.L_277:
        /*0008*/ 	.byte	0x04, 0x17
        /*000a*/ 	.short	(.L_279 - .L_278)
.L_278:
        /*000c*/ 	.word	0x00000000
        /*0010*/ 	.short	0x0004
        /*0012*/ 	.short	0x0020
        /*0014*/ 	.byte	0x00, 0xf0, 0x21, 0x00


	//----- nvinfo : EIATTR_KPARAM_INFO
	.align		4
.L_279:
        /*0018*/ 	.byte	0x04, 0x17
        /*001a*/ 	.short	(.L_281 - .L_280)
.L_280:
        /*001c*/ 	.word	0x00000000
        /*0020*/ 	.short	0x0003
        /*0022*/ 	.short	0x0018
        /*0024*/ 	.byte	0x00, 0xf5, 0x21, 0x00


	//----- nvinfo : EIATTR_KPARAM_INFO
	.align		4
.L_281:
        /*0028*/ 	.byte	0x04, 0x17
        /*002a*/ 	.short	(.L_283 - .L_282)
.L_282:
        /*002c*/ 	.word	0x00000000
        /*0030*/ 	.short	0x0002
        /*0032*/ 	.short	0x0010
        /*0034*/ 	.byte	0x00, 0xf5, 0x21, 0x00


	//----- nvinfo : EIATTR_KPARAM_INFO
	.align		4
.L_283:
        /*0038*/ 	.byte	0x04, 0x17
        /*003a*/ 	.short	(.L_285 - .L_284)
.L_284:
        /*003c*/ 	.word	0x00000000
        /*0040*/ 	.short	0x0001
        /*0042*/ 	.short	0x0008
        /*0044*/ 	.byte	0x00, 0xf5, 0x21, 0x00


	//----- nvinfo : EIATTR_KPARAM_INFO
	.align		4
.L_285:
        /*0048*/ 	.byte	0x04, 0x17
        /*004a*/ 	.short	(.L_287 - .L_286)
.L_286:
        /*004c*/ 	.word	0x00000000
        /*0050*/ 	.short	0x0000
        /*0052*/ 	.short	0x0000
        /*0054*/ 	.byte	0x00, 0xf5, 0x21, 0x00


	//----- nvinfo : EIATTR_SPARSE_MMA_MASK
	.align		4
.L_287:
        /*0058*/ 	.byte	0x03, 0x50
        /*005a*/ 	.short	0x0000


	//----- nvinfo : EIATTR_MAXREG_COUNT
	.align		4
        /*005c*/ 	.byte	0x03, 0x1b
        /*005e*/ 	.short	0x00ff


	//----- nvinfo : EIATTR_MERCURY_ISA_VERSION
	.align		4
        /*0060*/ 	.byte	0x03, 0x5f
        /*0062*/ 	.short	0x0101


	//----- nvinfo : EIATTR_VRC_CTA_INIT_COUNT
	.align		4
        /*0064*/ 	.byte	0x02, 0x4a
	.zero		1
	.zero		1


	//----- nvinfo : EIATTR_EXIT_INSTR_OFFSETS
	.align		4
        /*0068*/ 	.byte	0x04, 0x1c
        /*006a*/ 	.short	(.L_289 - .L_288)


	//   ....[0]....
.L_288:
        /*006c*/ 	.word	0x00000080


	//   ....[1]....
        /*0070*/ 	.word	0x00000180


	//----- nvinfo : EIATTR_CBANK_PARAM_SIZE
	.align		4
.L_289:
        /*0074*/ 	.byte	0x03, 0x19
        /*0076*/ 	.short	0x0028


	//----- nvinfo : EIATTR_PARAM_CBANK
	.align		4
        /*0078*/ 	.byte	0x04, 0x0a
        /*007a*/ 	.short	(.L_291 - .L_290)
	.align		4
.L_290:
        /*007c*/ 	.word	index@(.nv.constant0._Z14to_padf_kernelPtPhS_Pjm)
        /*0080*/ 	.short	0x0380
        /*0082*/ 	.short	0x0028


	//----- nvinfo : EIATTR_SW_WAR
	.align		4
.L_291:
        /*0084*/ 	.byte	0x04, 0x36
        /*0086*/ 	.short	(.L_293 - .L_292)
.L_292:
        /*0088*/ 	.word	0x00000008
.L_293:


//--------------------- .nv.callgraph             --------------------------
	.section	.nv.callgraph,"",@"SHT_CUDA_CALLGRAPH"
	.align	4
	.sectionentsize	8
	.align		4
        /*0000*/ 	.word	0x00000000
	.align		4
        /*0004*/ 	.word	0xffffffff
	.align		4
        /*0008*/ 	.word	0x00000000
	.align		4
        /*000c*/ 	.word	0xfffffffe
	.align		4
        /*0010*/ 	.word	0x00000000
	.align		4
        /*0014*/ 	.word	0xfffffffd
	.align		4
        /*0018*/ 	.word	0x00000000
	.align		4
        /*001c*/ 	.word	0xfffffffc


//--------------------- .nv.constant4             --------------------------
	.section	.nv.constant4,"a",@progbits
	.align	8
	.align		8
.nv.constant4:
        /*0000*/ 	.dword	_ZN34_INTERNAL_9baefb93_4_k_cu_41dc9ef74cuda3std3__45__cpo5beginE
	.align		8
        /*0008*/ 	.dword	_ZN34_INTERNAL_9baefb93_4_k_cu_41dc9ef74cuda3std3__45__cpo3endE
	.align		8
        /*0010*/ 	.dword	_ZN34_INTERNAL_9baefb93_4_k_cu_41dc9ef74cuda3std3__45__cpo6cbeginE
	.align		8
        /*0018*/ 	.dword	_ZN34_INTERNAL_9baefb93_4_k_cu_41dc9ef74cuda3std3__45__cpo4cendE
	.align		8
        /*0020*/ 	.dword	_ZN34_INTERNAL_9baefb93_4_k_cu_41dc9ef74cuda3std3__45__cpo6rbeginE
	.align		8
        /*0028*/ 	.dword	_ZN34_INTERNAL_9baefb93_4_k_cu_41dc9ef74cuda3std3__45__cpo4rendE
	.align		8
        /*0030*/ 	.dword	_ZN34_INTERNAL_9baefb93_4_k_cu_41dc9ef74cuda3std3__45__cpo7crbeginE
	.align		8
        /*0038*/ 	.dword	_ZN34_INTERNAL_9baefb93_4_k_cu_41dc9ef74cuda3std3__45__cpo5crendE
	.align		8
        /*0040*/ 	.dword	_ZN34_INTERNAL_9baefb93_4_k_cu_41dc9ef74cuda3std3__436_GLOBAL__N__9baefb93_4_k_cu_41dc9ef76ignoreE
	.align		8
        /*0048*/ 	.dword	_ZN34_INTERNAL_9baefb93_4_k_cu_41dc9ef74cuda3std3__419piecewise_constructE
	.align		8
        /*0050*/ 	.dword	_ZN34_INTERNAL_9baefb93_4_k_cu_41dc9ef74cuda3std3__48in_placeE
	.align		8
        /*0058*/ 	.dword	_ZN34_INTERNAL_9baefb93_4_k_cu_41dc9ef74cuda3std3__420unreachable_sentinelE
	.align		8
        /*0060*/ 	.dword	_ZN34_INTERNAL_9baefb93_4_k_cu_41dc9ef74cuda3std3__47nulloptE
	.align		8
        /*0068*/ 	.dword	_ZN34_INTERNAL_9baefb93_4_k_cu_41dc9ef74cuda3std3__48unexpectE
	.align		8
        /*0070*/ 	.dword	_ZN34_INTERNAL_9baefb93_4_k_cu_41dc9ef74cuda3std6ranges3__45__cpo4swapE
	.align		8
        /*0078*/ 	.dword	_ZN34_INTERNAL_9baefb93_4_k_cu_41dc9ef74cuda3std6ranges3__45__cpo9iter_moveE
	.align		8
        /*0080*/ 	.dword	_ZN34_INTERNAL_9baefb93_4_k_cu_41dc9ef74cuda3std6ranges3__45__cpo5beginE
	.align		8
        /*0088*/ 	.dword	_ZN34_INTERNAL_9baefb93_4_k_cu_41dc9ef74cuda3std6ranges3__45__cpo3endE
	.align		8
        /*0090*/ 	.dword	_ZN34_INTERNAL_9baefb93_4_k_cu_41dc9ef74cuda3std6ranges3__45__cpo6cbeginE
	.align		8
        /*0098*/ 	.dword	_ZN34_INTERNAL_9baefb93_4_k_cu_41dc9ef74cuda3std6ranges3__45__cpo4cendE
	.align		8
        /*00a0*/ 	.dword	_ZN34_INTERNAL_9baefb93_4_k_cu_41dc9ef74cuda3std6ranges3__45__cpo7advanceE
	.align		8
        /*00a8*/ 	.dword	_ZN34_INTERNAL_9baefb93_4_k_cu_41dc9ef74cuda3std6ranges3__45__cpo9iter_swapE
	.align		8
        /*00b0*/ 	.dword	_ZN34_INTERNAL_9baefb93_4_k_cu_41dc9ef74cuda3std6ranges3__45__cpo4nextE
	.align		8
        /*00b8*/ 	.dword	_ZN34_INTERNAL_9baefb93_4_k_cu_41dc9ef74cuda3std6ranges3__45__cpo4prevE
	.align		8
        /*00c0*/ 	.dword	_ZN34_INTERNAL_9baefb93_4_k_cu_41dc9ef74cuda3std6ranges3__45__cpo4dataE
	.align		8
        /*00c8*/ 	.dword	_ZN34_INTERNAL_9baefb93_4_k_cu_41dc9ef74cuda3std6ranges3__45__cpo5cdataE
	.align		8
        /*00d0*/ 	.dword	_ZN34_INTERNAL_9baefb93_4_k_cu_41dc9ef74cuda3std6ranges3__45__cpo4sizeE
	.align		8
        /*00d8*/ 	.dword	_ZN34_INTERNAL_9baefb93_4_k_cu_41dc9ef74cuda3std6ranges3__45__cpo5ssizeE
	.align		8
        /*00e0*/ 	.dword	_ZN34_INTERNAL_9baefb93_4_k_cu_41dc9ef74cuda3std6ranges3__45__cpo8distanceE
	.align		8
        /*00e8*/ 	.dword	_ZN34_INTERNAL_9baefb93_4_k_cu_41dc9ef76thrust24THRUST_300001_SM_1000_NS6system6detail10sequential3seqE
	.align		8
        /*00f0*/ 	.dword	_ZN34_INTERNAL_9baefb93_4_k_cu_41dc9ef76thrust24THRUST_300001_SM_1000_NS12placeholders2_1E
	.align		8
        /*00f8*/ 	.dword	_ZN34_INTERNAL_9baefb93_4_k_cu_41dc9ef76thrust24THRUST_300001_SM_1000_NS12placeholders2_2E
	.align		8
        /*0100*/ 	.dword	_ZN34_INTERNAL_9baefb93_4_k_cu_41dc9ef76thrust24THRUST_300001_SM_1000_NS12placeholders2_3E
	.align		8
        /*0108*/ 	.dword	_ZN34_INTERNAL_9baefb93_4_k_cu_41dc9ef76thrust24THRUST_300001_SM_1000_NS12placeholders2_4E
	.align		8
        /*0110*/ 	.dword	_ZN34_INTERNAL_9baefb93_4_k_cu_41dc9ef76thrust24THRUST_300001_SM_1000_NS12placeholders2_5E
	.align		8
        /*0118*/ 	.dword	_ZN34_INTERNAL_9baefb93_4_k_cu_41dc9ef76thrust24THRUST_300001_SM_1000_NS12placeholders2_6E
	.align		8
        /*0120*/ 	.dword	_ZN34_INTERNAL_9baefb93_4_k_cu_41dc9ef76thrust24THRUST_300001_SM_1000_NS12placeholders2_7E
	.align		8
        /*0128*/ 	.dword	_ZN34_INTERNAL_9baefb93_4_k_cu_41dc9ef76thrust24THRUST_300001_SM_1000_NS12placeholders2_8E
	.align		8
        /*0130*/ 	.dword	_ZN34_INTERNAL_9baefb93_4_k_cu_41dc9ef76thrust24THRUST_300001_SM_1000_NS12placeholders2_9E
	.align		8
        /*0138*/ 	.dword	_ZN34_INTERNAL_9baefb93_4_k_cu_41dc9ef76thrust24THRUST_300001_SM_1000_NS12placeholders3_10E


//--------------------- .text._ZN3cub18CUB_300001_SM_10006detail4scan23DeviceCompactInitKernelINS0_13ScanTileStateIiLb1EEEPmEEvT_iT0_ --------------------------
	.section	.text._ZN3cub18CUB_300001_SM_10006detail4scan23DeviceCompactInitKernelINS0_13ScanTileStateIiLb1EEEPmEEvT_iT0_,"ax",@progbits
	.align	128
        .global         _ZN3cub18CUB_300001_SM_10006detail4scan23DeviceCompactInitKernelINS0_13ScanTileStateIiLb1EEEPmEEvT_iT0_
        .type           _ZN3cub18CUB_300001_SM_10006detail4scan23DeviceCompactInitKernelINS0_13ScanTileStateIiLb1EEEPmEEvT_iT0_,@function
        .size           _ZN3cub18CUB_300001_SM_10006detail4scan23DeviceCompactInitKernelINS0_13ScanTileStateIiLb1EEEPmEEvT_iT0_,(.L_x_1262 - _ZN3cub18CUB_300001_SM_10006detail4scan23DeviceCompactInitKernelINS0_13ScanTileStateIiLb1EEEPmEEvT_iT0_)
        .other          _ZN3cub18CUB_300001_SM_10006detail4scan23DeviceCompactInitKernelINS0_13ScanTileStateIiLb1EEEPmEEvT_iT0_,@"STO_CUDA_ENTRY STV_DEFAULT"
_ZN3cub18CUB_300001_SM_10006detail4scan23DeviceCompactInitKernelINS0_13ScanTileStateIiLb1EEEPmEEvT_iT0_:
.text._ZN3cub18CUB_300001_SM_10006detail4scan23DeviceCompactInitKernelINS0_13ScanTileStateIiLb1EEEPmEEvT_iT0_:
[----:B------:R-:W-:Y:S01]  /*0000*/  LDC R1, c[0x0][0x37c] ;  /* 0x0000df00ff017b82 */ /* 0x000fe20000000800 */
[----:B------:R-:W0:Y:S07]  /*0010*/  S2R R0, SR_TID.X ;  /* 0x0000000000007919 */ /* 0x000e2e0000002100 */
[----:B------:R-:W1:Y:S01]  /*0020*/  S2UR UR6, SR_CTAID.X ;  /* 0x00000000000679c3 */ /* 0x000e620000002500 */
[----:B------:R-:W2:Y:S07]  /*0030*/  LDCU UR4, c[0x0][0x388] ;  /* 0x00007100ff0477ac */ /* 0x000eae0008000800 */
[----:B------:R-:W1:Y:S01]  /*0040*/  LDC R7, c[0x0][0x360] ;  /* 0x0000d800ff077b82 */ /* 0x000e620000000800 */
[C---:B0-----:R-:W-:Y:S01]  /*0050*/  ISETP.GT.U32.AND P0, PT, R0.reuse, 0x1f, PT ;  /* 0x0000001f0000780c */ /* 0x041fe20003f04070 */
[----:B-1----:R-:W-:Y:S01]  /*0060*/  IMAD R7, R7, UR6, R0 ;  /* 0x0000000607077c24 */ /* 0x002fe2000f8e0200 */
[----:B------:R-:W-:-:S02]  /*0070*/  LOP3.LUT P2, RZ, R0, UR6, RZ, 0xfc, !PT ;  /* 0x0000000600ff7c12 */ /* 0x000fc4000f84fcff */
[----:B------:R-:W-:Y:S02]  /*0080*/  ISETP.NE.OR P0, PT, RZ, UR6, P0 ;  /* 0x00000006ff007c0c */ /* 0x000fe40008705670 */
[----:B--2---:R-:W-:Y:S01]  /*0090*/  ISETP.GE.AND P1, PT, R7, UR4, PT ;  /* 0x0000000407007c0c */ /* 0x004fe2000bf26270 */
[----:B------:R-:W0:Y:S10]  /*00a0*/  LDCU.64 UR4, c[0x0][0x358] ;  /* 0x00006b00ff0477ac */ /* 0x000e340008000a00 */
[----:B------:R-:W1:Y:S02]  /*00b0*/  @!P0 LDC.64 R4, c[0x0][0x380] ;  /* 0x0000e000ff048b82 */ /* 0x000e640000000a00 */
[----:B------:R-:W-:-:S06]  /*00c0*/  @!P1 MOV R6, 0x63 ;  /* 0x0000006300069802 */ /* 0x000fcc0000000f00 */
[----:B------:R-:W2:Y:S01]  /*00d0*/  @!P1 LDC.64 R2, c[0x0][0x380] ;  /* 0x0000e000ff029b82 */ /* 0x000ea20000000a00 */
[----:B-1----:R-:W-:-:S04]  /*00e0*/  @!P0 IMAD.WIDE.U32 R4, R0, 0x8, R4 ;  /* 0x0000000800048825 */ /* 0x002fc800078e0004 */
[----:B--2---:R-:W-:-:S04]  /*00f0*/  @!P1 IMAD.WIDE R2, R7, 0x8, R2 ;  /* 0x0000000807029825 */ /* 0x004fc800078e0202 */
[----:B------:R-:W-:-:S05]  /*0100*/  IMAD.MOV.U32 R7, RZ, RZ, RZ ;  /* 0x000000ffff077224 */ /* 0x000fca00078e00ff */
[----:B0-----:R0:W-:Y:S04]  /*0110*/  @!P1 STG.E.64 desc[UR4][R2.64+0x100], R6 ;  /* 0x0001000602009986 */ /* 0x0011e8000c101b04 */
[----:B------:R0:W-:Y:S01]  /*0120*/  @!P0 STG.E.64 desc[UR4][R4.64], RZ ;  /* 0x000000ff04008986 */ /* 0x0001e2000c101b04 */
[----:B------:R-:W-:Y:S05]  /*0130*/  @P2 EXIT ;  /* 0x000000000000294d */ /* 0x000fea0003800000 */
[----:B0-----:R-:W0:Y:S02]  /*0140*/  LDC.64 R2, c[0x0][0x390] ;  /* 0x0000e400ff027b82 */ /* 0x001e240000000a00 */
[----:B0-----:R-:W-:Y:S01]  /*0150*/  STG.E.64 desc[UR4][R2.64], RZ ;  /* 0x000000ff02007986 */ /* 0x001fe2000c101b04 */
[----:B------:R-:W-:Y:S05]  /*0160*/  EXIT ;  /* 0x000000000000794d */ /* 0x000fea0003800000 */
.L_x_0:
[----:B------:R-:W-:-:S00]  /*0170*/  BRA `(.L_x_0) ;  /* 0xfffffffc00fc7947 */ /* 0x000fc0000383ffff */
[----:B------:R-:W-:-:S00]  /*0180*/  NOP ;  /* 0x0000000000007918 */ /* 0x000fc00000000000 */
[----:B------:R-:W-:-:S00]  /*0190*/  NOP ;  /* 0x0000000000007918 */ /* 0x000fc00000000000 */
[----:B------:R-:W-:-:S00]  /*01a0*/  NOP ;  /* 0x0000000000007918 */ /* 0x000fc00000000000 */
[----:B------:R-:W-:-:S00]  /*01b0*/  NOP ;  /* 0x0000000000007918 */ /* 0x000fc00000000000 */
[----:B------:R-:W-:-:S00]  /*01c0*/  NOP ;  /* 0x0000000000007918 */ /* 0x000fc00000000000 */
[----:B------:R-:W-:-:S00]  /*01d0*/  NOP ;  /* 0x0000000000007918 */ /* 0x000fc00000000000 */
[----:B------:R-:W-:-:S00]  /*01e0*/  NOP ;  /* 0x0000000000007918 */ /* 0x000fc00000000000 */
[----:B------:R-:W-:-:S00]  /*01f0*/  NOP ;  /* 0x0000000000007918 */ /* 0x000fc00000000000 */
.L_x_1262:


//--------------------- .text._ZN3cub18CUB_300001_SM_10006detail4scan16DeviceScanKernelINS2_10policy_hubIttty7ComposeE10Policy1000EPtS8_NS0_13ScanTileStateItLb1EEES5_NS0_8NullTypeEytLb0ESB_EEvT0_T1_T2_iT3_T4_T5_ --------------------------
	.section	.text._ZN3cub18CUB_300001_SM_10006detail4scan16DeviceScanKernelINS2_10policy_hubIttty7ComposeE10Policy1000EPtS8_NS0_13ScanTileStateItLb1EEES5_NS0_8NullTypeEytLb0ESB_EEvT0_T1_T2_iT3_T4_T5_,"ax",@progbits
	.align	128
        .global         _ZN3cub18CUB_300001_SM_10006detail4scan16DeviceScanKernelINS2_10policy_hubIttty7ComposeE10Policy1000EPtS8_NS0_13ScanTileStateItLb1EEES5_NS0_8NullTypeEytLb0ESB_EEvT0_T1_T2_iT3_T4_T5_
        .type           _ZN3cub18CUB_300001_SM_10006detail4scan16DeviceScanKernelINS2_10policy_hubIttty7ComposeE10Policy1000EPtS8_NS0_13ScanTileStateItLb1EEES5_NS0_8NullTypeEytLb0ESB_EEvT0_T1_T2_iT3_T4_T5_,@function
        .size           _ZN3cub18CUB_300001_SM_10006detail4scan16DeviceScanKernelINS2_10policy_hubIttty7ComposeE10Policy1000EPtS8_NS0_13ScanTileStateItLb1EEES5_NS0_8NullTypeEytLb0ESB_EEvT0_T1_T2_iT3_T4_T5_,(.L_x_1263 - _ZN3cub18CUB_300001_SM_10006detail4scan16DeviceScanKernelINS2_10policy_hubIttty7ComposeE10Policy1000EPtS8_NS0_13ScanTileStateItLb1EEES5_NS0_8NullTypeEytLb0ESB_EEvT0_T1_T2_iT3_T4_T5_)
        .other          _ZN3cub18CUB_300001_SM_10006detail4scan16DeviceScanKernelINS2_10policy_hubIttty7ComposeE10Policy1000EPtS8_NS0_13ScanTileStateItLb1EEES5_NS0_8NullTypeEytLb0ESB_EEvT0_T1_T2_iT3_T4_T5_,@"STO_CUDA_ENTRY STV_DEFAULT"
_ZN3cub18CUB_300001_SM_10006detail4scan16DeviceScanKernelINS2_10policy_hubIttty7ComposeE10Policy1000EPtS8_NS0_13ScanTileStateItLb1EEES5_NS0_8NullTypeEytLb0ESB_EEvT0_T1_T2_iT3_T4_T5_:
.text._ZN3cub18CUB_300001_SM_10006detail4scan16DeviceScanKernelINS2_10policy_hubIttty7ComposeE10Policy1000EPtS8_NS0_13ScanTileStateItLb1EEES5_NS0_8NullTypeEytLb0ESB_EEvT0_T1_T2_iT3_T4_T5_:
[----:B------:R-:W0:Y:S08]  /*0000*/  LDC R1, c[0x0][0x37c] ;  /* 0x0000df00ff017b82 */ /* 0x000e300000000800 */
[----:B------:R-:W1:Y:S01]  /*0010*/  S2UR UR5, SR_CTAID.X ;  /* 0x00000000000579c3 */ /* 0x000e620000002500 */
[----:B------:R-:W1:Y:S01]  /*0020*/  LDCU UR11, c[0x0][0x398] ;  /* 0x00007300ff0b77ac */ /* 0x000e620008000800 */
[----:B0-----:R-:W-:Y:S01]  /*0030*/  VIADD R1, R1, 0xfffffff8 ;  /* 0xfffffff801017836 */ /* 0x001fe20000000000 */
[----:B------:R-:W0:Y:S01]  /*0040*/  LDCU.64 UR6, c[0x0][0x3b0] ;  /* 0x00007600ff0677ac */ /* 0x000e220008000a00 */
[----:B------:R-:W2:Y:S01]  /*0050*/  LDCU.64 UR8, c[0x0][0x358] ;  /* 0x00006b00ff0877ac */ /* 0x000ea20008000a00 */
[----:B-1----:R-:W-:-:S04]  /*0060*/  UIADD3 UR10, UPT, UPT, UR5, UR11, URZ ;  /* 0x0000000b050a7290 */ /* 0x002fc8000fffe0ff */
[----:B------:R-:W-:-:S04]  /*0070*/  UIMAD.WIDE UR12, UR10, 0xf00, URZ ;  /* 0x00000f000a0c78a5 */ /* 0x000fc8000f8e02ff */
[----:B0-----:R-:W-:-:S04]  /*0080*/  UIADD3 UR6, UP0, UPT, -UR12, UR6, URZ ;  /* 0x000000060c067290 */ /* 0x001fc8000ff1e1ff */
[----:B------:R-:W-:Y:S02]  /*0090*/  UIADD3.X UR4, UPT, UPT, ~UR13, UR7, URZ, UP0, !UPT ;  /* 0x000000070d047290 */ /* 0x000fe400087fe5ff */
[----:B------:R-:W-:-:S04]  /*00a0*/  UISETP.GE.U32.AND UP0, UPT, UR6, 0xf01, UPT ;  /* 0x00000f010600788c */ /* 0x000fc8000bf06070 */
[----:B------:R-:W-:-:S09]  /*00b0*/  UISETP.GE.U32.AND.EX UP0, UPT, UR4, URZ, UPT, UP0 ;  /* 0x000000ff0400728c */ /* 0x000fd2000bf06100 */
[----:B--2---:R-:W-:Y:S05]  /*00c0*/  BRA.U !UP0, `(.L_x_1) ;  /* 0x0000004d08cc7547 */ /* 0x004fea000b800000 */
[----:B------:R-:W0:Y:S01]  /*00d0*/  S2R R50, SR_TID.X ;  /* 0x0000000000327919 */ /* 0x000e220000002100 */
[----:B------:R-:W1:Y:S01]  /*00e0*/  LDCU.64 UR4, c[0x0][0x380] ;  /* 0x00007000ff0477ac */ /* 0x000e620008000a00 */
[C---:B0-----:R-:W-:Y:S02]  /*00f0*/  LOP3.LUT R0, R50.reuse, 0x1f, RZ, 0xc0, !PT ;  /* 0x0000001f32007812 */ /* 0x041fe400078ec0ff */
[----:B------:R-:W-:-:S05]  /*0100*/  LOP3.LUT R3, R50, 0x3e0, RZ, 0xc0, !PT ;  /* 0x000003e032037812 */ /* 0x000fca00078ec0ff */
[----:B------:R-:W-:-:S05]  /*0110*/  IMAD R0, R3, 0x1e, R0 ;  /* 0x0000001e03007824 */ /* 0x000fca00078e0200 */
[----:B------:R-:W-:-:S05]  /*0120*/  IADD3 R0, P0, PT, R0, UR12, RZ ;  /* 0x0000000c00007c10 */ /* 0x000fca000ff1e0ff */
[----:B------:R-:W-:Y:S02]  /*0130*/  IMAD.SHL.U32 R2, R0, 0x2, RZ ;  /* 0x0000000200027824 */ /* 0x000fe400078e00ff */
[----:B------:R-:W-:-:S03]  /*0140*/  IMAD.X R3, RZ, RZ, UR13, P0 ;  /* 0x0000000dff037e24 */ /* 0x000fc600080e06ff */
[----:B------:R1:W-:Y:S02]  /*0150*/  STL [R1+0x4], R2 ;  /* 0x0000040201007387 */ /* 0x0003e40000100800 */
[----:B------:R-:W-:-:S05]  /*0160*/  SHF.L.U64.HI R4, R0, 0x1, R3 ;  /* 0x0000000100047819 */ /* 0x000fca0000010203 */
[----:B------:R0:W-:Y:S01]  /*0170*/  STL [R1], R4 ;  /* 0x0000000401007387 */ /* 0x0001e20000100800 */
[----:B-1----:R-:W-:-:S04]  /*0180*/  IADD3 R2, P0, PT, R2, UR4, RZ ;  /* 0x0000000402027c10 */ /* 0x002fc8000ff1e0ff */
[----:B------:R-:W-:-:S05]  /*0190*/  IADD3.X R3, PT, PT, R4, UR5, RZ, P0, !PT ;  /* 0x0000000504037c10 */ /* 0x000fca00087fe4ff */
[----:B------:R-:W2:Y:S04]  /*01a0*/  LDG.E.U16 R5, desc[UR8][R2.64] ;  /* 0x0000000802057981 */ /* 0x000ea8000c1e1500 */
[----:B------:R-:W3:Y:S04]  /*01b0*/  LDG.E.U16 R7, desc[UR8][R2.64+0x40] ;  /* 0x0000400802077981 */ /* 0x000ee8000c1e1500 */
[----:B------:R-:W4:Y:S04]  /*01c0*/  LDG.E.U16 R9, desc[UR8][R2.64+0x80] ;  /* 0x0000800802097981 */ /* 0x000f28000c1e1500 */
[----:B------:R-:W5:Y:S04]  /*01d0*/  LDG.E.U16 R11, desc[UR8][R2.64+0xc0] ;  /* 0x0000c008020b7981 */ /* 0x000f68000c1e1500 */
        /* <DEDUP_REMOVED lines=20> */
[----:B0-----:R-:W5:Y:S04]  /*0320*/  LDG.E.U16 R4, desc[UR8][R2.64+0x600] ;  /* 0x0006000802047981 */ /* 0x001f68000c1e1500 */
[----:B------:R-:W5:Y:S04]  /*0330*/  LDG.E.U16 R6, desc[UR8][R2.64+0x640] ;  /* 0x0006400802067981 */ /* 0x000f68000c1e1500 */
[----:B------:R-:W5:Y:S04]  /*0340*/  LDG.E.U16 R8, desc[UR8][R2.64+0x680] ;  /* 0x0006800802087981 */ /* 0x000f68000c1e1500 */
[----:B------:R-:W5:Y:S04]  /*0350*/  LDG.E.U16 R10, desc[UR8][R2.64+0x6c0] ;  /* 0x0006c008020a7981 */ /* 0x000f68000c1e1500 */
[----:B------:R-:W5:Y:S04]  /*0360*/  LDG.E.U16 R12, desc[UR8][R2.64+0x700] ;  /* 0x00070008020c7981 */ /* 0x000f68000c1e1500 */
[----:B------:R0:W5:Y:S01]  /*0370*/  LDG.E.U16 R14, desc[UR8][R2.64+0x740] ;  /* 0x00074008020e7981 */ /* 0x000162000c1e1500 */
[----:B------:R-:W1:Y:S01]  /*0380*/  S2UR UR5, SR_CgaCtaId ;  /* 0x00000000000579c3 */ /* 0x000e620000008800 */
[----:B------:R-:W-:Y:S01]  /*0390*/  SHF.R.U32.HI R45, RZ, 0x5, R50 ;  /* 0x00000005ff2d7819 */ /* 0x000fe20000011632 */
[----:B------:R-:W-:Y:S01]  /*03a0*/  UMOV UR4, 0x400 ;  /* 0x0000040000047882 */ /* 0x000fe20000000000 */
[----:B------:R-:W0:Y:S01]  /*03b0*/  S2R R52, SR_LANEID ;  /* 0x0000000000347919 */ /* 0x000e220000000000 */
[----:B------:R-:W-:Y:S01]  /*03c0*/  UISETP.NE.AND UP0, UPT, UR10, URZ, UPT ;  /* 0x000000ff0a00728c */ /* 0x000fe2000bf05270 */
[----:B------:R-:W-:Y:S01]  /*03d0*/  BSSY B0, `(.L_x_2) ;  /* 0x0000460000007945 */ /* 0x000fe20003800000 */
[----:B-1----:R-:W-:Y:S01]  /*03e0*/  ULEA UR4, UR5, UR4, 0x18 ;  /* 0x0000000405047291 */ /* 0x002fe2000f8ec0ff */
[----:B0-----:R-:W-:-:S05]  /*03f0*/  IMAD R0, R45, 0x3c0, R52 ;  /* 0x000003c02d007824 */ /* 0x001fca00078e0234 */
[----:B------:R-:W-:-:S05]  /*0400*/  LEA R0, R0, UR4, 0x1 ;  /* 0x0000000400007c11 */ /* 0x000fca000f8e08ff */
[----:B------:R-:W-:Y:S01]  /*0410*/  IMAD R2, R52, 0x3a, R0 ;  /* 0x0000003a34027824 */ /* 0x000fe200078e0200 */
[----:B--2---:R-:W-:Y:S04]  /*0420*/  STS.U16 [R0], R5 ;  /* 0x0000000500007388 */ /* 0x004fe80000000400 */
[----:B---3--:R-:W-:Y:S04]  /*0430*/  STS.U16 [R0+0x40], R7 ;  /* 0x0000400700007388 */ /* 0x008fe80000000400 */
[----:B----4-:R-:W-:Y:S04]  /*0440*/  STS.U16 [R0+0x80], R9 ;  /* 0x0000800900007388 */ /* 0x010fe80000000400 */
[----:B-----5:R-:W-:Y:S04]  /*0450*/  STS.U16 [R0+0xc0], R11 ;  /* 0x0000c00b00007388 */ /* 0x020fe80000000400 */
[----:B------:R-:W-:Y:S04]  /*0460*/  STS.U16 [R0+0x100], R13 ;  /* 0x0001000d00007388 */ /* 0x000fe80000000400 */
        /* <DEDUP_REMOVED lines=24> */
[----:B------:R-:W-:Y:S01]  /*05f0*/  STS.U16 [R0+0x740], R14 ;  /* 0x0007400e00007388 */ /* 0x000fe20000000400 */
[----:B------:R-:W-:-:S03]  /*0600*/  NOP ;  /* 0x0000000000007918 */ /* 0x000fc60000000000 */
[----:B------:R-:W0:Y:S04]  /*0610*/  LDS R3, [R2] ;  /* 0x0000000002037984 */ /* 0x000e280000000800 */
[----:B------:R-:W1:Y:S04]  /*0620*/  LDS R30, [R2+0x4] ;  /* 0x00000400021e7984 */ /* 0x000e680000000800 */
[----:B------:R-:W2:Y:S04]  /*0630*/  LDS R49, [R2+0x8] ;  /* 0x0000080002317984 */ /* 0x000ea80000000800 */
[----:B------:R-:W3:Y:S04]  /*0640*/  LDS R31, [R2+0xc] ;  /* 0x00000c00021f7984 */ /* 0x000ee80000000800 */
[----:B------:R-:W4:Y:S04]  /*0650*/  LDS R26, [R2+0x10] ;  /* 0x00001000021a7984 */ /* 0x000f280000000800 */
[----:B------:R-:W5:Y:S04]  /*0660*/  LDS R22, [R2+0x14] ;  /* 0x0000140002167984 */ /* 0x000f680000000800 */
[----:B------:R-:W5:Y:S04]  /*0670*/  LDS R11, [R2+0x18] ;  /* 0x00001800020b7984 */ /* 0x000f680000000800 */
[----:B------:R-:W5:Y:S04]  /*0680*/  LDS R13, [R2+0x1c] ;  /* 0x00001c00020d7984 */ /* 0x000f680000000800 */
[----:B------:R-:W5:Y:S04]  /*0690*/  LDS R15, [R2+0x20] ;  /* 0x00002000020f7984 */ /* 0x000f680000000800 */
[----:B------:R-:W5:Y:S04]  /*06a0*/  LDS R17, [R2+0x24] ;  /* 0x0000240002117984 */ /* 0x000f680000000800 */
[----:B------:R-:W5:Y:S01]  /*06b0*/  LDS R29, [R2+0x28] ;  /* 0x00002800021d7984 */ /* 0x000f620000000800 */
[----:B0-----:R-:W-:-:S02]  /*06c0*/  PRMT R4, R3, 0x7610, R4 ;  /* 0x0000761003047816 */ /* 0x001fc40000000004 */
[----:B------:R-:W-:Y:S01]  /*06d0*/  PRMT R3, R3, 0x7632, R3 ;  /* 0x0000763203037816 */ /* 0x000fe20000000003 */
[----:B------:R-:W0:Y:S01]  /*06e0*/  LDS R18, [R2+0x2c] ;  /* 0x00002c0002127984 */ /* 0x000e220000000800 */
[----:B-1----:R-:W-:-:S03]  /*06f0*/  PRMT R5, R30, 0x7632, R5 ;  /* 0x000076321e057816 */ /* 0x002fc60000000005 */
[----:B------:R-:W1:Y:S01]  /*0700*/  LDS R32, [R2+0x30] ;  /* 0x0000300002207984 */ /* 0x000e620000000800 */
[----:B--2---:R-:W-:-:S03]  /*0710*/  PRMT R44, R49, 0x7632, R44 ;  /* 0x00007632312c7816 */ /* 0x004fc6000000002c */
[----:B------:R-:W2:Y:S01]  /*0720*/  LDS R21, [R2+0x34] ;  /* 0x0000340002157984 */ /* 0x000ea20000000800 */
[----:B---3--:R-:W-:-:S03]  /*0730*/  PRMT R27, R31, 0x7632, R27 ;  /* 0x000076321f1b7816 */ /* 0x008fc6000000001b */
[----:B------:R-:W3:Y:S01]  /*0740*/  LDS R20, [R2+0x38] ;  /* 0x0000380002147984 */ /* 0x000ee20000000800 */
[----:B----4-:R-:W-:Y:S02]  /*0750*/  PRMT R23, R26, 0x7632, R23 ;  /* 0x000076321a177816 */ /* 0x010fe40000000017 */
[----:B-----5:R-:W-:Y:S02]  /*0760*/  PRMT R8, R22, 0x7632, R8 ;  /* 0x0000763216087816 */ /* 0x020fe40000000008 */
[----:B------:R-:W-:Y:S02]  /*0770*/  PRMT R10, R11, 0x7632, R10 ;  /* 0x000076320b0a7816 */ /* 0x000fe4000000000a */
[----:B------:R-:W-:Y:S02]  /*0780*/  PRMT R12, R13, 0x7632, R12 ;  /* 0x000076320d0c7816 */ /* 0x000fe4000000000c */
[----:B------:R-:W-:Y:S02]  /*0790*/  PRMT R14, R15, 0x7632, R14 ;  /* 0x000076320f0e7816 */ /* 0x000fe4000000000e */
[----:B------:R-:W-:-:S02]  /*07a0*/  PRMT R16, R17, 0x7632, R16 ;  /* 0x0000763211107816 */ /* 0x000fc40000000010 */
[----:B------:R-:W-:Y:S02]  /*07b0*/  PRMT R28, R29, 0x7632, R28 ;  /* 0x000076321d1c7816 */ /* 0x000fe4000000001c */
[----:B0-----:R-:W-:Y:S02]  /*07c0*/  PRMT R19, R18, 0x7632, R19 ;  /* 0x0000763212137816 */ /* 0x001fe40000000013 */
[----:B-1----:R-:W-:Y:S02]  /*07d0*/  PRMT R34, R32, 0x7632, R34 ;  /* 0x0000763220227816 */ /* 0x002fe40000000022 */
[----:B--2---:R-:W-:Y:S02]  /*07e0*/  PRMT R38, R21, 0x7632, R38 ;  /* 0x0000763215267816 */ /* 0x004fe40000000026 */
[----:B---3--:R-:W-:Y:S01]  /*07f0*/  PRMT R37, R20, 0x7632, R37 ;  /* 0x0000763214257816 */ /* 0x008fe20000000025 */
[----:B------:R-:W-:Y:S06]  /*0800*/  BAR.SYNC.DEFER_BLOCKING 0x0 ;  /* 0x0000000000007b1d */ /* 0x000fec0000010000 */
[----:B------:R-:W-:Y:S05]  /*0810*/  BRA.U UP0, `(.L_x_3) ;  /* 0x0000001500b87547 */ /* 0x000fea000b800000 */
[----:B------:R-:W0:Y:S01]  /*0820*/  LDC.64 R46, c[0x0][0x3a0] ;  /* 0x0000e800ff2e7b82 */ /* 0x000e220000000a00 */
[----:B------:R-:W-:Y:S01]  /*0830*/  LOP3.LUT R3, R3, 0xf, RZ, 0xc0, !PT ;  /* 0x0000000f03037812 */ /* 0x000fe200078ec0ff */
[----:B------:R-:W1:Y:S01]  /*0840*/  LDCU.64 UR6, c[0x0][0x3a0] ;  /* 0x00007400ff0677ac */ /* 0x000e620008000a00 */
[----:B------:R-:W-:-:S05]  /*0850*/  LOP3.LUT R9, R4, 0xf, RZ, 0xc0, !PT ;  /* 0x0000000f04097812 */ /* 0x000fca00078ec0ff */
[----:B------:R-:W-:-:S04]  /*0860*/  IMAD R7, R3, 0xc, R9 ;  /* 0x0000000c03077824 */ /* 0x000fc800078e0209 */
[----:B0-----:R-:W-:-:S06]  /*0870*/  IMAD.WIDE.U32 R6, R7, 0x2, R46 ;  /* 0x0000000207067825 */ /* 0x001fcc00078e002e */
[----:B------:R0:W2:Y:S02]  /*0880*/  LDG.E.U16 R6, desc[UR8][R6.64] ;  /* 0x0000000806067981 */ /* 0x0000a4000c1e1500 */
[----:B0-----:R-:W-:Y:S02]  /*0890*/  LOP3.LUT R7, R30, 0xf, RZ, 0xc0, !PT ;  /* 0x0000000f1e077812 */ /* 0x001fe400078ec0ff */
[----:B--2---:R-:W-:-:S05]  /*08a0*/  LOP3.LUT R24, R6, 0xf, RZ, 0xc0, !PT ;  /* 0x0000000f06187812 */ /* 0x004fca00078ec0ff */
[----:B------:R-:W-:-:S04]  /*08b0*/  IMAD R25, R7, 0xc, R24 ;  /* 0x0000000c07197824 */ /* 0x000fc800078e0218 */
[----:B------:R-:W-:-:S06]  /*08c0*/  IMAD.WIDE.U32 R24, R25, 0x2, R46 ;  /* 0x0000000219187825 */ /* 0x000fcc00078e002e */
[----:B------:R-:W2:Y:S01]  /*08d0*/  LDG.E.U16 R24, desc[UR8][R24.64] ;  /* 0x0000000818187981 */ /* 0x000ea2000c1e1500 */
[----:B------:R-:W-:Y:S02]  /*08e0*/  LOP3.LUT R6, R5, 0xf, RZ, 0xc0, !PT ;  /* 0x0000000f05067812 */ /* 0x000fe400078ec0ff */
[----:B--2---:R-:W-:-:S05]  /*08f0*/  LOP3.LUT R5, R24, 0xf, RZ, 0xc0, !PT ;  /* 0x0000000f18057812 */ /* 0x004fca00078ec0ff */
[----:B------:R-:W-:-:S04]  /*0900*/  IMAD R5, R6, 0xc, R5 ;  /* 0x0000000c06057824 */ /* 0x000fc800078e0205 */
[----:B------:R-:W-:-:S05]  /*0910*/  IMAD.WIDE.U32 R24, R5, 0x2, R46 ;  /* 0x0000000205187825 */ /* 0x000fca00078e002e */
        /* <DEDUP_REMOVED lines=131> */
[----:B------:R-:W-:-:S03]  /*1150*/  ISETP.GE.AND P0, PT, R52, 0x1, PT ;  /* 0x000000013400780c */ /* 0x000fc60003f06270 */
[----:B--2---:R-:W0:Y:S01]  /*1160*/  SHFL.UP PT, R20, R22, 0x1, RZ ;  /* 0x0420000016147989 */ /* 0x004e2200000e00ff */
[----:B------:R-:W-:-:S05]  /*1170*/  LOP3.LUT R21, R22, 0xf, RZ, 0xc0, !PT ;  /* 0x0000000f16157812 */ /* 0x000fca00078ec0ff */
[----:B------:R-:W-:-:S05]  /*1180*/  IMAD R21, R21, 0xc, RZ ;  /* 0x0000000c15157824 */ /* 0x000fca00078e02ff */
[----:B------:R-:W-:Y:S02]  /*1190*/  LOP3.LUT R21, R21, 0xffff, RZ, 0xc0, !PT ;  /* 0x0000ffff15157812 */ /* 0x000fe400078ec0ff */
[----:B0-----:R-:W-:-:S04]  /*11a0*/  LOP3.LUT R20, R20, 0xf, RZ, 0xc0, !PT ;  /* 0x0000000f14147812 */ /* 0x001fc800078ec0ff */
[----:B------:R-:W-:-:S05]  /*11b0*/  IADD3 R20, P1, PT, R20, R21, RZ ;  /* 0x0000001514147210 */ /* 0x000fca0007f3e0ff */
[----:B------:R-:W-:Y:S01]  /*11c0*/  IMAD.X R21, RZ, RZ, RZ, P1 ;  /* 0x000000ffff157224 */ /* 0x000fe200008e06ff */
[----:B-1----:R-:W-:-:S04]  /*11d0*/  LEA R18, P1, R20, UR6, 0x1 ;  /* 0x0000000614127c11 */ /* 0x002fc8000f8208ff */
[----:B------:R-:W-:-:S05]  /*11e0*/  LEA.HI.X R19, R20, UR7, R21, 0x1, P1 ;  /* 0x0000000714137c11 */ /* 0x000fca00088f0c15 */
[----:B------:R-:W2:Y:S01]  /*11f0*/  @P0 LDG.E.U16 R22, desc[UR8][R18.64] ;  /* 0x0000000812160981 */ /* 0x000ea2000c1e1500 */
        /* <DEDUP_REMOVED lines=8> */
[----:B------:R-:W-:-:S04]  /*1280*/  LEA R18, P1, R20, UR6, 0x1 ;  /* 0x0000000614127c11 */ /* 0x000fc8000f8208ff */
        /* <DEDUP_REMOVED lines=23> */
[----:B------:R-:W2:Y:S04]  /*1400*/  @P0 LDG.E.U16 R22, desc[UR8][R18.64] ;  /* 0x0000000812160981 */ /* 0x000ea8000c1e1500 */
        /* <DEDUP_REMOVED lines=9> */
[----:B------:R-:W2:Y:S01]  /*14a0*/  LDG.E.U16 R23, desc[UR8][R18.64] ;  /* 0x0000000812177981 */ /* 0x000ea2000c1e1500 */
[----:B------:R-:W-:-:S13]  /*14b0*/  ISETP.NE.AND P0, PT, R52, 0x1f, PT ;  /* 0x0000001f3400780c */ /* 0x000fda0003f05270 */
[----:B------:R-:W-:-:S05]  /*14c0*/  @!P0 LEA R24, R45, UR4, 0x1 ;  /* 0x000000042d188c11 */ /* 0x000fca000f8e08ff */
[----:B--2---:R-:W-:Y:S01]  /*14d0*/  @!P0 STS.U16 [R24+0x10], R23 ;  /* 0x0000101718008388 */ /* 0x004fe20000000400 */
[----:B------:R-:W-:Y:S06]  /*14e0*/  BAR.SYNC.DEFER_BLOCKING 0x0 ;  /* 0x0000000000007b1d */ /* 0x000fec0000010000 */
[----:B------:R-:W0:Y:S02]  /*14f0*/  LDS.64 R18, [UR4+0x10] ;  /* 0x00001004ff127984 */ /* 0x000e240008000a00 */
[C---:B0-----:R-:W-:Y:S02]  /*1500*/  PRMT R20, R18.reuse, 0x7632, R20 ;  /* 0x0000763212147816 */ /* 0x041fe40000000014 */
[----:B------:R-:W-:-:S02]  /*1510*/  LOP3.LUT R21, R18, 0xf, RZ, 0xc0, !PT ;  /* 0x0000000f12157812 */ /* 0x000fc400078ec0ff */
[----:B------:R-:W-:-:S05]  /*1520*/  LOP3.LUT R20, R20, 0xf, RZ, 0xc0, !PT ;  /* 0x0000000f14147812 */ /* 0x000fca00078ec0ff */
[----:B------:R-:W-:-:S04]  /*1530*/  IMAD R21, R20, 0xc, R21 ;  /* 0x0000000c14157824 */ /* 0x000fc800078e0215 */
[----:B------:R-:W-:-:S06]  /*1540*/  IMAD.WIDE.U32 R20, R21, 0x2, R46 ;  /* 0x0000000215147825 */ /* 0x000fcc00078e002e */
[----:B------:R-:W2:Y:S01]  /*1550*/  LDG.E.U16 R21, desc[UR8][R20.64] ;  /* 0x0000000814157981 */ /* 0x000ea2000c1e1500 */
[----:B------:R-:W-:Y:S02]  /*1560*/  LOP3.LUT R25, R19, 0xf, RZ, 0xc0, !PT ;  /* 0x0000000f13197812 */ /* 0x000fe400078ec0ff */
[----:B------:R-:W-:-:S04]  /*1570*/  ISETP.GE.AND P0, PT, R52, 0x10, PT ;  /* 0x000000103400780c */ /* 0x000fc80003f06270 */
[----:B------:R-:W-:Y:S02]  /*1580*/  SEL R22, R22, R23, !P0 ;  /* 0x0000001716167207 */ /* 0x000fe40004000000 */
[----:B--2---:R-:W-:-:S05]  /*1590*/  LOP3.LUT R26, R21, 0xf, RZ, 0xc0, !PT ;  /* 0x0000000f151a7812 */ /* 0x004fca00078ec0ff */
[----:B------:R-:W-:-:S04]  /*15a0*/  IMAD R25, R25, 0xc, R26 ;  /* 0x0000000c19197824 */ /* 0x000fc800078e021a */
[----:B------:R-:W-:-:S06]  /*15b0*/  IMAD.WIDE.U32 R34, R25, 0x2, R46 ;  /* 0x0000000219227825 */ /* 0x000fcc00078e002e */
[----:B------:R-:W2:Y:S01]  /*15c0*/  LDG.E.U16 R34, desc[UR8][R34.64] ;  /* 0x0000000822227981 */ /* 0x000ea2000c1e1500 */
[----:B------:R-:W-:Y:S02]  /*15d0*/  ISETP.GE.U32.AND P2, PT, R50, 0x20, PT ;  /* 0x000000203200780c */ /* 0x000fe40003f46070 */
[C---:B------:R-:W-:Y:S01]  /*15e0*/  ISETP.NE.AND P0, PT, R45.reuse, 0x2, PT ;  /* 0x000000022d00780c */ /* 0x040fe20003f05270 */
[----:B------:R-:W0:Y:S01]  /*15f0*/  SHFL.UP PT, R22, R22, 0x1, RZ ;  /* 0x0420000016167989 */ /* 0x000e2200000e00ff */
[----:B------:R-:W-:Y:S02]  /*1600*/  ISETP.NE.AND P1, PT, R45, 0x3, PT ;  /* 0x000000032d00780c */ /* 0x000fe40003f25270 */
[----:B------:R-:W-:Y:S02]  /*1610*/  SEL R21, R21, R18, !P0 ;  /* 0x0000001215157207 */ /* 0x000fe40004000000 */
[----:B------:R-:W-:-:S05]  /*1620*/  ISETP.NE.AND P0, PT, R52, RZ, P2 ;  /* 0x000000ff3400720c */ /* 0x000fca0001705270 */
[----:B0-----:R-:W-:Y:S02]  /*1630*/  @P2 LOP3.LUT R20, R22, 0xf, RZ, 0xc0, !PT ;  /* 0x0000000f16142812 */ /* 0x001fe400078ec0ff */
[----:B--2---:R-:W-:-:S04]  /*1640*/  SEL R18, R34, R21, !P1 ;  /* 0x0000001522127207 */ /* 0x004fc80004800000 */
[----:B------:R-:W-:-:S05]  /*1650*/  @P2 LOP3.LUT R21, R18, 0xf, RZ, 0xc0, !PT ;  /* 0x0000000f12152812 */ /* 0x000fca00078ec0ff */
[----:B------:R-:W-:-:S04]  /*1660*/  @P2 IMAD R21, R20, 0xc, R21 ;  /* 0x0000000c14152824 */ /* 0x000fc800078e0215 */
[----:B------:R-:W-:-:S05]  /*1670*/  @P2 IMAD.WIDE.U32 R20, R21, 0x2, R46 ;  /* 0x0000000215142825 */ /* 0x000fca00078e002e */
[----:B------:R-:W2:Y:S01]  /*1680*/  @P0 LDG.E.U16 R18, desc[UR8][R20.64] ;  /* 0x0000000814120981 */ /* 0x000ea2000c1e1500 */
[----:B------:R-:W-:Y:S02]  /*1690*/  ISETP.NE.AND P0, PT, R50, RZ, PT ;  /* 0x000000ff3200720c */ /* 0x000fe40003f05270 */
[----:B--2---:R-:W-:-:S11]  /*16a0*/  @P2 PRMT R22, R18, 0x7610, R22 ;  /* 0x0000761012162816 */ /* 0x004fd60000000016 */
[----:B------:R-:W-:-:S05]  /*16b0*/  @P0 LOP3.LUT R22, R22, 0xf, RZ, 0xc0, !PT ;  /* 0x0000000f16160812 */ /* 0x000fca00078ec0ff */
[----:B------:R-:W-:-:S04]  /*16c0*/  @P0 IMAD R9, R9, 0xc, R22 ;  /* 0x0000000c09090824 */ /* 0x000fc800078e0216 */
[----:B------:R-:W-:-:S05]  /*16d0*/  @P0 IMAD.WIDE.U32 R20, R9, 0x2, R46 ;  /* 0x0000000209140825 */ /* 0x000fca00078e002e */
[----:B------:R-:W2:Y:S02]  /*16e0*/  @P0 LDG.E.U16 R4, desc[UR8][R20.64] ;  /* 0x0000000814040981 */ /* 0x000ea4000c1e1500 */
[----:B--2---:R-:W-:-:S05]  /*16f0*/  LOP3.LUT R18, R4, 0xf, RZ, 0xc0, !PT ;  /* 0x0000000f04127812 */ /* 0x004fca00078ec0ff */
[----:B------:R-:W-:-:S04]  /*1700*/  IMAD R3, R3, 0xc, R18 ;  /* 0x0000000c03037824 */ /* 0x000fc800078e0212 */
[----:B------:R-:W-:-:S05]  /*1710*/  IMAD.WIDE.U32 R20, R3, 0x2, R46 ;  /* 0x0000000203147825 */ /* 0x000fca00078e002e */
[----:B------:R-:W2:Y:S02]  /*1720*/  LDG.E.U16 R3, desc[UR8][R20.64] ;  /* 0x0000000814037981 */ /* 0x000ea4000c1e1500 */
[----:B--2---:R-:W-:-:S05]  /*1730*/  LOP3.LUT R18, R3, 0xf, RZ, 0xc0, !PT ;  /* 0x0000000f03127812 */ /* 0x004fca00078ec0ff */
[----:B------:R-:W-:-:S04]  /*1740*/  IMAD R7, R7, 0xc, R18 ;  /* 0x0000000c07077824 */ /* 0x000fc800078e0212 */
[----:B------:R-:W-:-:S06]  /*1750*/  IMAD.WIDE.U32 R20, R7, 0x2, R46 ;  /* 0x0000000207147825 */ /* 0x000fcc00078e002e */
[----:B------:R-:W2:Y:S02]  /*1760*/  LDG.E.U16 R20, desc[UR8][R20.64] ;  /* 0x0000000814147981 */ /* 0x000ea4000c1e1500 */
[----:B--2---:R-:W-:-:S05]  /*1770*/  LOP3.LUT R7, R20, 0xf, RZ, 0xc0, !PT ;  /* 0x0000000f14077812 */ /* 0x004fca00078ec0ff */
[----:B------:R-:W-:-:S04]  /*1780*/  IMAD R7, R6, 0xc, R7 ;  /* 0x0000000c06077824 */ /* 0x000fc800078e0207 */
[----:B------:R-:W-:-:S05]  /*1790*/  IMAD.WIDE.U32 R6, R7, 0x2, R46 ;  /* 0x0000000207067825 */ /* 0x000fca00078e002e */
        /* <DEDUP_REMOVED lines=100> */
[----:B------:R-:W2:Y:S01]  /*1de0*/  LDG.E.U16 R35, desc[UR8][R28.64] ;  /* 0x000000081c237981 */ /* 0x000ea2000c1e1500 */
[----:B------:R-:W-:Y:S02]  /*1df0*/  ISETP.NE.AND P0, PT, R50, RZ, PT ;  /* 0x000000ff3200720c */ /* 0x000fe40003f05270 */
[----:B------:R-:W-:Y:S02]  /*1e00*/  PRMT R19, R19, 0x7632, R19 ;  /* 0x0000763213137816 */ /* 0x000fe40000000013 */
[----:B------:R-:W-:Y:S02]  /*1e10*/  LOP3.LUT R34, R34, 0xf, RZ, 0xc0, !PT ;  /* 0x0000000f22227812 */ /* 0x000fe400078ec0ff */
[----:B------:R-:W-:-:S05]  /*1e20*/  LOP3.LUT R19, R19, 0xf, RZ, 0xc0, !PT ;  /* 0x0000000f13137812 */ /* 0x000fca00078ec0ff */
[----:B------:R-:W-:Y:S01]  /*1e30*/  IMAD R19, R19, 0xc, R34 ;  /* 0x0000000c13137824 */ /* 0x000fe200078e0222 */
[----:B--2---:R-:W-:-:S05]  /*1e40*/  LOP3.LUT R36, R35, 0xf, RZ, 0xc0, !PT ;  /* 0x0000000f23247812 */ /* 0x004fca00078ec0ff */
[----:B------:R-:W-:-:S04]  /*1e50*/  IMAD R37, R37, 0xc, R36 ;  /* 0x0000000c25257824 */ /* 0x000fc800078e0224 */
[----:B------:R-:W-:-:S05]  /*1e60*/  IMAD.WIDE.U32 R28, R37, 0x2, R46 ;  /* 0x00000002251c7825 */ /* 0x000fca00078e002e */
[----:B------:R0:W5:Y:S02]  /*1e70*/  LDG.E.U16 R36, desc[UR8][R28.64] ;  /* 0x000000081c247981 */ /* 0x000164000c1e1500 */
[----:B0-----:R-:W-:Y:S01]  /*1e80*/  IMAD.WIDE.U32 R28, R19, 0x2, R46 ;  /* 0x00000002131c7825 */ /* 0x001fe200078e002e */
[----:B------:R-:W-:Y:S06]  /*1e90*/  @P0 BRA `(.L_x_4) ;  /* 0x0000002800cc0947 */ /* 0x000fec0003800000 */
[----:B------:R0:W2:Y:S01]  /*1ea0*/  LDG.E.U16 R19, desc[UR8][R28.64] ;  /* 0x000000081c137981 */ /* 0x0000a2000c1e1500 */
[----:B------:R-:W-:Y:S01]  /*1eb0*/  IMAD.MOV.U32 R34, RZ, RZ, 0x65 ;  /* 0x00000065ff227424 */ /* 0x000fe200078e00ff */
[----:B0-----:R-:W0:Y:S04]  /*1ec0*/  LDC.64 R28, c[0x0][0x390] ;  /* 0x0000e400ff1c7b82 */ /* 0x001e280000000a00 */
[----:B--2---:R-:W-:-:S05]  /*1ed0*/  PRMT R19, R34, 0x5410, R19 ;  /* 0x0000541022137816 */ /* 0x004fca0000000013 */
[----:B0-----:R0:W-:Y:S01]  /*1ee0*/  ST.E.STRONG.GPU desc[UR8][R28.64+0x80], R19 ;  /* 0x000080131c007985 */ /* 0x0011e2000c10f908 */
[----:B------:R-:W-:Y:S05]  /*1ef0*/  BRA `(.L_x_4) ;  /* 0x0000002800b47947 */ /* 0x000fea0003800000 */
.L_x_3:
[----:B------:R-:W0:Y:S01]  /*1f00*/  LDC.64 R24, c[0x0][0x3a0] ;  /* 0x0000e800ff187b82 */ /* 0x000e220000000a00 */
[----:B------:R-:W-:Y:S01]  /*1f10*/  LOP3.LUT R3, R3, 0xf, RZ, 0xc0, !PT ;  /* 0x0000000f03037812 */ /* 0x000fe200078ec0ff */
[----:B------:R-:W1:Y:S01]  /*1f20*/  LDCU.64 UR6, c[0x0][0x3a0] ;  /* 0x00007400ff0677ac */ /* 0x000e620008000a00 */
[----:B------:R-:W-:-:S05]  /*1f30*/  LOP3.LUT R4, R4, 0xf, RZ, 0xc0, !PT ;  /* 0x0000000f04047812 */ /* 0x000fca00078ec0ff */
[----:B------:R-:W-:-:S04]  /*1f40*/  IMAD R7, R3, 0xc, R4 ;  /* 0x0000000c03077824 */ /* 0x000fc800078e0204 */
[----:B0-----:R-:W-:-:S06]  /*1f50*/  IMAD.WIDE.U32 R6, R7, 0x2, R24 ;  /* 0x0000000207067825 */ /* 0x001fcc00078e0018 */
        /* <DEDUP_REMOVED lines=49> */
[----:B------:R-:W-:-:S06]  /*2270*/  IMAD.WIDE.U32 R8, R9, 0x2, R24 ;  /* 0x0000000209087825 */ /* 0x000fcc00078e0018 */
[----:B------:R0:W2:Y:S02]  /*2280*/  LDG.E.U16 R9, desc[UR8][R8.64] ;  /* 0x0000000808097981 */ /* 0x0000a4000c1e1500 */
[----:B0-----:R-:W-:Y:S02]  /*2290*/  LOP3.LUT R8, R11, 0xf, RZ, 0xc0, !PT ;  /* 0x0000000f0b087812 */ /* 0x001fe400078ec0ff */
        /* <DEDUP_REMOVED lines=152> */
[----:B------:R-:W-:-:S05]  /*2c20*/  IMAD.WIDE.U32 R22, R23, 0x2, R24 ;  /* 0x0000000217167825 */ /* 0x000fca00078e0018 */
[----:B------:R-:W2:Y:S01]  /*2c30*/  LDG.E.U16 R29, desc[UR8][R22.64] ;  /* 0x00000008161d7981 */ /* 0x000ea2000c1e1500 */
[----:B------:R-:W-:Y:S02]  /*2c40*/  LOP3.LUT R28, R21, 0xf, RZ, 0xc0, !PT ;  /* 0x0000000f151c7812 */ /* 0x000fe400078ec0ff */
[----:B------:R-:W-:-:S04]  /*2c50*/  ISETP.GE.AND P0, PT, R52, 0x10, PT ;  /* 0x000000103400780c */ /* 0x000fc80003f06270 */
[----:B------:R-:W-:Y:S02]  /*2c60*/  SEL R26, R26, R27, !P0 ;  /* 0x0000001b1a1a7207 */ /* 0x000fe40004000000 */
[----:B--2---:R-:W-:-:S05]  /*2c70*/  LOP3.LUT R31, R29, 0xf, RZ, 0xc0, !PT ;  /* 0x0000000f1d1f7812 */ /* 0x004fca00078ec0ff */
[----:B------:R-:W-:-:S04]  /*2c80*/  IMAD R31, R28, 0xc, R31 ;  /* 0x0000000c1c1f7824 */ /* 0x000fc800078e021f */
[----:B------:R-:W-:-:S05]  /*2c90*/  IMAD.WIDE.U32 R22, R31, 0x2, R24 ;  /* 0x000000021f167825 */ /* 0x000fca00078e0018 */
[----:B------:R-:W2:Y:S01]  /*2ca0*/  LDG.E.U16 R28, desc[UR8][R22.64] ;  /* 0x00000008161c7981 */ /* 0x000ea2000c1e1500 */
[----:B------:R-:W-:Y:S02]  /*2cb0*/  ISETP.GE.U32.AND P2, PT, R50, 0x20, PT ;  /* 0x000000203200780c */ /* 0x000fe40003f46070 */
[C---:B------:R-:W-:Y:S01]  /*2cc0*/  ISETP.NE.AND P0, PT, R45.reuse, 0x2, PT ;  /* 0x000000022d00780c */ /* 0x040fe20003f05270 */
[----:B------:R-:W0:Y:S01]  /*2cd0*/  SHFL.UP PT, R26, R26, 0x1, RZ ;  /* 0x042000001a1a7989 */ /* 0x000e2200000e00ff */
[----:B------:R-:W-:Y:S02]  /*2ce0*/  ISETP.NE.AND P1, PT, R45, 0x3, PT ;  /* 0x000000032d00780c */ /* 0x000fe40003f25270 */
[----:B------:R-:W-:Y:S02]  /*2cf0*/  SEL R29, R29, R20, !P0 ;  /* 0x000000141d1d7207 */ /* 0x000fe40004000000 */
[----:B------:R-:W-:Y:S02]  /*2d00*/  ISETP.NE.AND P0, PT, R52, RZ, P2 ;  /* 0x000000ff3400720c */ /* 0x000fe40001705270 */
[----:B0-----:R-:W-:-:S04]  /*2d10*/  PRMT R20, R26, 0x7610, R20 ;  /* 0x000076101a147816 */ /* 0x001fc80000000014 */
[----:B------:R-:W-:Y:S02]  /*2d20*/  @P2 LOP3.LUT R27, R20, 0xf, RZ, 0xc0, !PT ;  /* 0x0000000f141b2812 */ /* 0x000fe400078ec0ff */
[----:B--2---:R-:W-:-:S04]  /*2d30*/  SEL R29, R28, R29, !P1 ;  /* 0x0000001d1c1d7207 */ /* 0x004fc80004800000 */
[----:B------:R-:W-:-:S05]  /*2d40*/  @P2 LOP3.LUT R22, R29, 0xf, RZ, 0xc0, !PT ;  /* 0x0000000f1d162812 */ /* 0x000fca00078ec0ff */
[----:B------:R-:W-:-:S04]  /*2d50*/  @P2 IMAD R23, R27, 0xc, R22 ;  /* 0x0000000c1b172824 */ /* 0x000fc800078e0216 */
[----:B------:R-:W-:-:S05]  /*2d60*/  @P2 IMAD.WIDE.U32 R22, R23, 0x2, R24 ;  /* 0x0000000217162825 */ /* 0x000fca00078e0018 */
[----:B------:R0:W2:Y:S01]  /*2d70*/  @P0 LDG.E.U16 R29, desc[UR8][R22.64] ;  /* 0x00000008161d0981 */ /* 0x0000a2000c1e1500 */
[----:B------:R-:W-:Y:S02]  /*2d80*/  PRMT R21, R21, 0x7632, R21 ;  /* 0x0000763215157816 */ /* 0x000fe40000000015 */
[----:B------:R-:W-:Y:S02]  /*2d90*/  LOP3.LUT R28, R28, 0xf, RZ, 0xc0, !PT ;  /* 0x0000000f1c1c7812 */ /* 0x000fe400078ec0ff */
[----:B------:R-:W-:-:S05]  /*2da0*/  LOP3.LUT R21, R21, 0xf, RZ, 0xc0, !PT ;  /* 0x0000000f15157812 */ /* 0x000fca00078ec0ff */
[----:B------:R-:W-:-:S04]  /*2db0*/  IMAD R21, R21, 0xc, R28 ;  /* 0x0000000c15157824 */ /* 0x000fc800078e021c */
[----:B0-----:R-:W-:Y:S01]  /*2dc0*/  IMAD.WIDE.U32 R22, R21, 0x2, R24 ;  /* 0x0000000215167825 */ /* 0x001fe200078e0018 */
[----:B--2---:R-:W-:Y:S01]  /*2dd0*/  @P2 PRMT R20, R29, 0x7610, R20 ;  /* 0x000076101d142816 */ /* 0x004fe20000000014 */
[----:B------:R-:W-:Y:S06]  /*2de0*/  @P2 BRA `(.L_x_5) ;  /* 0x0000001000d02947 */ /* 0x000fec0003800000 */
[----:B------:R0:W2:Y:S01]  /*2df0*/  LDG.E.U16 R21, desc[UR8][R22.64] ;  /* 0x0000000816157981 */ /* 0x0000a2000c1e1500 */
[----:B------:R-:W1:Y:S01]  /*2e00*/  LDC.64 R28, c[0x0][0x390] ;  /* 0x0000e400ff1c7b82 */ /* 0x000e620000000a00 */
[----:B------:R-:W-:Y:S01]  /*2e10*/  ISETP.NE.AND P0, PT, R50, RZ, PT ;  /* 0x000000ff3200720c */ /* 0x000fe20003f05270 */
[----:B------:R-:W-:Y:S02]  /*2e20*/  IMAD.MOV.U32 R25, RZ, RZ, 0x64 ;  /* 0x00000064ff197424 */ /* 0x000fe400078e00ff */
[----:B------:R-:W-:-:S04]  /*2e30*/  IMAD.U32 R27, RZ, RZ, UR10 ;  /* 0x0000000aff1b7e24 */ /* 0x000fc8000f8e00ff */
[----:B0-----:R-:W0:Y:S01]  /*2e40*/  LDC R22, c[0x0][0x370] ;  /* 0x0000dc00ff167b82 */ /* 0x001e220000000800 */
[----:B------:R-:W-:-:S05]  /*2e50*/  LOP3.LUT R23, RZ, R50, RZ, 0x33, !PT ;  /* 0x00000032ff177212 */ /* 0x000fca00078e33ff */
[----:B------:R-:W-:Y:S02]  /*2e60*/  VIADD R23, R23, UR10 ;  /* 0x0000000a17177c36 */ /* 0x000fe40008000000 */
[----:B-1----:R-:W-:Y:S01]  /*2e70*/  IMAD.WIDE R26, R27, 0x4, R28 ;  /* 0x000000041b1a7825 */ /* 0x002fe200078e021c */
[----:B0-----:R-:W-:Y:S02]  /*2e80*/  ISETP.GT.U32.AND P1, PT, R22, 0x1f3, PT ;  /* 0x000001f31600780c */ /* 0x001fe40003f24070 */
[----:B--2---:R-:W-:Y:S01]  /*2e90*/  @!P0 PRMT R25, R25, 0x5410, R21 ;  /* 0x0000541019198816 */ /* 0x004fe20000000015 */
[----:B------:R0:W-:Y:S04]  /*2ea0*/  @!P0 STS.U16 [UR4+0x6], R21 ;  /* 0x00000615ff008988 */ /* 0x0001e80008000404 */
[----:B------:R0:W-:Y:S06]  /*2eb0*/  @!P0 ST.E.STRONG.GPU desc[UR8][R26.64+0x80], R25 ;  /* 0x000080191a008985 */ /* 0x0001ec000c10f908 */
[----:B------:R-:W-:Y:S05]  /*2ec0*/  @P1 BRA `(.L_x_6) ;  /* 0x0000000000081947 */ /* 0x000fea0003800000 */
[----:B------:R1:W-:Y:S06]  /*2ed0*/  MEMBAR.SC.CTA ;  /* 0x0000000000007992 */ /* 0x0003ec0000000000 */
[----:B-1----:R-:W-:Y:S05]  /*2ee0*/  BRA `(.L_x_7) ;  /* 0x0000000000087947 */ /* 0x002fea0003800000 */
.L_x_6:
[----:B------:R-:W-:Y:S05]  /*2ef0*/  NANOSLEEP 0x1c2 ;  /* 0x000001c20000795d */ /* 0x000fea0003800000 */
[----:B------:R-:W-:Y:S01]  /*2f00*/  NOP ;  /* 0x0000000000007918 */ /* 0x000fe20000000000 */
.L_x_7:
[----:B------:R-:W-:-:S05]  /*2f10*/  IMAD.WIDE R28, R23, 0x4, R28 ;  /* 0x00000004171c7825 */ /* 0x000fca00078e021c */
[----:B0-----:R-:W2:Y:S01]  /*2f20*/  LD.E.STRONG.GPU R25, desc[UR8][R28.64+0x80] ;  /* 0x000080081c197980 */ /* 0x001ea2000c10f900 */
[----:B------:R-:W-:Y:S01]  /*2f30*/  UMOV UR5, 0xffffffff ;  /* 0xffffffff00057882 */ /* 0x000fe20000000000 */
[----:B--2---:R-:W-:-:S04]  /*2f40*/  PRMT R24, R25, 0x9910, RZ ;  /* 0x0000991019187816 */ /* 0x004fc800000000ff */
[----:B------:R-:W-:Y:S02]  /*2f50*/  ISETP.NE.AND P0, PT, R24, 0x63, PT ;  /* 0x000000631800780c */ /* 0x000fe40003f05270 */
[C---:B------:R-:W-:Y:S02]  /*2f60*/  PRMT R24, R25.reuse, 0x7610, R24 ;  /* 0x0000761019187816 */ /* 0x040fe40000000018 */
[----:B------:R-:W-:Y:S01]  /*2f70*/  PRMT R25, R25, 0x7632, R25 ;  /* 0x0000763219197816 */ /* 0x000fe20000000019 */
[----:B------:R-:W-:Y:S08]  /*2f80*/  BRA.DIV UR5, `(.L_x_8) ;  /* 0x0000007a05807947 */ /* 0x000ff0000b800000 */
[----:B------:R-:W-:-:S13]  /*2f90*/  VOTE.ANY P0, !P0 ;  /* 0x0000000000ff7806 */ /* 0x000fda0004000100 */
.L_x_103:
[----:B------:R-:W-:Y:S05]  /*2fa0*/  @!P0 BRA `(.L_x_9) ;  /* 0x00000000003c8947 */ /* 0x000fea0003800000 */
.L_x_13:
[----:B------:R-:W-:Y:S05]  /*2fb0*/  YIELD ;  /* 0x0000000000007946 */ /* 0x000fea0003800000 */
[----:B------:R-:W-:Y:S05]  /*2fc0*/  @P1 BRA `(.L_x_10) ;  /* 0x0000000000081947 */ /* 0x000fea0003800000 */
[----:B------:R0:W-:Y:S06]  /*2fd0*/  MEMBAR.SC.CTA ;  /* 0x0000000000007992 */ /* 0x0001ec0000000000 */
[----:B0-----:R-:W-:Y:S05]  /*2fe0*/  BRA `(.L_x_11) ;  /* 0x0000000000087947 */ /* 0x001fea0003800000 */
.L_x_10:
[----:B------:R-:W-:Y:S05]  /*2ff0*/  NANOSLEEP 0x15e ;  /* 0x0000015e0000795d */ /* 0x000fea0003800000 */
[----:B------:R-:W-:Y:S01]  /*3000*/  NOP ;  /* 0x0000000000007918 */ /* 0x000fe20000000000 */
.L_x_11:
[----:B------:R-:W2:Y:S01]  /*3010*/  LD.E.STRONG.GPU R25, desc[UR8][R28.64+0x80] ;  /* 0x000080081c197980 */ /* 0x000ea2000c10f900 */
[----:B------:R-:W-:Y:S01]  /*3020*/  UMOV UR5, 0xffffffff ;  /* 0xffffffff00057882 */ /* 0x000fe20000000000 */
[----:B--2---:R-:W-:-:S04]  /*3030*/  PRMT R24, R25, 0x9910, RZ ;  /* 0x0000991019187816 */ /* 0x004fc800000000ff */
[----:B------:R-:W-:Y:S01]  /*3040*/  ISETP.NE.AND P0, PT, R24, 0x63, PT ;  /* 0x000000631800780c */ /* 0x000fe20003f05270 */
[----:B------:R-:W-:-:S12]  /*3050*/  BRA.DIV UR5, `(.L_x_12) ;  /* 0x0000007a056c7947 */ /* 0x000fd8000b800000 */
[----:B------:R-:W-:-:S13]  /*3060*/  VOTE.ANY P0, !P0 ;  /* 0x0000000000ff7806 */ /* 0x000fda0004000100 */
.L_x_106:
[----:B------:R-:W-:Y:S05]  /*3070*/  @P0 BRA `(.L_x_13) ;  /* 0xfffffffc00cc0947 */ /* 0x000fea000383ffff */
[C---:B------:R-:W-:Y:S02]  /*3080*/  PRMT R24, R25.reuse, 0x7610, R24 ;  /* 0x0000761019187816 */ /* 0x040fe40000000018 */
[----:B------:R-:W-:-:S07]  /*3090*/  PRMT R25, R25, 0x7632, R25 ;  /* 0x0000763219197816 */ /* 0x000fce0000000019 */
.L_x_9:
[----:B------:R-:W-:Y:S01]  /*30a0*/  UMOV UR5, 0xffffffff ;  /* 0xffffffff00057882 */ /* 0x000fe20000000000 */
[----:B------:R-:W-:-:S04]  /*30b0*/  PRMT R31, R24, 0x9910, RZ ;  /* 0x00009910181f7816 */ /* 0x000fc800000000ff */
[----:B------:R-:W-:Y:S01]  /*30c0*/  ISETP.NE.AND P0, PT, R31, 0x65, PT ;  /* 0x000000651f00780c */ /* 0x000fe20003f05270 */
[----:B------:R-:W-:-:S12]  /*30d0*/  BRA.DIV UR5, `(.L_x_14) ;  /* 0x0000007a056c7947 */ /* 0x000fd8000b800000 */
[----:B------:R-:W0:Y:S01]  /*30e0*/  S2R R53, SR_GEMASK ;  /* 0x0000000000357919 */ /* 0x000e220000003c00 */
[----:B------:R-:W-:Y:S02]  /*30f0*/  VOTE.ANY R33, PT, !P0 ;  /* 0x0000000000217806 */ /* 0x000fe400040e0100 */
[----:B------:R-:W-:Y:S02]  /*3100*/  LOP3.LUT R34, R25, 0xffff, RZ, 0xc0, !PT ;  /* 0x0000ffff19227812 */ /* 0x000fe400078ec0ff */
[----:B0-----:R-:W-:-:S05]  /*3110*/  LOP3.LUT R33, R33, 0x80000000, R53, 0xec, !PT ;  /* 0x8000000021217812 */ /* 0x001fca00078eec35 */
[----:B------:R-:W-:-:S05]  /*3120*/  VIADD R24, R33, 0xffffffff ;  /* 0xffffffff21187836 */ /* 0x000fca0000000000 */
[----:B------:R-:W-:-:S04]  /*3130*/  LOP3.LUT R24, R33, R24, RZ, 0xc, !PT ;  /* 0x0000001821187212 */ /* 0x000fc800078e0cff */
[----:B------:R-:W0:Y:S02]  /*3140*/  POPC R28, R24 ;  /* 0x00000018001c7309 */ /* 0x000e240000000000 */
[----:B0-----:R0:W1:Y:S02]  /*3150*/  SHFL.DOWN PT, R32, R34, 0x1, R28 ;  /* 0x0820000022207989 */ /* 0x00106400000e001c */
.L_x_110:
[----:B------:R-:W2:Y:S01]  /*3160*/  S2R R37, SR_LANEID ;  /* 0x0000000000257919 */ /* 0x000ea20000000000 */
[----:B------:R-:W-:Y:S01]  /*3170*/  BSSY.RECONVERGENT B1, `(.L_x_15) ;  /* 0x000000d000017945 */ /* 0x000fe20003800200 */
[----:B--2---:R-:W-:-:S13]  /*3180*/  ISETP.GE.AND P0, PT, R37, R28, PT ;  /* 0x0000001c2500720c */ /* 0x004fda0003f06270 */
[----:B------:R-:W-:Y:S05]  /*3190*/  @P0 BRA `(.L_x_16) ;  /* 0x0000000000280947 */ /* 0x000fea0003800000 */
[----:B------:R-:W-:Y:S01]  /*31a0*/  LOP3.LUT R25, R25, 0xf, RZ, 0xc0, !PT ;  /* 0x0000000f19197812 */ /* 0x000fe200078ec0ff */
[----:B------:R-:W2:Y:S01]  /*31b0*/  LDCU.64 UR6, c[0x0][0x3a0] ;  /* 0x00007400ff0677ac */ /* 0x000ea20008000a00 */
[----:B-1----:R-:W-:-:S03]  /*31c0*/  LOP3.LUT R32, R32, 0xf, RZ, 0xc0, !PT ;  /* 0x0000000f20207812 */ /* 0x002fc600078ec0ff */
[----:B------:R-:W-:-:S05]  /*31d0*/  IMAD R25, R25, 0xc, RZ ;  /* 0x0000000c19197824 */ /* 0x000fca00078e02ff */
[----:B------:R-:W-:-:S04]  /*31e0*/  LOP3.LUT R25, R25, 0xffff, RZ, 0xc0, !PT ;  /* 0x0000ffff19197812 */ /* 0x000fc800078ec0ff */
[----:B------:R-:W-:-:S05]  /*31f0*/  IADD3 R25, P0, PT, R32, R25, RZ ;  /* 0x0000001920197210 */ /* 0x000fca0007f1e0ff */
[----:B------:R-:W-:Y:S01]  /*3200*/  IMAD.X R32, RZ, RZ, RZ, P0 ;  /* 0x000000ffff207224 */ /* 0x000fe200000e06ff */
[----:B--2---:R-:W-:-:S04]  /*3210*/  LEA R24, P0, R25, UR6, 0x1 ;  /* 0x0000000619187c11 */ /* 0x004fc8000f8008ff */
[----:B------:R-:W-:-:S06]  /*3220*/  LEA.HI.X R25, R25, UR7, R32, 0x1, P0 ;  /* 0x0000000719197c11 */ /* 0x000fcc00080f0c20 */
[----:B------:R2:W5:Y:S03]  /*3230*/  LDG.E.U16 R25, desc[UR8][R24.64] ;  /* 0x0000000818197981 */ /* 0x000566000c1e1500 */
.L_x_16:
[----:B------:R-:W-:Y:S05]  /*3240*/  BSYNC.RECONVERGENT B1 ;  /* 0x0000000000017941 */ /* 0x000fea0003800200 */
.L_x_15:
[----:B------:R-:W-:Y:S01]  /*3250*/  UMOV UR5, 0xffffffff ;  /* 0xffffffff00057882 */ /* 0x000fe20000000000 */
[----:B0----5:R-:W-:Y:S02]  /*3260*/  LOP3.LUT R34, R25, 0xffff, RZ, 0xc0, !PT ;  /* 0x0000ffff19227812 */ /* 0x021fe400078ec0ff */
[----:B------:R-:W-:Y:S05]  /*3270*/  BRA.DIV UR5, `(.L_x_17) ;  /* 0x0000007a05547947 */ /* 0x000fea000b800000 */
[----:B------:R0:W3:Y:S02]  /*3280*/  SHFL.DOWN PT, R29, R34, 0x2, R28 ;  /* 0x08400000221d7989 */ /* 0x0000e400000e001c */
.L_x_113:
[----:B------:R-:W-:Y:S01]  /*3290*/  VIADD R52, R37, 0x2 ;  /* 0x0000000225347836 */ /* 0x000fe20000000000 */
[----:B------:R-:W-:Y:S04]  /*32a0*/  BSSY.RECONVERGENT B1, `(.L_x_18) ;  /* 0x000000d000017945 */ /* 0x000fe80003800200 */
[----:B------:R-:W-:-:S13]  /*32b0*/  ISETP.GT.AND P0, PT, R52, R28, PT ;  /* 0x0000001c3400720c */ /* 0x000fda0003f04270 */
[----:B------:R-:W-:Y:S05]  /*32c0*/  @P0 BRA `(.L_x_19) ;  /* 0x0000000000280947 */ /* 0x000fea0003800000 */
[----:B------:R-:W-:Y:S01]  /*32d0*/  LOP3.LUT R25, R25, 0xf, RZ, 0xc0, !PT ;  /* 0x0000000f19197812 */ /* 0x000fe200078ec0ff */
[----:B------:R-:W4:Y:S01]  /*32e0*/  LDCU.64 UR6, c[0x0][0x3a0] ;  /* 0x00007400ff0677ac */ /* 0x000f220008000a00 */
[----:B---3--:R-:W-:-:S03]  /*32f0*/  LOP3.LUT R29, R29, 0xf, RZ, 0xc0, !PT ;  /* 0x0000000f1d1d7812 */ /* 0x008fc600078ec0ff */
[----:B------:R-:W-:-:S05]  /*3300*/  IMAD R25, R25, 0xc, RZ ;  /* 0x0000000c19197824 */ /* 0x000fca00078e02ff */
[----:B--2---:R-:W-:-:S04]  /*3310*/  LOP3.LUT R24, R25, 0xffff, RZ, 0xc0, !PT ;  /* 0x0000ffff19187812 */ /* 0x004fc800078ec0ff */
[----:B------:R-:W-:-:S05]  /*3320*/  IADD3 R29, P0, PT, R29, R24, RZ ;  /* 0x000000181d1d7210 */ /* 0x000fca0007f1e0ff */
[----:B-1----:R-:W-:Y:S01]  /*3330*/  IMAD.X R32, RZ, RZ, RZ, P0 ;  /* 0x000000ffff207224 */ /* 0x002fe200000e06ff */
[----:B----4-:R-:W-:-:S04]  /*3340*/  LEA R24, P0, R29, UR6, 0x1 ;  /* 0x000000061d187c11 */ /* 0x010fc8000f8008ff */
[----:B------:R-:W-:-:S06]  /*3350*/  LEA.HI.X R25, R29, UR7, R32, 0x1, P0 ;  /* 0x000000071d197c11 */ /* 0x000fcc00080f0c20 */
[----:B------:R4:W5:Y:S03]  /*3360*/  LDG.E.U16 R25, desc[UR8][R24.64] ;  /* 0x0000000818197981 */ /* 0x000966000c1e1500 */
.L_x_19:
[----:B------:R-:W-:Y:S05]  /*3370*/  BSYNC.RECONVERGENT B1 ;  /* 0x0000000000017941 */ /* 0x000fea0003800200 */
.L_x_18:
[----:B------:R-:W-:Y:S01]  /*3380*/  UMOV UR5, 0xffffffff ;  /* 0xffffffff00057882 */ /* 0x000fe20000000000 */
[----:B0----5:R-:W-:Y:S02]  /*3390*/  LOP3.LUT R34, R25, 0xffff, RZ, 0xc0, !PT ;  /* 0x0000ffff19227812 */ /* 0x021fe400078ec0ff */
[----:B------:R-:W-:Y:S05]  /*33a0*/  BRA.DIV UR5, `(.L_x_20) ;  /* 0x0000007a05287947 */ /* 0x000fea000b800000 */
[----:B---3--:R0:W3:Y:S02]  /*33b0*/  SHFL.DOWN PT, R29, R34, 0x4, R28 ;  /* 0x08800000221d7989 */ /* 0x0080e400000e001c */
.L_x_116:
[----:B------:R-:W-:Y:S01]  /*33c0*/  VIADD R51, R37, 0x4 ;  /* 0x0000000425337836 */ /* 0x000fe20000000000 */
[----:B------:R-:W-:Y:S04]  /*33d0*/  BSSY.RECONVERGENT B1, `(.L_x_21) ;  /* 0x000000d000017945 */ /* 0x000fe80003800200 */
[----:B------:R-:W-:-:S13]  /*33e0*/  ISETP.GT.AND P0, PT, R51, R28, PT ;  /* 0x0000001c3300720c */ /* 0x000fda0003f04270 */
[----:B------:R-:W-:Y:S05]  /*33f0*/  @P0 BRA `(.L_x_22) ;  /* 0x0000000000280947 */ /* 0x000fea0003800000 */
[----:B------:R-:W-:Y:S01]  /*3400*/  LOP3.LUT R25, R25, 0xf, RZ, 0xc0, !PT ;  /* 0x0000000f19197812 */ /* 0x000fe200078ec0ff */
[----:B------:R-:W0:Y:S01]  /*3410*/  LDCU.64 UR6, c[0x0][0x3a0] ;  /* 0x00007400ff0677ac */ /* 0x000e220008000a00 */
[----:B---3--:R-:W-:-:S03]  /*3420*/  LOP3.LUT R29, R29, 0xf, RZ, 0xc0, !PT ;  /* 0x0000000f1d1d7812 */ /* 0x008fc600078ec0ff */
[----:B------:R-:W-:-:S05]  /*3430*/  IMAD R25, R25, 0xc, RZ ;  /* 0x0000000c19197824 */ /* 0x000fca00078e02ff */
[----:B--2-4-:R-:W-:-:S04]  /*3440*/  LOP3.LUT R24, R25, 0xffff, RZ, 0xc0, !PT ;  /* 0x0000ffff19187812 */ /* 0x014fc800078ec0ff */
[----:B------:R-:W-:-:S05]  /*3450*/  IADD3 R29, P0, PT, R29, R24, RZ ;  /* 0x000000181d1d7210 */ /* 0x000fca0007f1e0ff */
[----:B-1----:R-:W-:Y:S01]  /*3460*/  IMAD.X R32, RZ, RZ, RZ, P0 ;  /* 0x000000ffff207224 */ /* 0x002fe200000e06ff */
[----:B0-----:R-:W-:-:S04]  /*3470*/  LEA R24, P0, R29, UR6, 0x1 ;  /* 0x000000061d187c11 */ /* 0x001fc8000f8008ff */
[----:B------:R-:W-:-:S06]  /*3480*/  LEA.HI.X R25, R29, UR7, R32, 0x1, P0 ;  /* 0x000000071d197c11 */ /* 0x000fcc00080f0c20 */
[----:B------:R0:W5:Y:S03]  /*3490*/  LDG.E.U16 R25, desc[UR8][R24.64] ;  /* 0x0000000818197981 */ /* 0x000166000c1e1500 */
.L_x_22:
[----:B------:R-:W-:Y:S05]  /*34a0*/  BSYNC.RECONVERGENT B1 ;  /* 0x0000000000017941 */ /* 0x000fea0003800200 */
.L_x_21:
[----:B------:R-:W-:Y:S01]  /*34b0*/  UMOV UR5, 0xffffffff ;  /* 0xffffffff00057882 */ /* 0x000fe20000000000 */
[----:B0----5:R-:W-:Y:S02]  /*34c0*/  LOP3.LUT R34, R25, 0xffff, RZ, 0xc0, !PT ;  /* 0x0000ffff19227812 */ /* 0x021fe400078ec0ff */
[----:B------:R-:W-:Y:S05]  /*34d0*/  BRA.DIV UR5, `(.L_x_23) ;  /* 0x0000007605fc7947 */ /* 0x000fea000b800000 */
[----:B---3--:R0:W3:Y:S02]  /*34e0*/  SHFL.DOWN PT, R29, R34, 0x8, R28 ;  /* 0x09000000221d7989 */ /* 0x0080e400000e001c */
.L_x_119:
        /* <DEDUP_REMOVED lines=14> */
.L_x_25:
[----:B------:R-:W-:Y:S05]  /*35d0*/  BSYNC.RECONVERGENT B1 ;  /* 0x0000000000017941 */ /* 0x000fea0003800200 */
.L_x_24:
[----:B------:R-:W-:Y:S01]  /*35e0*/  UMOV UR5, 0xffffffff ;  /* 0xffffffff00057882 */ /* 0x000fe20000000000 */
[----:B0----5:R-:W-:Y:S02]  /*35f0*/  LOP3.LUT R34, R25, 0xffff, RZ, 0xc0, !PT ;  /* 0x0000ffff19227812 */ /* 0x021fe400078ec0ff */
[----:B------:R-:W-:Y:S05]  /*3600*/  BRA.DIV UR5, `(.L_x_26) ;  /* 0x0000007605d07947 */ /* 0x000fea000b800000 */
[----:B--2-4-:R-:W-:Y:S01]  /*3610*/  VIADD R24, R37, 0x10 ;  /* 0x0000001025187836 */ /* 0x014fe20000000000 */
[----:B-1----:R3:W0:Y:S04]  /*3620*/  SHFL.DOWN PT, R32, R34, 0x10, R28 ;  /* 0x0a00000022207989 */ /* 0x00262800000e001c */
[----:B------:R-:W-:-:S13]  /*3630*/  ISETP.GT.AND P1, PT, R24, R28, PT ;  /* 0x0000001c1800720c */ /* 0x000fda0003f24270 */
[----:B---3--:R-:W1:Y:S01]  /*3640*/  @!P1 LDC.64 R28, c[0x0][0x3a0] ;  /* 0x0000e800ff1c9b82 */ /* 0x008e620000000a00 */
[----:B------:R-:W-:-:S05]  /*3650*/  @!P1 LOP3.LUT R33, R25, 0xf, RZ, 0xc0, !PT ;  /* 0x0000000f19219812 */ /* 0x000fca00078ec0ff */
[----:B------:R-:W-:Y:S01]  /*3660*/  @!P1 IMAD R33, R33, 0xc, RZ ;  /* 0x0000000c21219824 */ /* 0x000fe200078e02ff */
[----:B0-----:R-:W-:-:S04]  /*3670*/  @!P1 LOP3.LUT R32, R32, 0xf, RZ, 0xc0, !PT ;  /* 0x0000000f20209812 */ /* 0x001fc800078ec0ff */
[----:B------:R-:W-:-:S04]  /*3680*/  @!P1 LOP3.LUT R33, R33, 0xffff, RZ, 0xc0, !PT ;  /* 0x0000ffff21219812 */ /* 0x000fc800078ec0ff */
[----:B------:R-:W-:-:S05]  /*3690*/  @!P1 IADD3 R32, P0, PT, R32, R33, RZ ;  /* 0x0000002120209210 */ /* 0x000fca0007f1e0ff */
[----:B------:R-:W-:Y:S01]  /*36a0*/  @!P1 IMAD.X R33, RZ, RZ, RZ, P0 ;  /* 0x000000ffff219224 */ /* 0x000fe200000e06ff */
[----:B-1----:R-:W-:-:S04]  /*36b0*/  @!P1 LEA R28, P2, R32, R28, 0x1 ;  /* 0x0000001c201c9211 */ /* 0x002fc800078408ff */
[----:B------:R-:W-:-:S05]  /*36c0*/  @!P1 LEA.HI.X R29, R32, R29, R33, 0x1, P2 ;  /* 0x0000001d201d9211 */ /* 0x000fca00010f0c21 */
[----:B------:R0:W2:Y:S01]  /*36d0*/  @!P1 LDG.E.U16 R33, desc[UR8][R28.64] ;  /* 0x000000081c219981 */ /* 0x0000a2000c1e1500 */
[----:B------:R-:W-:Y:S01]  /*36e0*/  ISETP.NE.AND P0, PT, R31, 0x65, PT ;  /* 0x000000651f00780c */ /* 0x000fe20003f05270 */
[----:B0-----:R-:W0:-:S12]  /*36f0*/  LDC.64 R28, c[0x0][0x390] ;  /* 0x0000e400ff1c7b82 */ /* 0x001e180000000a00 */
[----:B------:R-:W-:Y:S02]  /*3700*/  VOTE.ALL P0, P0 ;  /* 0x0000000000ff7806 */ /* 0x000fe40000000000 */
[----:B0-----:R-:W-:-:S05]  /*3710*/  IADD3 R31, P2, PT, R28, 0x80, RZ ;  /* 0x000000801c1f7810 */ /* 0x001fca0007f5e0ff */
[----:B------:R-:W-:Y:S01]  /*3720*/  IMAD.X R32, RZ, RZ, R29, P2 ;  /* 0x000000ffff207224 */ /* 0x000fe200010e061d */
[----:B--2---:R-:W-:-:S07]  /*3730*/  @!P1 PRMT R25, R33, 0x7610, R25 ;  /* 0x0000761021199816 */ /* 0x004fce0000000019 */
.L_x_123:
[----:B------:R-:W-:Y:S05]  /*3740*/  @!P0 BRA `(.L_x_27) ;  /* 0x00000008001c8947 */ /* 0x000fea0003800000 */
.L_x_47:
[----:B------:R-:W-:Y:S02]  /*3750*/  IMAD.MOV.U32 R28, RZ, RZ, R31 ;  /* 0x000000ffff1c7224 */ /* 0x000fe400078e001f */
[----:B------:R-:W-:Y:S02]  /*3760*/  IMAD.MOV.U32 R29, RZ, RZ, R32 ;  /* 0x000000ffff1d7224 */ /* 0x000fe400078e0020 */
[----:B------:R-:W-:-:S05]  /*3770*/  IMAD.WIDE R28, R23, 0x4, R28 ;  /* 0x00000004171c7825 */ /* 0x000fca00078e021c */
[----:B------:R-:W2:Y:S01]  /*3780*/  LD.E.STRONG.GPU R44, desc[UR8][R28.64+-0x80] ;  /* 0xffff80081c2c7980 */ /* 0x000ea2000c10f900 */
[----:B------:R-:W-:Y:S05]  /*3790*/  YIELD ;  /* 0x0000000000007946 */ /* 0x000fea0003800000 */
[----:B------:R-:W-:Y:S01]  /*37a0*/  UMOV UR5, 0xffffffff ;  /* 0xffffffff00057882 */ /* 0x000fe20000000000 */
[C---:B--2---:R-:W-:Y:S02]  /*37b0*/  PRMT R33, R44.reuse, 0x9910, RZ ;  /* 0x000099102c217816 */ /* 0x044fe400000000ff */
[----:B------:R-:W-:Y:S02]  /*37c0*/  PRMT R34, R44, 0x7610, R34 ;  /* 0x000076102c227816 */ /* 0x000fe40000000022 */
[----:B------:R-:W-:-:S02]  /*37d0*/  ISETP.NE.AND P0, PT, R33, 0x63, PT ;  /* 0x000000632100780c */ /* 0x000fc40003f05270 */
[----:B------:R-:W-:Y:S01]  /*37e0*/  PRMT R44, R44, 0x7632, R44 ;  /* 0x000076322c2c7816 */ /* 0x000fe2000000002c */
[----:B-----5:R-:W-:Y:S10]  /*37f0*/  BRA.DIV UR5, `(.L_x_28) ;  /* 0x0000007605cc7947 */ /* 0x020ff4000b800000 */
[----:B------:R-:W-:-:S13]  /*3800*/  VOTE.ANY P0, !P0 ;  /* 0x0000000000ff7806 */ /* 0x000fda0004000100 */
.L_x_126:
[----:B------:R-:W-:Y:S05]  /*3810*/  @!P0 BRA `(.L_x_29) ;  /* 0x0000000000408947 */ /* 0x000fea0003800000 */
[----:B------:R-:W-:-:S13]  /*3820*/  ISETP.GT.U32.AND P1, PT, R22, 0x1f3, PT ;  /* 0x000001f31600780c */ /* 0x000fda0003f24070 */
.L_x_33:
[----:B------:R-:W-:Y:S05]  /*3830*/  YIELD ;  /* 0x0000000000007946 */ /* 0x000fea0003800000 */
[----:B------:R-:W-:Y:S05]  /*3840*/  @P1 BRA `(.L_x_30) ;  /* 0x0000000000081947 */ /* 0x000fea0003800000 */
[----:B------:R0:W-:Y:S06]  /*3850*/  MEMBAR.SC.CTA ;  /* 0x0000000000007992 */ /* 0x0001ec0000000000 */
[----:B0-----:R-:W-:Y:S05]  /*3860*/  BRA `(.L_x_31) ;  /* 0x0000000000087947 */ /* 0x001fea0003800000 */
.L_x_30:
[----:B------:R-:W-:Y:S05]  /*3870*/  NANOSLEEP 0x15e ;  /* 0x0000015e0000795d */ /* 0x000fea0003800000 */
[----:B------:R-:W-:Y:S01]  /*3880*/  NOP ;  /* 0x0000000000007918 */ /* 0x000fe20000000000 */
.L_x_31:
[----:B------:R-:W2:Y:S01]  /*3890*/  LD.E.STRONG.GPU R44, desc[UR8][R28.64+-0x80] ;  /* 0xffff80081c2c7980 */ /* 0x000ea2000c10f900 */
[----:B------:R-:W-:Y:S01]  /*38a0*/  UMOV UR5, 0xffffffff ;  /* 0xffffffff00057882 */ /* 0x000fe20000000000 */
[----:B--2---:R-:W-:-:S04]  /*38b0*/  PRMT R33, R44, 0x9910, RZ ;  /* 0x000099102c217816 */ /* 0x004fc800000000ff */
[----:B------:R-:W-:Y:S01]  /*38c0*/  ISETP.NE.AND P0, PT, R33, 0x63, PT ;  /* 0x000000632100780c */ /* 0x000fe20003f05270 */
[----:B------:R-:W-:-:S12]  /*38d0*/  BRA.DIV UR5, `(.L_x_32) ;  /* 0x0000007605b47947 */ /* 0x000fd8000b800000 */
[----:B------:R-:W-:-:S13]  /*38e0*/  VOTE.ANY P0, !P0 ;  /* 0x0000000000ff7806 */ /* 0x000fda0004000100 */
.L_x_129:
[----:B------:R-:W-:Y:S05]  /*38f0*/  @P0 BRA `(.L_x_33) ;  /* 0xfffffffc00cc0947 */ /* 0x000fea000383ffff */
[C---:B------:R-:W-:Y:S02]  /*3900*/  PRMT R34, R44.reuse, 0x7610, R34 ;  /* 0x000076102c227816 */ /* 0x040fe40000000022 */
[----:B------:R-:W-:-:S07]  /*3910*/  PRMT R44, R44, 0x7632, R44 ;  /* 0x000076322c2c7816 */ /* 0x000fce000000002c */
.L_x_29:
[----:B------:R-:W-:Y:S01]  /*3920*/  UMOV UR5, 0xffffffff ;  /* 0xffffffff00057882 */ /* 0x000fe20000000000 */
[----:B------:R-:W-:-:S04]  /*3930*/  PRMT R37, R34, 0x9910, RZ ;  /* 0x0000991022257816 */ /* 0x000fc800000000ff */
[----:B------:R-:W-:Y:S01]  /*3940*/  ISETP.NE.AND P0, PT, R37, 0x65, PT ;  /* 0x000000652500780c */ /* 0x000fe20003f05270 */
[----:B------:R-:W-:-:S12]  /*3950*/  BRA.DIV UR5, `(.L_x_34) ;  /* 0x0000007605b47947 */ /* 0x000fd8000b800000 */
[----:B------:R-:W-:Y:S02]  /*3960*/  VOTE.ANY R33, PT, !P0 ;  /* 0x0000000000217806 */ /* 0x000fe400040e0100 */
[----:B------:R-:W-:Y:S02]  /*3970*/  LOP3.LUT R34, R44, 0xffff, RZ, 0xc0, !PT ;  /* 0x0000ffff2c227812 */ /* 0x000fe400078ec0ff */
[----:B------:R-:W-:-:S05]  /*3980*/  LOP3.LUT R28, R33, 0x80000000, R53, 0xec, !PT ;  /* 0x80000000211c7812 */ /* 0x000fca00078eec35 */
[----:B------:R-:W-:-:S05]  /*3990*/  VIADD R29, R28, 0xffffffff ;  /* 0xffffffff1c1d7836 */ /* 0x000fca0000000000 */
[----:B------:R-:W-:-:S04]  /*39a0*/  LOP3.LUT R28, R28, R29, RZ, 0xc, !PT ;  /* 0x0000001d1c1c7212 */ /* 0x000fc800078e0cff */
[----:B------:R-:W0:Y:S02]  /*39b0*/  POPC R45, R28 ;  /* 0x0000001c002d7309 */ /* 0x000e240000000000 */
[----:B0-----:R0:W1:Y:S02]  /*39c0*/  SHFL.DOWN PT, R29, R34, 0x1, R45 ;  /* 0x08200000221d7989 */ /* 0x00106400000e002d */
.L_x_133:
        /* <DEDUP_REMOVED lines=12> */
[----:B------:R-:W-:-:S05]  /*3a90*/  LEA.HI.X R29, R29, UR7, R33, 0x1, P0 ;  /* 0x000000071d1d7c11 */ /* 0x000fca00080f0c21 */
[----:B------:R2:W5:Y:S04]  /*3aa0*/  LDG.E.U16 R44, desc[UR8][R28.64] ;  /* 0x000000081c2c7981 */ /* 0x000568000c1e1500 */
.L_x_36:
[----:B------:R-:W-:Y:S05]  /*3ab0*/  BSYNC.RECONVERGENT B1 ;  /* 0x0000000000017941 */ /* 0x000fea0003800200 */
.L_x_35:
[----:B------:R-:W-:Y:S01]  /*3ac0*/  UMOV UR5, 0xffffffff ;  /* 0xffffffff00057882 */ /* 0x000fe20000000000 */
[----:B0----5:R-:W-:Y:S02]  /*3ad0*/  LOP3.LUT R34, R44, 0xffff, RZ, 0xc0, !PT ;  /* 0x0000ffff2c227812 */ /* 0x021fe400078ec0ff */
[----:B------:R-:W-:Y:S05]  /*3ae0*/  BRA.DIV UR5, `(.L_x_37) ;  /* 0x00000076059c7947 */ /* 0x000fea000b800000 */
[----:B-12---:R0:W1:Y:S02]  /*3af0*/  SHFL.DOWN PT, R29, R34, 0x2, R45 ;  /* 0x08400000221d7989 */ /* 0x00606400000e002d */
.L_x_136:
[----:B------:R-:W-:Y:S01]  /*3b00*/  ISETP.GT.AND P0, PT, R52, R45, PT ;  /* 0x0000002d3400720c */ /* 0x000fe20003f04270 */
[----:B------:R-:W-:-:S12]  /*3b10*/  BSSY.RECONVERGENT B1, `(.L_x_38) ;  /* 0x000000c000017945 */ /* 0x000fd80003800200 */
        /* <DEDUP_REMOVED lines=11> */
.L_x_39:
[----:B------:R-:W-:Y:S05]  /*3bd0*/  BSYNC.RECONVERGENT B1 ;  /* 0x0000000000017941 */ /* 0x000fea0003800200 */
.L_x_38:
[----:B------:R-:W-:Y:S01]  /*3be0*/  UMOV UR5, 0xffffffff ;  /* 0xffffffff00057882 */ /* 0x000fe20000000000 */
[----:B0----5:R-:W-:Y:S02]  /*3bf0*/  LOP3.LUT R34, R44, 0xffff, RZ, 0xc0, !PT ;  /* 0x0000ffff2c227812 */ /* 0x021fe400078ec0ff */
[----:B------:R-:W-:Y:S05]  /*3c00*/  BRA.DIV UR5, `(.L_x_40) ;  /* 0x0000007605787947 */ /* 0x000fea000b800000 */
[----:B-12---:R0:W1:Y:S02]  /*3c10*/  SHFL.DOWN PT, R29, R34, 0x4, R45 ;  /* 0x08800000221d7989 */ /* 0x00606400000e002d */
.L_x_139:
        /* <DEDUP_REMOVED lines=13> */
.L_x_42:
[----:B------:R-:W-:Y:S05]  /*3cf0*/  BSYNC.RECONVERGENT B1 ;  /* 0x0000000000017941 */ /* 0x000fea0003800200 */
.L_x_41:
[----:B------:R-:W-:Y:S01]  /*3d00*/  UMOV UR5, 0xffffffff ;  /* 0xffffffff00057882 */ /* 0x000fe20000000000 */
[----:B0----5:R-:W-:Y:S02]  /*3d10*/  LOP3.LUT R34, R44, 0xffff, RZ, 0xc0, !PT ;  /* 0x0000ffff2c227812 */ /* 0x021fe400078ec0ff */
[----:B------:R-:W-:Y:S05]  /*3d20*/  BRA.DIV UR5, `(.L_x_43) ;  /* 0x0000007605547947 */ /* 0x000fea000b800000 */
[----:B-12---:R0:W1:Y:S02]  /*3d30*/  SHFL.DOWN PT, R29, R34, 0x8, R45 ;  /* 0x09000000221d7989 */ /* 0x00606400000e002d */
.L_x_142:
        /* <DEDUP_REMOVED lines=13> */
.L_x_45:
[----:B------:R-:W-:Y:S05]  /*3e10*/  BSYNC.RECONVERGENT B1 ;  /* 0x0000000000017941 */ /* 0x000fea0003800200 */
.L_x_44:
[----:B------:R-:W-:Y:S01]  /*3e20*/  UMOV UR5, 0xffffffff ;  /* 0xffffffff00057882 */ /* 0x000fe20000000000 */
[----:B-----5:R-:W-:Y:S02]  /*3e30*/  LOP3.LUT R33, R44, 0xffff, RZ, 0xc0, !PT ;  /* 0x0000ffff2c217812 */ /* 0x020fe400078ec0ff */
[----:B------:R-:W-:Y:S05]  /*3e40*/  BRA.DIV UR5, `(.L_x_46) ;  /* 0x0000007605307947 */ /* 0x000fea000b800000 */
[----:B------:R-:W-:Y:S01]  /*3e50*/  ISETP.GT.AND P0, PT, R24, R45, PT ;  /* 0x0000002d1800720c */ /* 0x000fe20003f04270 */
[----:B------:R-:W3:-:S12]  /*3e60*/  SHFL.DOWN PT, R33, R33, 0x10, R45 ;  /* 0x0a00000021217989 */ /* 0x000ed800000e002d */
[----:B-12---:R-:W1:Y:S01]  /*3e70*/  @!P0 LDC.64 R28, c[0x0][0x3a0] ;  /* 0x0000e800ff1c8b82 */ /* 0x006e620000000a00 */
[----:B0-----:R-:W-:-:S05]  /*3e80*/  @!P0 LOP3.LUT R34, R44, 0xf, RZ, 0xc0, !PT ;  /* 0x0000000f2c228812 */ /* 0x001fca00078ec0ff */
[----:B------:R-:W-:-:S05]  /*3e90*/  @!P0 IMAD R34, R34, 0xc, RZ ;  /* 0x0000000c22228824 */ /* 0x000fca00078e02ff */
[----:B------:R-:W-:Y:S02]  /*3ea0*/  @!P0 LOP3.LUT R34, R34, 0xffff, RZ, 0xc0, !PT ;  /* 0x0000ffff22228812 */ /* 0x000fe400078ec0ff */
[----:B---3--:R-:W-:-:S04]  /*3eb0*/  @!P0 LOP3.LUT R33, R33, 0xf, RZ, 0xc0, !PT ;  /* 0x0000000f21218812 */ /* 0x008fc800078ec0ff */
[----:B------:R-:W-:-:S05]  /*3ec0*/  @!P0 IADD3 R33, P1, PT, R33, R34, RZ ;  /* 0x0000002221218210 */ /* 0x000fca0007f3e0ff */
[----:B------:R-:W-:Y:S01]  /*3ed0*/  @!P0 IMAD.X R34, RZ, RZ, RZ, P1 ;  /* 0x000000ffff228224 */ /* 0x000fe200008e06ff */
[----:B-1----:R-:W-:-:S04]  /*3ee0*/  @!P0 LEA R28, P2, R33, R28, 0x1 ;  /* 0x0000001c211c8211 */ /* 0x002fc800078408ff */
[----:B------:R-:W-:-:S05]  /*3ef0*/  @!P0 LEA.HI.X R29, R33, R29, R34, 0x1, P2 ;  /* 0x0000001d211d8211 */ /* 0x000fca00010f0c22 */
[----:B------:R0:W2:Y:S01]  /*3f00*/  @!P0 LDG.E.U16 R33, desc[UR8][R28.64] ;  /* 0x000000081c218981 */ /* 0x0000a2000c1e1500 */
[----:B------:R-:W-:Y:S01]  /*3f10*/  LOP3.LUT R25, R25, 0xf, RZ, 0xc0, !PT ;  /* 0x0000000f19197812 */ /* 0x000fe200078ec0ff */
[----:B0-----:R-:W0:Y:S01]  /*3f20*/  LDC.64 R28, c[0x0][0x3a0] ;  /* 0x0000e800ff1c7b82 */ /* 0x001e220000000a00 */
[----:B--2---:R-:W-:-:S04]  /*3f30*/  @!P0 PRMT R44, R33, 0x7610, R44 ;  /* 0x00007610212c8816 */ /* 0x004fc8000000002c */
[----:B------:R-:W-:-:S05]  /*3f40*/  LOP3.LUT R44, R44, 0xf, RZ, 0xc0, !PT ;  /* 0x0000000f2c2c7812 */ /* 0x000fca00078ec0ff */
[----:B------:R-:W-:-:S04]  /*3f50*/  IMAD R25, R25, 0xc, R44 ;  /* 0x0000000c19197824 */ /* 0x000fc800078e022c */
[----:B0-----:R-:W-:-:S05]  /*3f60*/  IMAD.WIDE.U32 R28, R25, 0x2, R28 ;  /* 0x00000002191c7825 */ /* 0x001fca00078e001c */
[----:B------:R0:W5:Y:S01]  /*3f70*/  LDG.E.U16 R25, desc[UR8][R28.64] ;  /* 0x000000081c197981 */ /* 0x000162000c1e1500 */
[----:B------:R-:W-:Y:S01]  /*3f80*/  ISETP.NE.AND P0, PT, R37, 0x65, PT ;  /* 0x000000652500780c */ /* 0x000fe20003f05270 */
[----:B------:R-:W-:-:S12]  /*3f90*/  VIADD R23, R23, 0xffffffe0 ;  /* 0xffffffe017177836 */ /* 0x000fd80000000000 */
[----:B0-----:R-:W-:-:S13]  /*3fa0*/  VOTE.ALL P0, P0 ;  /* 0x0000000000ff7806 */ /* 0x001fda0000000000 */
.L_x_146:
[----:B------:R-:W-:Y:S05]  /*3fb0*/  @P0 BRA `(.L_x_47) ;  /* 0xfffffff400e40947 */ /* 0x000fea000383ffff */
.L_x_27:
[----:B------:R-:W0:Y:S02]  /*3fc0*/  S2R R28, SR_TID.X ;  /* 0x00000000001c7919 */ /* 0x000e240000002100 */
[----:B0-----:R-:W-:Y:S02]  /*3fd0*/  ISETP.NE.AND P1, PT, R28, RZ, PT ;  /* 0x000000ff1c00720c */ /* 0x001fe40003f25270 */
[----:B------:R-:W0:Y:S11]  /*3fe0*/  S2R R28, SR_LANEID ;  /* 0x00000000001c7919 */ /* 0x000e360000000000 */
[----:B------:R-:W1:Y:S01]  /*3ff0*/  @!P1 LDC.64 R22, c[0x0][0x3a0] ;  /* 0x0000e800ff169b82 */ /* 0x000e620000000a00 */
[----:B------:R-:W-:-:S02]  /*4000*/  @!P1 LOP3.LUT R21, R21, 0xf, RZ, 0xc0, !PT ;  /* 0x0000000f15159812 */ /* 0x000fc400078ec0ff */
[----:B-----5:R-:W-:-:S05]  /*4010*/  @!P1 LOP3.LUT R24, R25, 0xf, RZ, 0xc0, !PT ;  /* 0x0000000f19189812 */ /* 0x020fca00078ec0ff */
[----:B------:R-:W-:-:S04]  /*4020*/  @!P1 IMAD R21, R21, 0xc, R24 ;  /* 0x0000000c15159824 */ /* 0x000fc800078e0218 */
[----:B-1----:R-:W-:-:S06]  /*4030*/  @!P1 IMAD.WIDE.U32 R22, R21, 0x2, R22 ;  /* 0x0000000215169825 */ /* 0x002fcc00078e0016 */
[----:B------:R-:W2:Y:S01]  /*4040*/  @!P1 LDG.E.U16 R22, desc[UR8][R22.64] ;  /* 0x0000000816169981 */ /* 0x000ea2000c1e1500 */
[----:B0-----:R-:W-:Y:S01]  /*4050*/  ISETP.NE.AND P0, PT, R28, RZ, PT ;  /* 0x000000ff1c00720c */ /* 0x001fe20003f05270 */
[----:B------:R-:W-:Y:S01]  /*4060*/  IMAD.MOV.U32 R21, RZ, RZ, 0x65 ;  /* 0x00000065ff157424 */ /* 0x000fe200078e00ff */
[----:B------:R-:W-:Y:S01]  /*4070*/  @!P1 MOV R24, 0x400 ;  /* 0x0000040000189802 */ /* 0x000fe20000000f00 */
[----:B------:R-:W0:Y:S10]  /*4080*/  @!P1 S2R R29, SR_CgaCtaId ;  /* 0x00000000001d9919 */ /* 0x000e340000008800 */
[----:B------:R-:W1:Y:S01]  /*4090*/  @!P0 S2R R31, SR_CgaCtaId ;  /* 0x00000000001f8919 */ /* 0x000e620000008800 */
[----:B------:R-:W-:-:S02]  /*40a0*/  @!P0 MOV R28, 0x400 ;  /* 0x00000400001c8802 */ /* 0x000fc40000000f00 */
[----:B------:R-:W-:Y:S02]  /*40b0*/  @!P0 PRMT R20, R25, 0x7610, R20 ;  /* 0x0000761019148816 */ /* 0x000fe40000000014 */
[----:B0-----:R-:W-:Y:S02]  /*40c0*/  @!P1 LEA R24, R29, R24, 0x18 ;  /* 0x000000181d189211 */ /* 0x001fe400078ec0ff */
[----:B-1----:R-:W-:Y:S02]  /*40d0*/  @!P0 LEA R28, R31, R28, 0x18 ;  /* 0x0000001c1f1c8211 */ /* 0x002fe400078ec0ff */
[----:B--2---:R-:W-:-:S05]  /*40e0*/  @!P1 PRMT R21, R21, 0x5410, R22 ;  /* 0x0000541015159816 */ /* 0x004fca0000000016 */
[----:B------:R0:W-:Y:S04]  /*40f0*/  @!P1 ST.E.STRONG.GPU desc[UR8][R26.64+0x80], R21 ;  /* 0x000080151a009985 */ /* 0x0001e8000c10f908 */
[----:B------:R0:W-:Y:S04]  /*4100*/  @!P1 STS.U16 [R24+0x4], R22 ;  /* 0x0000041618009388 */ /* 0x0001e80000000400 */
[----:B------:R0:W-:Y:S04]  /*4110*/  @!P1 STS.U16 [R24+0x2], R25 ;  /* 0x0000021918009388 */ /* 0x0001e80000000400 */
[----:B------:R0:W-:Y:S02]  /*4120*/  @!P0 STS.U16 [R28+0x1c], R25 ;  /* 0x00001c191c008388 */ /* 0x0001e40000000400 */
.L_x_5:
[----:B0-----:R-:W0:Y:S01]  /*4130*/  S2R R21, SR_TID.X ;  /* 0x0000000000157919 */ /* 0x001e220000002100 */
[----:B------:R-:W1:Y:S01]  /*4140*/  LDC.64 R44, c[0x0][0x3a0] ;  /* 0x0000e800ff2c7b82 */ /* 0x000e620000000a00 */
[----:B------:R-:W-:Y:S05]  /*4150*/  WARPSYNC.ALL ;  /* 0x0000000000007948 */ /* 0x000fea0003800000 */
[----:B------:R-:W-:Y:S02]  /*4160*/  BSSY.RECONVERGENT B1, `(.L_x_48) ;  /* 0x000000e000017945 */ /* 0x000fe40003800200 */
[----:B------:R-:W-:Y:S01]  /*4170*/  BAR.SYNC.DEFER_BLOCKING 0x0 ;  /* 0x0000000000007b1d */ /* 0x000fe20000010000 */
[----:B0-----:R-:W-:-:S13]  /*4180*/  ISETP.NE.AND P0, PT, R21, RZ, PT ;  /* 0x000000ff1500720c */ /* 0x001fda0003f05270 */
[----:B------:R-:W-:Y:S05]  /*4190*/  @!P0 BRA `(.L_x_49) ;  /* 0x0000000000288947 */ /* 0x000fea0003800000 */
[----:B------:R-:W0:Y:S01]  /*41a0*/  S2UR UR6, SR_CgaCtaId ;  /* 0x00000000000679c3 */ /* 0x000e220000008800 */
[----:B------:R-:W-:Y:S01]  /*41b0*/  UMOV UR5, 0x400 ;  /* 0x0000040000057882 */ /* 0x000fe20000000000 */
[----:B------:R-:W-:-:S06]  /*41c0*/  LOP3.LUT R20, R20, 0xf, RZ, 0xc0, !PT ;  /* 0x0000000f14147812 */ /* 0x000fcc00078ec0ff */
[----:B------:R-:W2:Y:S01]  /*41d0*/  LDC.64 R22, c[0x0][0x3a0] ;  /* 0x0000e800ff167b82 */ /* 0x000ea20000000a00 */
[----:B0-----:R-:W-:-:S09]  /*41e0*/  ULEA UR5, UR6, UR5, 0x18 ;  /* 0x0000000506057291 */ /* 0x001fd2000f8ec0ff */
[----:B------:R-:W0:Y:S02]  /*41f0*/  LDS.U16 R21, [UR5+0x1c] ;  /* 0x00001c05ff157984 */ /* 0x000e240008000400 */
[----:B0-----:R-:W-:-:S05]  /*4200*/  LOP3.LUT R21, R21, 0xf, RZ, 0xc0, !PT ;  /* 0x0000000f15157812 */ /* 0x001fca00078ec0ff */
[----:B------:R-:W-:-:S04]  /*4210*/  IMAD R21, R20, 0xc, R21 ;  /* 0x0000000c14157824 */ /* 0x000fc800078e0215 */
[----:B--2---:R-:W-:-:S06]  /*4220*/  IMAD.WIDE.U32 R20, R21, 0x2, R22 ;  /* 0x0000000215147825 */ /* 0x004fcc00078e0016 */
[----:B------:R0:W5:Y:S02]  /*4230*/  LDG.E.U16 R20, desc[UR8][R20.64] ;  /* 0x0000000814147981 */ /* 0x000164000c1e1500 */
.L_x_49:
[----:B------:R-:W-:Y:S05]  /*4240*/  BSYNC.RECONVERGENT B1 ;  /* 0x0000000000017941 */ /* 0x000fea0003800200 */
.L_x_48:
[----:B0----5:R-:W-:-:S05]  /*4250*/  LOP3.LUT R21, R20, 0xf, RZ, 0xc0, !PT ;  /* 0x0000000f14157812 */ /* 0x021fca00078ec0ff */
[----:B------:R-:W-:-:S04]  /*4260*/  IMAD R21, R4, 0xc, R21 ;  /* 0x0000000c04157824 */ /* 0x000fc800078e0215 */
[----:B-1----:R-:W-:-:S05]  /*4270*/  IMAD.WIDE.U32 R20, R21, 0x2, R44 ;  /* 0x0000000215147825 */ /* 0x002fca00078e002c */
        /* <DEDUP_REMOVED lines=116> */
[----:B------:R1:W5:Y:S02]  /*49c0*/  LDG.E.U16 R36, desc[UR8][R28.64] ;  /* 0x000000081c247981 */ /* 0x000364000c1e1500 */
.L_x_4:
[----:B------:R-:W-:Y:S05]  /*49d0*/  BSYNC B0 ;  /* 0x0000000000007941 */ /* 0x000fea0003800000 */
.L_x_2:
[----:B------:R-:W2:Y:S01]  /*49e0*/  LDL.LU R34, [R1+0x4] ;  /* 0x0000040001227983 */ /* 0x000ea20000300800 */
[----:B------:R-:W-:Y:S01]  /*49f0*/  PRMT R3, R4, 0x5410, R3 ;  /* 0x0000541004037816 */ /* 0x000fe20000000003 */
[----:B------:R-:W2:Y:S02]  /*4a00*/  LDCU.64 UR4, c[0x0][0x388] ;  /* 0x00007100ff0477ac */ /* 0x000ea40008000a00 */
[----:B01----:R-:W3:Y:S01]  /*4a10*/  LDL.LU R28, [R1] ;  /* 0x00000000011c7983 */ /* 0x003ee20000300800 */
[----:B------:R-:W-:Y:S02]  /*4a20*/  PRMT R19, R20, 0x5410, R26 ;  /* 0x0000541014137816 */ /* 0x000fe4000000001a */
[----:B------:R-:W-:Y:S01]  /*4a30*/  PRMT R25, R25, 0x5410, R24 ;  /* 0x0000541019197816 */ /* 0x000fe20000000018 */
[----:B------:R-:W-:Y:S01]  /*4a40*/  BAR.SYNC.DEFER_BLOCKING 0x0 ;  /* 0x0000000000007b1d */ /* 0x000fe20000010000 */
[----:B------:R-:W-:Y:S02]  /*4a50*/  PRMT R23, R23, 0x5410, R22 ;  /* 0x0000541017177816 */ /* 0x000fe40000000016 */
[----:B------:R-:W-:-:S02]  /*4a60*/  PRMT R5, R21, 0x5410, R5 ;  /* 0x0000541015057816 */ /* 0x000fc40000000005 */
[----:B------:R-:W-:Y:S02]  /*4a70*/  PRMT R7, R6, 0x5410, R7 ;  /* 0x0000541006077816 */ /* 0x000fe40000000007 */
[----:B------:R-:W-:Y:S02]  /*4a80*/  PRMT R9, R8, 0x5410, R9 ;  /* 0x0000541008097816 */ /* 0x000fe40000000009 */
[----:B------:R-:W-:Y:S02]  /*4a90*/  PRMT R11, R10, 0x5410, R11 ;  /* 0x000054100a0b7816 */ /* 0x000fe4000000000b */
[----:B------:R-:W-:Y:S02]  /*4aa0*/  PRMT R13, R12, 0x5410, R13 ;  /* 0x000054100c0d7816 */ /* 0x000fe4000000000d */
[----:B------:R-:W-:Y:S02]  /*4ab0*/  PRMT R15, R14, 0x5410, R15 ;  /* 0x000054100e0f7816 */ /* 0x000fe4000000000f */
[----:B------:R-:W-:-:S02]  /*4ac0*/  PRMT R17, R16, 0x5410, R17 ;  /* 0x0000541010117816 */ /* 0x000fc40000000011 */
[----:B------:R-:W-:Y:S02]  /*4ad0*/  PRMT R27, R18, 0x5410, R27 ;  /* 0x00005410121b7816 */ /* 0x000fe4000000001b */
[----:B------:R-:W-:Y:S02]  /*4ae0*/  PRMT R31, R32, 0x5410, R31 ;  /* 0x00005410201f7816 */ /* 0x000fe4000000001f */
[----:B------:R-:W-:Y:S02]  /*4af0*/  PRMT R33, R30, 0x5410, R33 ;  /* 0x000054101e217816 */ /* 0x000fe40000000021 */
[----:B-----5:R-:W-:Y:S01]  /*4b00*/  PRMT R35, R35, 0x5410, R36 ;  /* 0x0000541023237816 */ /* 0x020fe20000000024 */
[----:B------:R-:W-:Y:S04]  /*4b10*/  STS [R2], R3 ;  /* 0x0000000302007388 */ /* 0x000fe80000000800 */
[----:B------:R-:W-:Y:S04]  /*4b20*/  STS [R2+0x4], R19 ;  /* 0x0000041302007388 */ /* 0x000fe80000000800 */
        /* <DEDUP_REMOVED lines=12> */
[----:B------:R2:W-:Y:S01]  /*4bf0*/  STS [R2+0x38], R35 ;  /* 0x0000382302007388 */ /* 0x0005e20000000800 */
[----:B------:R-:W-:-:S03]  /*4c00*/  NOP ;  /* 0x0000000000007918 */ /* 0x000fc60000000000 */
[----:B------:R-:W0:Y:S04]  /*4c10*/  LDS.U16 R5, [R0] ;  /* 0x0000000000057984 */ /* 0x000e280000000400 */
[----:B------:R-:W1:Y:S04]  /*4c20*/  LDS.U16 R7, [R0+0x40] ;  /* 0x0000400000077984 */ /* 0x000e680000000400 */
[----:B------:R-:W4:Y:S04]  /*4c30*/  LDS.U16 R9, [R0+0x80] ;  /* 0x0000800000097984 */ /* 0x000f280000000400 */
        /* <DEDUP_REMOVED lines=26> */
[----:B------:R-:W4:Y:S01]  /*4de0*/  LDS.U16 R12, [R0+0x740] ;  /* 0x00074000000c7984 */ /* 0x000f220000000400 */
[----:B--2---:R-:W-:-:S04]  /*4df0*/  IADD3 R2, P0, PT, R34, UR4, RZ ;  /* 0x0000000422027c10 */ /* 0x004fc8000ff1e0ff */
[----:B---3--:R-:W-:-:S05]  /*4e00*/  IADD3.X R3, PT, PT, R28, UR5, RZ, P0, !PT ;  /* 0x000000051c037c10 */ /* 0x008fca00087fe4ff */
[----:B0-----:R-:W-:Y:S04]  /*4e10*/  STG.E.U16 desc[UR8][R2.64], R5 ;  /* 0x0000000502007986 */ /* 0x001fe8000c101508 */
[----:B-1----:R-:W-:Y:S04]  /*4e20*/  STG.E.U16 desc[UR8][R2.64+0x40], R7 ;  /* 0x0000400702007986 */ /* 0x002fe8000c101508 */
[----:B----4-:R-:W-:Y:S04]  /*4e30*/  STG.E.U16 desc[UR8][R2.64+0x80], R9 ;  /* 0x0000800902007986 */ /* 0x010fe8000c101508 */
[----:B------:R-:W-:Y:S04]  /*4e40*/  STG.E.U16 desc[UR8][R2.64+0xc0], R11 ;  /* 0x0000c00b02007986 */ /* 0x000fe8000c101508 */
        /* <DEDUP_REMOVED lines=25> */
[----:B------:R-:W-:Y:S01]  /*4fe0*/  STG.E.U16 desc[UR8][R2.64+0x740], R12 ;  /* 0x0007400c02007986 */ /* 0x000fe2000c101508 */
[----:B------:R-:W-:Y:S05]  /*4ff0*/  EXIT ;  /* 0x000000000000794d */ /* 0x000fea0003800000 */
.L_x_1:
[----:B------:R-:W-:-:S04]  /*5000*/  ISETP.NE.U32.AND P0, PT, RZ, UR6, PT ;  /* 0x00000006ff007c0c */ /* 0x000fc8000bf05070 */
[----:B------:R-:W-:-:S13]  /*5010*/  ISETP.NE.AND.EX P0, PT, RZ, UR4, PT, P0 ;  /* 0x00000004ff007c0c */ /* 0x000fda000bf05300 */
[----:B------:R-:W-:Y:S05]  /*5020*/  @!P0 EXIT ;  /* 0x000000000000894d */ /* 0x000fea0003800000 */
[----:B------:R-:W0:Y:S02]  /*5030*/  LDCU.64 UR4, c[0x0][0x380] ;  /* 0x00007000ff0477ac */ /* 0x000e240008000a00 */
[----:B0-----:R-:W-:-:S06]  /*5040*/  UIMAD.WIDE UR4, UR10, 0x1e00, UR4 ;  /* 0x00001e000a0478a5 */ /* 0x001fcc000f8e0204 */
[----:B------:R-:W-:Y:S02]  /*5050*/  IMAD.U32 R3, RZ, RZ, UR5 ;  /* 0x00000005ff037e24 */ /* 0x000fe4000f8e00ff */
[----:B------:R-:W-:-:S05]  /*5060*/  IMAD.U32 R2, RZ, RZ, UR4 ;  /* 0x00000004ff027e24 */ /* 0x000fca000f8e00ff */
[----:B------:R0:W2:Y:S01]  /*5070*/  LDG.E.U16 R3, desc[UR8][R2.64] ;  /* 0x0000000802037981 */ /* 0x0000a2000c1e1500 */
[----:B------:R-:W1:Y:S02]  /*5080*/  S2R R52, SR_TID.X ;  /* 0x0000000000347919 */ /* 0x000e640000002100 */
[C---:B-1----:R-:W-:Y:S02]  /*5090*/  LOP3.LUT R0, R52.reuse, 0x1f, RZ, 0xc0, !PT ;  /* 0x0000001f34007812 */ /* 0x042fe400078ec0ff */
[----:B------:R-:W-:-:S05]  /*50a0*/  LOP3.LUT R5, R52, 0x3e0, RZ, 0xc0, !PT ;  /* 0x000003e034057812 */ /* 0x000fca00078ec0ff */
[----:B------:R-:W-:-:S04]  /*50b0*/  IMAD R0, R5, 0x1e, R0 ;  /* 0x0000001e05007824 */ /* 0x000fc800078e0200 */
[C---:B------:R-:W-:Y:S01]  /*50c0*/  VIADD R5, R0.reuse, 0x40 ;  /* 0x0000004000057836 */ /* 0x040fe20000000000 */
[C---:B------:R-:W-:Y:S01]  /*50d0*/  ISETP.GE.U32.AND P3, PT, R0.reuse, UR6, PT ;  /* 0x0000000600007c0c */ /* 0x040fe2000bf66070 */
[C---:B------:R-:W-:Y:S02]  /*50e0*/  VIADD R4, R0.reuse, 0x20 ;  /* 0x0000002000047836 */ /* 0x040fe40000000000 */
[C---:B0-----:R-:W-:Y:S01]  /*50f0*/  VIADD R2, R0.reuse, 0x80 ;  /* 0x0000008000027836 */ /* 0x041fe20000000000 */
[----:B------:R-:W-:Y:S01]  /*5100*/  ISETP.GE.U32.AND P1, PT, R5, UR6, PT ;  /* 0x0000000605007c0c */ /* 0x000fe2000bf26070 */
[----:B------:R-:W-:Y:S01]  /*5110*/  VIADD R5, R0, 0xa0 ;  /* 0x000000a000057836 */ /* 0x000fe20000000000 */
[----:B------:R-:W-:Y:S01]  /*5120*/  ISETP.GE.U32.AND P2, PT, R4, UR6, PT ;  /* 0x0000000604007c0c */ /* 0x000fe2000bf46070 */
[C---:B------:R-:W-:Y:S01]  /*5130*/  VIADD R6, R0.reuse, 0x60 ;  /* 0x0000006000067836 */ /* 0x040fe20000000000 */
[----:B------:R-:W-:Y:S02]  /*5140*/  LEA R4, P4, R0, UR4, 0x1 ;  /* 0x0000000400047c11 */ /* 0x000fe4000f8808ff */
[----:B------:R-:W-:-:S02]  /*5150*/  ISETP.GE.U32.AND P5, PT, R5, UR6, PT ;  /* 0x0000000605007c0c */ /* 0x000fc4000bfa6070 */
[----:B------:R-:W-:Y:S01]  /*5160*/  ISETP.GE.U32.AND P6, PT, R2, UR6, PT ;  /* 0x0000000602007c0c */ /* 0x000fe2000bfc6070 */
[----:B------:R-:W-:Y:S01]  /*5170*/  IMAD.X R5, RZ, RZ, UR5, P4 ;  /* 0x00000005ff057e24 */ /* 0x000fe2000a0e06ff */
[----:B------:R-:W-:Y:S01]  /*5180*/  ISETP.GE.U32.AND P0, PT, R6, UR6, PT ;  /* 0x0000000606007c0c */ /* 0x000fe2000bf06070 */
[C---:B------:R-:W-:Y:S02]  /*5190*/  VIADD R2, R0.reuse, 0xe0 ;  /* 0x000000e000027836 */ /* 0x040fe40000000000 */
[----:B------:R-:W-:-:S05]  /*51a0*/  VIADD R6, R0, 0xc0 ;  /* 0x000000c000067836 */ /* 0x000fca0000000000 */
[----:B------:R-:W-:Y:S01]  /*51b0*/  ISETP.GE.U32.AND P4, PT, R6, UR6, PT ;  /* 0x0000000606007c0c */ /* 0x000fe2000bf86070 */
[C---:B------:R-:W-:Y:S02]  /*51c0*/  VIADD R6, R0.reuse, 0x100 ;  /* 0x0000010000067836 */ /* 0x040fe40000000000 */
[C---:B------:R-:W-:Y:S02]  /*51d0*/  VIADD R24, R0.reuse, 0x320 ;  /* 0x0000032000187836 */ /* 0x040fe40000000000 */
[C---:B------:R-:W-:Y:S02]  /*51e0*/  VIADD R22, R0.reuse, 0x340 ;  /* 0x0000034000167836 */ /* 0x040fe40000000000 */
[C---:B------:R-:W-:Y:S02]  /*51f0*/  VIADD R53, R0.reuse, 0x360 ;  /* 0x0000036000357836 */ /* 0x040fe40000000000 */
[C---:B------:R-:W-:Y:S02]  /*5200*/  VIADD R51, R0.reuse, 0x380 ;  /* 0x0000038000337836 */ /* 0x040fe40000000000 */
[----:B------:R-:W-:Y:S01]  /*5210*/  VIADD R50, R0, 0x3a0 ;  /* 0x000003a000327836 */ /* 0x000fe20000000000 */
[----:B--2---:R-:W-:-:S02]  /*5220*/  PRMT R7, R3, 0x7610, R7 ;  /* 0x0000761003077816 */ /* 0x004fc40000000007 */
[----:B------:R-:W2:Y:S01]  /*5230*/  @!P3 LDG.E.U16 R3, desc[UR8][R4.64] ;  /* 0x000000080403b981 */ /* 0x000ea2000c1e1500 */
[----:B------:R-:W-:Y:S02]  /*5240*/  ISETP.GE.U32.AND P3, PT, R2, UR6, PT ;  /* 0x0000000602007c0c */ /* 0x000fe4000bf66070 */
[C---:B------:R-:W-:Y:S01]  /*5250*/  PRMT R9, R7.reuse, 0x7610, R9 ;  /* 0x0000761007097816 */ /* 0x040fe20000000009 */
[----:B------:R-:W-:Y:S01]  /*5260*/  VIADD R2, R0, 0x120 ;  /* 0x0000012000027836 */ /* 0x000fe20000000000 */
[C---:B------:R-:W-:Y:S02]  /*5270*/  PRMT R17, R7.reuse, 0x7610, R17 ;  /* 0x0000761007117816 */ /* 0x040fe40000000011 */
[C---:B------:R-:W-:Y:S02]  /*5280*/  PRMT R11, R7.reuse, 0x7610, R11 ;  /* 0x00007610070b7816 */ /* 0x040fe4000000000b */
[----:B------:R-:W3:Y:S01]  /*5290*/  @!P1 LDG.E.U16 R9, desc[UR8][R4.64+0x80] ;  /* 0x0000800804099981 */ /* 0x000ee2000c1e1500 */
[----:B------:R-:W-:Y:S01]  /*52a0*/  ISETP.GE.U32.AND P1, PT, R2, UR6, PT ;  /* 0x0000000602007c0c */ /* 0x000fe2000bf26070 */
[----:B------:R-:W-:Y:S01]  /*52b0*/  VIADD R2, R0, 0x140 ;  /* 0x0000014000027836 */ /* 0x000fe20000000000 */
[----:B------:R-:W-:Y:S01]  /*52c0*/  PRMT R13, R7, 0x7610, R13 ;  /* 0x00007610070d7816 */ /* 0x000fe2000000000d */
[----:B------:R-:W4:Y:S03]  /*52d0*/  @!P0 LDG.E.U16 R17, desc[UR8][R4.64+0xc0] ;  /* 0x0000c00804118981 */ /* 0x000f26000c1e1500 */
[----:B------:R-:W-:Y:S01]  /*52e0*/  ISETP.GE.U32.AND P0, PT, R2, UR6, PT ;  /* 0x0000000602007c0c */ /* 0x000fe2000bf06070 */
[----:B------:R-:W-:Y:S01]  /*52f0*/  VIADD R2, R0, 0x180 ;  /* 0x0000018000027836 */ /* 0x000fe20000000000 */
[----:B------:R-:W5:Y:S01]  /*5300*/  @!P2 LDG.E.U16 R11, desc[UR8][R4.64+0x40] ;  /* 0x00004008040ba981 */ /* 0x000f62000c1e1500 */
[----:B------:R-:W-:-:S02]  /*5310*/  ISETP.GE.U32.AND P2, PT, R6, UR6, PT ;  /* 0x0000000606007c0c */ /* 0x000fc4000bf46070 */
[C---:B------:R-:W-:Y:S01]  /*5320*/  PRMT R23, R7.reuse, 0x7610, R23 ;  /* 0x0000761007177816 */ /* 0x040fe20000000017 */
[----:B------:R-:W5:Y:S01]  /*5330*/  @!P5 LDG.E.U16 R13, desc[UR8][R4.64+0x140] ;  /* 0x00014008040dd981 */ /* 0x000f62000c1e1500 */
[----:B------:R-:W-:Y:S01]  /*5340*/  ISETP.GE.U32.AND P5, PT, R2, UR6, PT ;  /* 0x0000000602007c0c */ /* 0x000fe2000bfa6070 */
[C---:B------:R-:W-:Y:S01]  /*5350*/  VIADD R2, R0.reuse, 0x1a0 ;  /* 0x000001a000027836 */ /* 0x040fe20000000000 */
[C---:B------:R-:W-:Y:S01]  /*5360*/  PRMT R15, R7.reuse, 0x7610, R15 ;  /* 0x00007610070f7816 */ /* 0x040fe2000000000f */
[----:B------:R-:W-:Y:S01]  /*5370*/  VIADD R6, R0, 0x160 ;  /* 0x0000016000067836 */ /* 0x000fe20000000000 */
[----:B------:R-:W-:Y:S01]  /*5380*/  PRMT R19, R7, 0x7610, R19 ;  /* 0x0000761007137816 */ /* 0x000fe20000000013 */
[----:B------:R-:W5:Y:S01]  /*5390*/  @!P4 LDG.E.U16 R23, desc[UR8][R4.64+0x180] ;  /* 0x000180080417c981 */ /* 0x000f62000c1e1500 */
[----:B------:R-:W-:Y:S01]  /*53a0*/  ISETP.GE.U32.AND P4, PT, R2, UR6, PT ;  /* 0x0000000602007c0c */ /* 0x000fe2000bf86070 */
[----:B------:R-:W-:Y:S02]  /*53b0*/  VIADD R2, R0, 0x1e0 ;  /* 0x000001e000027836 */ /* 0x000fe40000000000 */
        /* <DEDUP_REMOVED lines=17> */
[----:B------:R-:W-:Y:S01]  /*54d0*/  VIADD R2, R0, 0x260 ;  /* 0x0000026000027836 */ /* 0x000fe20000000000 */
[C---:B------:R-:W-:Y:S02]  /*54e0*/  PRMT R27, R7.reuse, 0x7610, R27 ;  /* 0x00007610071b7816 */ /* 0x040fe4000000001b */
[C---:B------:R-:W-:Y:S01]  /*54f0*/  PRMT R35, R7.reuse, 0x7610, R35 ;  /* 0x0000761007237816 */ /* 0x040fe20000000023 */
[----:B------:R-:W5:Y:S01]  /*5500*/  @!P5 LDG.E.U16 R31, desc[UR8][R4.64+0x300] ;  /* 0x00030008041fd981 */ /* 0x000f62000c1e1500 */
[----:B------:R-:W-:Y:S01]  /*5510*/  ISETP.GE.U32.AND P5, PT, R2, UR6, PT ;  /* 0x0000000602007c0c */ /* 0x000fe2000bfa6070 */
[C---:B------:R-:W-:Y:S02]  /*5520*/  VIADD R6, R0.reuse, 0x220 ;  /* 0x0000022000067836 */ /* 0x040fe40000000000 */
[----:B------:R-:W-:Y:S01]  /*5530*/  VIADD R2, R0, 0x2a0 ;  /* 0x000002a000027836 */ /* 0x000fe20000000000 */
[----:B------:R-:W5:Y:S01]  /*5540*/  @!P0 LDG.E.U16 R27, desc[UR8][R4.64+0x280] ;  /* 0x00028008041b8981 */ /* 0x000f62000c1e1500 */
[----:B------:R-:W-:-:S02]  /*5550*/  PRMT R33, R7, 0x7610, R33 ;  /* 0x0000761007217816 */ /* 0x000fc40000000021 */
[C---:B------:R-:W-:Y:S01]  /*5560*/  PRMT R37, R7.reuse, 0x7610, R37 ;  /* 0x0000761007257816 */ /* 0x040fe20000000025 */
[----:B------:R-:W5:Y:S01]  /*5570*/  @!P3 LDG.E.U16 R35, desc[UR8][R4.64+0x380] ;  /* 0x000380080423b981 */ /* 0x000f62000c1e1500 */
[----:B------:R-:W-:Y:S01]  /*5580*/  ISETP.GE.U32.AND P0, PT, R6, UR6, PT ;  /* 0x0000000606007c0c */ /* 0x000fe2000bf06070 */
[----:B------:R-:W-:Y:S01]  /*5590*/  VIADD R6, R0, 0x280 ;  /* 0x0000028000067836 */ /* 0x000fe20000000000 */
[----:B------:R-:W-:Y:S01]  /*55a0*/  ISETP.GE.U32.AND P3, PT, R2, UR6, PT ;  /* 0x0000000602007c0c */ /* 0x000fe2000bf66070 */
[----:B------:R-:W-:Y:S01]  /*55b0*/  VIADD R2, R0, 0x2c0 ;  /* 0x000002c000027836 */ /* 0x000fe20000000000 */
[----:B------:R-:W5:Y:S01]  /*55c0*/  @!P4 LDG.E.U16 R33, desc[UR8][R4.64+0x340] ;  /* 0x000340080421c981 */ /* 0x000f62000c1e1500 */
[----:B------:R-:W-:Y:S02]  /*55d0*/  PRMT R39, R7, 0x7610, R39 ;  /* 0x0000761007277816 */ /* 0x000fe40000000027 */
[----:B------:R-:W-:Y:S01]  /*55e0*/  ISETP.GE.U32.AND P4, PT, R6, UR6, PT ;  /* 0x0000000606007c0c */ /* 0x000fe2000bf86070 */
[----:B------:R-:W5:Y:S01]  /*55f0*/  @!P2 LDG.E.U16 R37, desc[UR8][R4.64+0x3c0] ;  /* 0x0003c0080425a981 */ /* 0x000f62000c1e1500 */
[----:B------:R-:W-:Y:S01]  /*5600*/  ISETP.GE.U32.AND P2, PT, R2, UR6, PT ;  /* 0x0000000602007c0c */ /* 0x000fe2000bf46070 */
[----:B------:R-:W-:-:S02]  /*5610*/  VIADD R6, R0, 0x2e0 ;  /* 0x000002e000067836 */ /* 0x000fc40000000000 */
[----:B------:R-:W5:Y:S01]  /*5620*/  @!P1 LDG.E.U16 R39, desc[UR8][R4.64+0x400] ;  /* 0x0004000804279981 */ /* 0x000f62000c1e1500 */
[C---:B------:R-:W-:Y:S02]  /*5630*/  PRMT R41, R7.reuse, 0x7610, R41 ;  /* 0x0000761007297816 */ /* 0x040fe40000000029 */
[----:B------:R-:W-:Y:S02]  /*5640*/  ISETP.GE.U32.AND P1, PT, R6, UR6, PT ;  /* 0x0000000606007c0c */ /* 0x000fe4000bf26070 */
[C---:B------:R-:W-:Y:S02]  /*5650*/  PRMT R43, R7.reuse, 0x7610, R43 ;  /* 0x00007610072b7816 */ /* 0x040fe4000000002b */
[C---:B------:R-:W-:Y:S02]  /*5660*/  PRMT R45, R7.reuse, 0x7610, R45 ;  /* 0x00007610072d7816 */ /* 0x040fe4000000002d */
[C---:B------:R-:W-:Y:S02]  /*5670*/  PRMT R47, R7.reuse, 0x7610, R47 ;  /* 0x00007610072f7816 */ /* 0x040fe4000000002f */
[C---:B------:R-:W-:Y:S01]  /*5680*/  PRMT R8, R7.reuse, 0x7610, R8 ;  /* 0x0000761007087816 */ /* 0x040fe20000000008 */
[----:B------:R-:W-:Y:S01]  /*5690*/  VIADD R2, R0, 0x300 ;  /* 0x0000030000027836 */ /* 0x000fe20000000000 */
[----:B------:R-:W-:Y:S01]  /*56a0*/  PRMT R6, R7, 0x7610, R6 ;  /* 0x0000761007067816 */ /* 0x000fe20000000006 */
[----:B------:R-:W5:Y:S03]  /*56b0*/  @!P0 LDG.E.U16 R41, desc[UR8][R4.64+0x440] ;  /* 0x0004400804298981 */ /* 0x000f66000c1e1500 */
[----:B------:R-:W-:Y:S01]  /*56c0*/  ISETP.GE.U32.AND P0, PT, R2, UR6, PT ;  /* 0x0000000602007c0c */ /* 0x000fe2000bf06070 */
[----:B------:R-:W5:Y:S01]  /*56d0*/  @!P6 LDG.E.U16 R43, desc[UR8][R4.64+0x480] ;  /* 0x00048008042be981 */ /* 0x000f62000c1e1500 */
[----:B------:R-:W-:-:S03]  /*56e0*/  ISETP.GE.U32.AND P6, PT, R24, UR6, PT ;  /* 0x0000000618007c0c */ /* 0x000fc6000bfc6070 */
[----:B------:R-:W5:Y:S01]  /*56f0*/  @!P5 LDG.E.U16 R45, desc[UR8][R4.64+0x4c0] ;  /* 0x0004c008042dd981 */ /* 0x000f62000c1e1500 */
[----:B------:R-:W-:-:S03]  /*5700*/  ISETP.GE.U32.AND P5, PT, R22, UR6, PT ;  /* 0x0000000616007c0c */ /* 0x000fc6000bfa6070 */
[----:B------:R-:W5:Y:S01]  /*5710*/  @!P4 LDG.E.U16 R47, desc[UR8][R4.64+0x500] ;  /* 0x00050008042fc981 */ /* 0x000f62000c1e1500 */
[----:B------:R-:W-:-:S03]  /*5720*/  ISETP.GE.U32.AND P4, PT, R53, UR6, PT ;  /* 0x0000000635007c0c */ /* 0x000fc6000bf86070 */
[----:B------:R-:W5:Y:S01]  /*5730*/  @!P3 LDG.E.U16 R6, desc[UR8][R4.64+0x540] ;  /* 0x000540080406b981 */ /* 0x000f62000c1e1500 */
[----:B------:R-:W-:-:S03]  /*5740*/  ISETP.GE.U32.AND P3, PT, R51, UR6, PT ;  /* 0x0000000633007c0c */ /* 0x000fc6000bf66070 */
[----:B------:R-:W5:Y:S01]  /*5750*/  @!P2 LDG.E.U16 R8, desc[UR8][R4.64+0x580] ;  /* 0x000580080408a981 */ /* 0x000f62000c1e1500 */
[----:B------:R-:W-:Y:S02]  /*5760*/  ISETP.GE.U32.AND P2, PT, R50, UR6, PT ;  /* 0x0000000632007c0c */ /* 0x000fe4000bf46070 */
[C---:B------:R-:W-:Y:S02]  /*5770*/  PRMT R10, R7.reuse, 0x7610, R10 ;  /* 0x00007610070a7816 */ /* 0x040fe4000000000a */
[C---:B------:R-:W-:Y:S02]  /*5780*/  PRMT R12, R7.reuse, 0x7610, R12 ;  /* 0x00007610070c7816 */ /* 0x040fe4000000000c */
[C---:B------:R-:W-:Y:S02]  /*5790*/  PRMT R14, R7.reuse, 0x7610, R14 ;  /* 0x00007610070e7816 */ /* 0x040fe4000000000e */
[C---:B------:R-:W-:Y:S01]  /*57a0*/  PRMT R16, R7.reuse, 0x7610, R16 ;  /* 0x0000761007107816 */ /* 0x040fe20000000010 */
[----:B------:R-:W5:Y:S01]  /*57b0*/  @!P1 LDG.E.U16 R10, desc[UR8][R4.64+0x5c0] ;  /* 0x0005c008040a9981 */ /* 0x000f62000c1e1500 */
[----:B------:R-:W-:-:S02]  /*57c0*/  PRMT R18, R7, 0x7610, R18 ;  /* 0x0000761007127816 */ /* 0x000fc40000000012 */
[----:B------:R-:W-:Y:S01]  /*57d0*/  PRMT R20, R7, 0x7610, R20 ;  /* 0x0000761007147816 */ /* 0x000fe20000000014 */
[----:B------:R-:W5:Y:S04]  /*57e0*/  @!P0 LDG.E.U16 R12, desc[UR8][R4.64+0x600] ;  /* 0x00060008040c8981 */ /* 0x000f68000c1e1500 */
[----:B------:R-:W5:Y:S04]  /*57f0*/  @!P6 LDG.E.U16 R14, desc[UR8][R4.64+0x640] ;  /* 0x00064008040ee981 */ /* 0x000f68000c1e1500 */
[----:B------:R-:W5:Y:S04]  /*5800*/  @!P5 LDG.E.U16 R16, desc[UR8][R4.64+0x680] ;  /* 0x000680080410d981 */ /* 0x000f68000c1e1500 */
[----:B------:R-:W5:Y:S04]  /*5810*/  @!P4 LDG.E.U16 R18, desc[UR8][R4.64+0x6c0] ;  /* 0x0006c0080412c981 */ /* 0x000f68000c1e1500 */
[----:B------:R-:W5:Y:S04]  /*5820*/  @!P3 LDG.E.U16 R20, desc[UR8][R4.64+0x700] ;  /* 0x000700080414b981 */ /* 0x000f68000c1e1500 */
[----:B------:R-:W5:Y:S01]  /*5830*/  @!P2 LDG.E.U16 R7, desc[UR8][R4.64+0x740] ;  /* 0x000740080407a981 */ /* 0x000f62000c1e1500 */
[----:B------:R-:W0:Y:S01]  /*5840*/  S2R R49, SR_LANEID ;  /* 0x0000000000317919 */ /* 0x000e220000000000 */
[----:B------:R-:W1:Y:S01]  /*5850*/  S2UR UR5, SR_CgaCtaId ;  /* 0x00000000000579c3 */ /* 0x000e620000008800 */
[----:B------:R-:W-:Y:S01]  /*5860*/  SHF.R.U32.HI R48, RZ, 0x5, R52 ;  /* 0x00000005ff307819 */ /* 0x000fe20000011634 */
[----:B------:R-:W-:-:S02]  /*5870*/  UMOV UR4, 0x400 ;  /* 0x0000040000047882 */ /* 0x000fc40000000000 */
[----:B-1----:R-:W-:Y:S02]  /*5880*/  ULEA UR4, UR5, UR4, 0x18 ;  /* 0x0000000405047291 */ /* 0x002fe4000f8ec0ff */
[----:B0-----:R-:W-:-:S05]  /*5890*/  IMAD R2, R48, 0x3c0, R49 ;  /* 0x000003c030027824 */ /* 0x001fca00078e0231 */
[----:B------:R-:W-:Y:S01]  /*58a0*/  LEA R2, R2, UR4, 0x1 ;  /* 0x0000000402027c11 */ /* 0x000fe2000f8e08ff */
[----:B------:R-:W-:-:S04]  /*58b0*/  UISETP.NE.AND UP0, UPT, UR10, URZ, UPT ;  /* 0x000000ff0a00728c */ /* 0x000fc8000bf05270 */
[----:B--2---:R-:W-:Y:S04]  /*58c0*/  STS.U16 [R2], R3 ;  /* 0x0000000302007388 */ /* 0x004fe80000000400 */
[----:B---3--:R0:W-:Y:S04]  /*58d0*/  STS.U16 [R2+0x80], R9 ;  /* 0x0000800902007388 */ /* 0x0081e80000000400 */
[----:B----4-:R-:W-:Y:S01]  /*58e0*/  STS.U16 [R2+0xc0], R17 ;  /* 0x0000c01102007388 */ /* 0x010fe20000000400 */
[----:B0-----:R-:W-:-:S03]  /*58f0*/  IMAD R9, R49, 0x3a, R2 ;  /* 0x0000003a31097824 */ /* 0x001fc600078e0202 */
        /* <DEDUP_REMOVED lines=42> */
[----:B------:R4:W5:Y:S01]  /*5ba0*/  LDS R31, [R9+0x38] ;  /* 0x00003800091f7984 */ /* 0x0009620000000800 */
[----:B0-----:R-:W-:-:S02]  /*5bb0*/  PRMT R4, R3, 0x7632, R4 ;  /* 0x0000763203047816 */ /* 0x001fc40000000004 */
[----:B-1----:R-:W-:Y:S02]  /*5bc0*/  PRMT R10, R5, 0x7632, R10 ;  /* 0x00007632050a7816 */ /* 0x002fe4000000000a */
[----:B--2---:R-:W-:Y:S02]  /*5bd0*/  PRMT R37, R47, 0x7632, R37 ;  /* 0x000076322f257816 */ /* 0x004fe40000000025 */
[----:B---3--:R-:W-:Y:S02]  /*5be0*/  PRMT R14, R15, 0x7632, R14 ;  /* 0x000076320f0e7816 */ /* 0x008fe4000000000e */
[----:B----4-:R-:W-:Y:S02]  /*5bf0*/  PRMT R9, R13, 0x7632, R9 ;  /* 0x000076320d097816 */ /* 0x010fe40000000009 */
[----:B-----5:R-:W-:Y:S02]  /*5c00*/  PRMT R17, R8, 0x7632, R17 ;  /* 0x0000763208117816 */ /* 0x020fe40000000011 */
        /* <DEDUP_REMOVED lines=8> */
[----:B------:R-:W-:Y:S01]  /*5c90*/  PRMT R39, R31, 0x7632, R39 ;  /* 0x000076321f277816 */ /* 0x000fe20000000027 */
        /* <DEDUP_REMOVED lines=214> */
[----:B------:R-:W-:Y:S02]  /*6a00*/  ISETP.GE.AND P0, PT, R49, 0x10, PT ;  /* 0x000000103100780c */ /* 0x000fe40003f06270 */
[----:B------:R-:W-:Y:S02]  /*6a10*/  ISETP.NE.AND P1, PT, R48, 0x2, PT ;  /* 0x000000023000780c */ /* 0x000fe40003f25270 */
[----:B------:R-:W-:Y:S02]  /*6a20*/  SEL R38, R38, R39, !P0 ;  /* 0x0000002726267207 */ /* 0x000fe40004000000 */
[----:B------:R-:W-:Y:S02]  /*6a30*/  LOP3.LUT R9, R9, 0xf, RZ, 0xc0, !PT ;  /* 0x0000000f09097812 */ /* 0x000fe400078ec0ff */
[----:B------:R-:W-:Y:S01]  /*6a40*/  ISETP.NE.AND P0, PT, R48, 0x3, PT ;  /* 0x000000033000780c */ /* 0x000fe20003f05270 */
[----:B------:R-:W-:Y:S01]  /*6a50*/  BSSY.RECONVERGENT B0, `(.L_x_51) ;  /* 0x0000012000007945 */ /* 0x000fe20003800200 */
[----:B------:R-:W0:Y:S01]  /*6a60*/  SHFL.UP PT, R38, R38, 0x1, RZ ;  /* 0x0420000026267989 */ /* 0x000e2200000e00ff */
[----:B------:R-:W-:-:S02]  /*6a70*/  ISETP.NE.AND P2, PT, R52, RZ, PT ;  /* 0x000000ff3400720c */ /* 0x000fc40003f45270 */
[C---:B--2---:R-:W-:Y:S02]  /*6a80*/  LOP3.LUT R42, R11.reuse, 0xf, RZ, 0xc0, !PT ;  /* 0x0000000f0b2a7812 */ /* 0x044fe400078ec0ff */
[----:B------:R-:W-:Y:S02]  /*6a90*/  SEL R8, R11, R8, !P1 ;  /* 0x000000080b087207 */ /* 0x000fe40004800000 */
[----:B------:R-:W-:Y:S01]  /*6aa0*/  ISETP.GE.U32.AND P1, PT, R52, 0x20, PT ;  /* 0x000000203400780c */ /* 0x000fe20003f26070 */
[----:B------:R-:W-:Y:S01]  /*6ab0*/  IMAD R9, R9, 0xc, R42 ;  /* 0x0000000c09097824 */ /* 0x000fe200078e022a */
[----:B------:R-:W-:-:S03]  /*6ac0*/  PRMT R10, R8, 0x7610, R10 ;  /* 0x00007610080a7816 */ /* 0x000fc6000000000a */
[----:B------:R-:W-:-:S05]  /*6ad0*/  IMAD.WIDE.U32 R8, R9, 0x2, R40 ;  /* 0x0000000209087825 */ /* 0x000fca00078e0028 */
[----:B------:R1:W5:Y:S03]  /*6ae0*/  @!P0 LDG.E.U16 R10, desc[UR8][R8.64] ;  /* 0x00000008080a8981 */ /* 0x000366000c1e1500 */
[----:B0-----:R-:W-:Y:S05]  /*6af0*/  @!P1 BRA `(.L_x_52) ;  /* 0x00000000001c9947 */ /* 0x001fea0003800000 */
[----:B------:R-:W-:Y:S02]  /*6b00*/  LOP3.LUT R38, R38, 0xf, RZ, 0xc0, !PT ;  /* 0x0000000f26267812 */ /* 0x000fe400078ec0ff */
[----:B-1---5:R-:W-:Y:S02]  /*6b10*/  LOP3.LUT R9, R10, 0xf, RZ, 0xc0, !PT ;  /* 0x0000000f0a097812 */ /* 0x022fe400078ec0ff */
[----:B------:R-:W-:-:S03]  /*6b20*/  ISETP.NE.AND P0, PT, R49, RZ, PT ;  /* 0x000000ff3100720c */ /* 0x000fc60003f05270 */
[----:B------:R-:W-:-:S04]  /*6b30*/  IMAD R9, R38, 0xc, R9 ;  /* 0x0000000c26097824 */ /* 0x000fc800078e0209 */
[----:B------:R-:W-:-:S06]  /*6b40*/  IMAD.WIDE.U32 R8, R9, 0x2, R40 ;  /* 0x0000000209087825 */ /* 0x000fcc00078e0028 */
[----:B------:R-:W2:Y:S02]  /*6b50*/  @P0 LDG.E.U16 R10, desc[UR8][R8.64] ;  /* 0x00000008080a0981 */ /* 0x000ea4000c1e1500 */
[----:B--2---:R-:W-:-:S07]  /*6b60*/  PRMT R38, R10, 0x7610, R38 ;  /* 0x000076100a267816 */ /* 0x004fce0000000026 */
.L_x_52:
[----:B------:R-:W-:Y:S05]  /*6b70*/  BSYNC.RECONVERGENT B0 ;  /* 0x0000000000007941 */ /* 0x000fea0003800200 */
.L_x_51:
[----:B------:R-:W-:Y:S04]  /*6b80*/  BSSY.RECONVERGENT B0, `(.L_x_53) ;  /* 0x0000006000007945 */ /* 0x000fe80003800200 */
[----:B------:R-:W-:Y:S05]  /*6b90*/  @!P2 BRA `(.L_x_54) ;  /* 0x000000000010a947 */ /* 0x000fea0003800000 */
[----:B------:R-:W-:-:S05]  /*6ba0*/  LOP3.LUT R3, R38, 0xf, RZ, 0xc0, !PT ;  /* 0x0000000f26037812 */ /* 0x000fca00078ec0ff */
[----:B------:R-:W-:-:S04]  /*6bb0*/  IMAD R3, R12, 0xc, R3 ;  /* 0x0000000c0c037824 */ /* 0x000fc800078e0203 */
[----:B-1----:R-:W-:-:S05]  /*6bc0*/  IMAD.WIDE.U32 R8, R3, 0x2, R40 ;  /* 0x0000000203087825 */ /* 0x002fca00078e0028 */
[----:B------:R0:W5:Y:S02]  /*6bd0*/  LDG.E.U16 R3, desc[UR8][R8.64] ;  /* 0x0000000808037981 */ /* 0x000164000c1e1500 */
.L_x_54:
[----:B------:R-:W-:Y:S05]  /*6be0*/  BSYNC.RECONVERGENT B0 ;  /* 0x0000000000007941 */ /* 0x000fea0003800200 */
.L_x_53:
[----:B01---5:R-:W-:-:S05]  /*6bf0*/  LOP3.LUT R9, R3, 0xf, RZ, 0xc0, !PT ;  /* 0x0000000f03097812 */ /* 0x023fca00078ec0ff */
        /* <DEDUP_REMOVED lines=114> */
[----:B------:R2:W5:Y:S01]  /*7320*/  LDG.E.U16 R31, desc[UR8][R26.64] ;  /* 0x000000081a1f7981 */ /* 0x000562000c1e1500 */
[----:B------:R-:W-:Y:S05]  /*7330*/  BRA `(.L_x_55) ;  /* 0x0000002800c47947 */ /* 0x000fea0003800000 */
.L_x_50:
        /* <DEDUP_REMOVED lines=225> */
[----:B0-----:R-:W-:-:S02]  /*8150*/  PRMT R9, R11, 0x7610, R9 ;  /* 0x000076100b097816 */ /* 0x001fc40000000009 */
[----:B--2---:R-:W-:Y:S02]  /*8160*/  SEL R8, R12, R15, !P1 ;  /* 0x0000000f0c087207 */ /* 0x004fe40004800000 */
[----:B------:R-:W-:Y:S02]  /*8170*/  @P2 LOP3.LUT R15, R9, 0xf, RZ, 0xc0, !PT ;  /* 0x0000000f090f2812 */ /* 0x000fe400078ec0ff */
        /* <DEDUP_REMOVED lines=12> */
[----:B------:R-:W0:Y:S01]  /*8240*/  LDC.64 R28, c[0x0][0x390] ;  /* 0x0000e400ff1c7b82 */ /* 0x000e220000000a00 */
[----:B------:R-:W-:Y:S01]  /*8250*/  ISETP.NE.AND P2, PT, R52, RZ, PT ;  /* 0x000000ff3400720c */ /* 0x000fe20003f45270 */
[----:B------:R-:W-:Y:S02]  /*8260*/  IMAD.MOV.U32 R15, RZ, RZ, 0x64 ;  /* 0x00000064ff0f7424 */ /* 0x000fe400078e00ff */
[----:B------:R-:W-:-:S04]  /*8270*/  IMAD.U32 R31, RZ, RZ, UR10 ;  /* 0x0000000aff1f7e24 */ /* 0x000fc8000f8e00ff */
[----:B------:R-:W1:Y:S01]  /*8280*/  LDC R8, c[0x0][0x370] ;  /* 0x0000dc00ff087b82 */ /* 0x000e620000000800 */
[----:B0-----:R-:W-:Y:S01]  /*8290*/  IMAD.WIDE R6, R31, 0x4, R28 ;  /* 0x000000041f067825 */ /* 0x001fe200078e021c */
[----:B-1----:R-:W-:-:S04]  /*82a0*/  ISETP.GT.U32.AND P1, PT, R8, 0x1f3, PT ;  /* 0x000001f30800780c */ /* 0x002fc80003f24070 */
[----:B--2---:R-:W-:Y:S01]  /*82b0*/  @!P2 PRMT R15, R15, 0x5410, R11 ;  /* 0x000054100f0fa816 */ /* 0x004fe2000000000b */
[----:B------:R0:W-:Y:S04]  /*82c0*/  @!P2 STS.U16 [UR4+0x6], R11 ;  /* 0x0000060bff00a988 */ /* 0x0001e80008000404 */
[----:B------:R0:W-:Y:S04]  /*82d0*/  @!P2 ST.E.STRONG.GPU desc[UR8][R6.64+0x80], R15 ;  /* 0x0000800f0600a985 */ /* 0x0001e8000c10f908 */
[----:B------:R-:W-:Y:S05]  /*82e0*/  @P1 BRA `(.L_x_57) ;  /* 0x0000000000081947 */ /* 0x000fea0003800000 */
[----:B------:R1:W-:Y:S06]  /*82f0*/  MEMBAR.SC.CTA ;  /* 0x0000000000007992 */ /* 0x0003ec0000000000 */
[----:B-1----:R-:W-:Y:S05]  /*8300*/  BRA `(.L_x_58) ;  /* 0x0000000000087947 */ /* 0x002fea0003800000 */
.L_x_57:
[----:B------:R-:W-:Y:S05]  /*8310*/  NANOSLEEP 0x1c2 ;  /* 0x000001c20000795d */ /* 0x000fea0003800000 */
[----:B------:R-:W-:Y:S01]  /*8320*/  NOP ;  /* 0x0000000000007918 */ /* 0x000fe20000000000 */
.L_x_58:
[----:B------:R-:W1:Y:S01]  /*8330*/  S2R R8, SR_CTAID.X ;  /* 0x0000000000087919 */ /* 0x000e620000002500 */
[----:B0-----:R-:W-:-:S04]  /*8340*/  LOP3.LUT R15, RZ, R52, RZ, 0x33, !PT ;  /* 0x00000034ff0f7212 */ /* 0x001fc800078e33ff */
[----:B-1----:R-:W-:-:S05]  /*8350*/  IADD3 R15, PT, PT, R15, UR11, R8 ;  /* 0x0000000b0f0f7c10 */ /* 0x002fca000fffe008 */
[----:B------:R-:W-:-:S05]  /*8360*/  IMAD.WIDE R28, R15, 0x4, R28 ;  /* 0x000000040f1c7825 */ /* 0x000fca00078e021c */
[----:B------:R-:W2:Y:S01]  /*8370*/  LD.E.STRONG.GPU R30, desc[UR8][R28.64+0x80] ;  /* 0x000080081c1e7980 */ /* 0x000ea2000c10f900 */
[----:B------:R-:W-:Y:S01]  /*8380*/  UMOV UR5, 0xffffffff ;  /* 0xffffffff00057882 */ /* 0x000fe20000000000 */
[----:B--2---:R-:W-:-:S04]  /*8390*/  PRMT R8, R30, 0x9910, RZ ;  /* 0x000099101e087816 */ /* 0x004fc800000000ff */
[----:B------:R-:W-:Y:S02]  /*83a0*/  ISETP.NE.AND P0, PT, R8, 0x63, PT ;  /* 0x000000630800780c */ /* 0x000fe40003f05270 */
[C---:B------:R-:W-:Y:S02]  /*83b0*/  PRMT R8, R30.reuse, 0x7610, R8 ;  /* 0x000076101e087816 */ /* 0x040fe40000000008 */
[----:B------:R-:W-:Y:S01]  /*83c0*/  PRMT R30, R30, 0x7632, R30 ;  /* 0x000076321e1e7816 */ /* 0x000fe2000000001e */
[----:B------:R-:W-:Y:S08]  /*83d0*/  BRA.DIV UR5, `(.L_x_59) ;  /* 0x0000003205587947 */ /* 0x000ff0000b800000 */
[----:B------:R-:W-:-:S13]  /*83e0*/  VOTE.ANY P0, !P0 ;  /* 0x0000000000ff7806 */ /* 0x000fda0004000100 */
.L_x_149:
[----:B------:R-:W-:Y:S05]  /*83f0*/  @!P0 BRA `(.L_x_60) ;  /* 0x00000000003c8947 */ /* 0x000fea0003800000 */
.L_x_64:
[----:B------:R-:W-:Y:S05]  /*8400*/  YIELD ;  /* 0x0000000000007946 */ /* 0x000fea0003800000 */
[----:B------:R-:W-:Y:S05]  /*8410*/  @P1 BRA `(.L_x_61) ;  /* 0x0000000000081947 */ /* 0x000fea0003800000 */
[----:B------:R0:W-:Y:S06]  /*8420*/  MEMBAR.SC.CTA ;  /* 0x0000000000007992 */ /* 0x0001ec0000000000 */
[----:B0-----:R-:W-:Y:S05]  /*8430*/  BRA `(.L_x_62) ;  /* 0x0000000000087947 */ /* 0x001fea0003800000 */
.L_x_61:
[----:B------:R-:W-:Y:S05]  /*8440*/  NANOSLEEP 0x15e ;  /* 0x0000015e0000795d */ /* 0x000fea0003800000 */
[----:B------:R-:W-:Y:S01]  /*8450*/  NOP ;  /* 0x0000000000007918 */ /* 0x000fe20000000000 */
.L_x_62:
[----:B------:R-:W2:Y:S01]  /*8460*/  LD.E.STRONG.GPU R30, desc[UR8][R28.64+0x80] ;  /* 0x000080081c1e7980 */ /* 0x000ea2000c10f900 */
[----:B------:R-:W-:Y:S01]  /*8470*/  UMOV UR5, 0xffffffff ;  /* 0xffffffff00057882 */ /* 0x000fe20000000000 */
[----:B--2---:R-:W-:-:S04]  /*8480*/  PRMT R8, R30, 0x9910, RZ ;  /* 0x000099101e087816 */ /* 0x004fc800000000ff */
[----:B------:R-:W-:Y:S01]  /*8490*/  ISETP.NE.AND P0, PT, R8, 0x63, PT ;  /* 0x000000630800780c */ /* 0x000fe20003f05270 */
[----:B------:R-:W-:-:S12]  /*84a0*/  BRA.DIV UR5, `(.L_x_63) ;  /* 0x0000003205447947 */ /* 0x000fd8000b800000 */
[----:B------:R-:W-:-:S13]  /*84b0*/  VOTE.ANY P0, !P0 ;  /* 0x0000000000ff7806 */ /* 0x000fda0004000100 */
.L_x_152:
[----:B------:R-:W-:Y:S05]  /*84c0*/  @P0 BRA `(.L_x_64) ;  /* 0xfffffffc00cc0947 */ /* 0x000fea000383ffff */
[C---:B------:R-:W-:Y:S02]  /*84d0*/  PRMT R8, R30.reuse, 0x7610, R8 ;  /* 0x000076101e087816 */ /* 0x040fe40000000008 */
[----:B------:R-:W-:-:S07]  /*84e0*/  PRMT R30, R30, 0x7632, R30 ;  /* 0x000076321e1e7816 */ /* 0x000fce000000001e */
.L_x_60:
        /* <DEDUP_REMOVED lines=9> */
[----:B------:R-:W-:-:S06]  /*8580*/  LOP3.LUT R12, R33, R12, RZ, 0xc, !PT ;  /* 0x0000000c210c7212 */ /* 0x000fcc00078e0cff */
[----:B------:R-:W0:Y:S02]  /*8590*/  POPC R12, R12 ;  /* 0x0000000c000c7309 */ /* 0x000e240000000000 */
[----:B0-----:R0:W1:Y:S02]  /*85a0*/  SHFL.DOWN PT, R15, R34, 0x1, R12 ;  /* 0x08200000220f7989 */ /* 0x00106400000e000c */
.L_x_156:
[----:B------:R-:W-:Y:S01]  /*85b0*/  ISETP.GE.AND P0, PT, R49, R12, PT ;  /* 0x0000000c3100720c */ /* 0x000fe20003f06270 */
        /* <DEDUP_REMOVED lines=12> */
.L_x_67:
[----:B------:R-:W-:Y:S05]  /*8680*/  BSYNC.RECONVERGENT B0 ;  /* 0x0000000000007941 */ /* 0x000fea0003800200 */
.L_x_66:
[----:B------:R-:W-:Y:S01]  /*8690*/  UMOV UR5, 0xffffffff ;  /* 0xffffffff00057882 */ /* 0x000fe20000000000 */
[----:B0----5:R-:W-:Y:S02]  /*86a0*/  LOP3.LUT R34, R30, 0xffff, RZ, 0xc0, !PT ;  /* 0x0000ffff1e227812 */ /* 0x021fe400078ec0ff */
[----:B------:R-:W-:Y:S05]  /*86b0*/  BRA.DIV UR5, `(.L_x_68) ;  /* 0x0000003205347947 */ /* 0x000fea000b800000 */
[----:B------:R0:W3:Y:S02]  /*86c0*/  SHFL.DOWN PT, R29, R34, 0x2, R12 ;  /* 0x08400000221d7989 */ /* 0x0000e400000e000c */
.L_x_159:
[----:B-1----:R-:W-:Y:S01]  /*86d0*/  VIADD R15, R49, 0x2 ;  /* 0x00000002310f7836 */ /* 0x002fe20000000000 */
[----:B------:R-:W-:Y:S04]  /*86e0*/  BSSY.RECONVERGENT B0, `(.L_x_69) ;  /* 0x000000d000007945 */ /* 0x000fe80003800200 */
[----:B------:R-:W-:-:S13]  /*86f0*/  ISETP.GT.AND P0, PT, R15, R12, PT ;  /* 0x0000000c0f00720c */ /* 0x000fda0003f04270 */
[----:B------:R-:W-:Y:S05]  /*8700*/  @P0 BRA `(.L_x_70) ;  /* 0x0000000000280947 */ /* 0x000fea0003800000 */
[----:B------:R-:W-:Y:S01]  /*8710*/  LOP3.LUT R30, R30, 0xf, RZ, 0xc0, !PT ;  /* 0x0000000f1e1e7812 */ /* 0x000fe200078ec0ff */
[----:B------:R-:W1:Y:S01]  /*8720*/  LDCU.64 UR14, c[0x0][0x3a0] ;  /* 0x00007400ff0e77ac */ /* 0x000e620008000a00 */
[----:B---3--:R-:W-:-:S03]  /*8730*/  LOP3.LUT R29, R29, 0xf, RZ, 0xc0, !PT ;  /* 0x0000000f1d1d7812 */ /* 0x008fc600078ec0ff */
[----:B------:R-:W-:-:S05]  /*8740*/  IMAD R30, R30, 0xc, RZ ;  /* 0x0000000c1e1e7824 */ /* 0x000fca00078e02ff */
[----:B------:R-:W-:-:S04]  /*8750*/  LOP3.LUT R30, R30, 0xffff, RZ, 0xc0, !PT ;  /* 0x0000ffff1e1e7812 */ /* 0x000fc800078ec0ff */
[----:B------:R-:W-:-:S05]  /*8760*/  IADD3 R29, P0, PT, R29, R30, RZ ;  /* 0x0000001e1d1d7210 */ /* 0x000fca0007f1e0ff */
[----:B------:R-:W-:Y:S01]  /*8770*/  IMAD.X R28, RZ, RZ, RZ, P0 ;  /* 0x000000ffff1c7224 */ /* 0x000fe200000e06ff */
[----:B-1----:R-:W-:-:S04]  /*8780*/  LEA R30, P0, R29, UR14, 0x1 ;  /* 0x0000000e1d1e7c11 */ /* 0x002fc8000f8008ff */
[----:B--2---:R-:W-:-:S05]  /*8790*/  LEA.HI.X R31, R29, UR15, R28, 0x1, P0 ;  /* 0x0000000f1d1f7c11 */ /* 0x004fca00080f0c1c */
[----:B------:R1:W5:Y:S04]  /*87a0*/  LDG.E.U16 R30, desc[UR8][R30.64] ;  /* 0x000000081e1e7981 */ /* 0x000368000c1e1500 */
.L_x_70:
[----:B------:R-:W-:Y:S05]  /*87b0*/  BSYNC.RECONVERGENT B0 ;  /* 0x0000000000007941 */ /* 0x000fea0003800200 */
.L_x_69:
[----:B------:R-:W-:Y:S01]  /*87c0*/  UMOV UR5, 0xffffffff ;  /* 0xffffffff00057882 */ /* 0x000fe20000000000 */
[----:B0----5:R-:W-:Y:S02]  /*87d0*/  LOP3.LUT R34, R30, 0xffff, RZ, 0xc0, !PT ;  /* 0x0000ffff1e227812 */ /* 0x021fe400078ec0ff */
[----:B------:R-:W-:Y:S05]  /*87e0*/  BRA.DIV UR5, `(.L_x_71) ;  /* 0x00000032050c7947 */ /* 0x000fea000b800000 */
[----:B---3--:R0:W3:Y:S02]  /*87f0*/  SHFL.DOWN PT, R29, R34, 0x4, R12 ;  /* 0x08800000221d7989 */ /* 0x0080e400000e000c */
.L_x_162:
        /* <DEDUP_REMOVED lines=8> */
[----:B------:R-:W-:-:S04]  /*8880*/  LOP3.LUT R30, R30, 0xffff, RZ, 0xc0, !PT ;  /* 0x0000ffff1e1e7812 */ /* 0x000fc800078ec0ff */
[----:B------:R-:W-:-:S05]  /*8890*/  IADD3 R29, P0, PT, R29, R30, RZ ;  /* 0x0000001e1d1d7210 */ /* 0x000fca0007f1e0ff */
[----:B------:R-:W-:Y:S01]  /*88a0*/  IMAD.X R28, RZ, RZ, RZ, P0 ;  /* 0x000000ffff1c7224 */ /* 0x000fe200000e06ff */
[----:B----4-:R-:W-:-:S04]  /*88b0*/  LEA R30, P0, R29, UR14, 0x1 ;  /* 0x0000000e1d1e7c11 */ /* 0x010fc8000f8008ff */
[----:B-12---:R-:W-:-:S05]  /*88c0*/  LEA.HI.X R31, R29, UR15, R28, 0x1, P0 ;  /* 0x0000000f1d1f7c11 */ /* 0x006fca00080f0c1c */
[----:B------:R4:W5:Y:S04]  /*88d0*/  LDG.E.U16 R30, desc[UR8][R30.64] ;  /* 0x000000081e1e7981 */ /* 0x000968000c1e1500 */
.L_x_73:
[----:B------:R-:W-:Y:S05]  /*88e0*/  BSYNC.RECONVERGENT B0 ;  /* 0x0000000000007941 */ /* 0x000fea0003800200 */
.L_x_72:
[----:B------:R-:W-:Y:S01]  /*88f0*/  UMOV UR5, 0xffffffff ;  /* 0xffffffff00057882 */ /* 0x000fe20000000000 */
[----:B0----5:R-:W-:Y:S02]  /*8900*/  LOP3.LUT R34, R30, 0xffff, RZ, 0xc0, !PT ;  /* 0x0000ffff1e227812 */ /* 0x021fe400078ec0ff */
[----:B------:R-:W-:Y:S05]  /*8910*/  BRA.DIV UR5, `(.L_x_74) ;  /* 0x0000002e05e47947 */ /* 0x000fea000b800000 */
[----:B---3--:R0:W3:Y:S02]  /*8920*/  SHFL.DOWN PT, R29, R34, 0x8, R12 ;  /* 0x09000000221d7989 */ /* 0x0080e400000e000c */
.L_x_165:
        /* <DEDUP_REMOVED lines=8> */
[----:B------:R-:W-:-:S04]  /*89b0*/  LOP3.LUT R30, R30, 0xffff, RZ, 0xc0, !PT ;  /* 0x0000ffff1e1e7812 */ /* 0x000fc800078ec0ff */
[----:B------:R-:W-:-:S05]  /*89c0*/  IADD3 R29, P0, PT, R29, R30, RZ ;  /* 0x0000001e1d1d7210 */ /* 0x000fca0007f1e0ff */
[----:B------:R-:W-:Y:S01]  /*89d0*/  IMAD.X R28, RZ, RZ, RZ, P0 ;  /* 0x000000ffff1c7224 */ /* 0x000fe200000e06ff */
[----:B0-----:R-:W-:-:S04]  /*89e0*/  LEA R30, P0, R29, UR14, 0x1 ;  /* 0x0000000e1d1e7c11 */ /* 0x001fc8000f8008ff */
[----:B-12-4-:R-:W-:-:S05]  /*89f0*/  LEA.HI.X R31, R29, UR15, R28, 0x1, P0 ;  /* 0x0000000f1d1f7c11 */ /* 0x016fca00080f0c1c */
[----:B------:R0:W5:Y:S04]  /*8a00*/  LDG.E.U16 R30, desc[UR8][R30.64] ;  /* 0x000000081e1e7981 */ /* 0x000168000c1e1500 */
.L_x_76:
[----:B------:R-:W-:Y:S05]  /*8a10*/  BSYNC.RECONVERGENT B0 ;  /* 0x0000000000007941 */ /* 0x000fea0003800200 */
.L_x_75:
[----:B------:R-:W-:Y:S01]  /*8a20*/  UMOV UR5, 0xffffffff ;  /* 0xffffffff00057882 */ /* 0x000fe20000000000 */
[----:B-----5:R-:W-:Y:S02]  /*8a30*/  LOP3.LUT R33, R30, 0xffff, RZ, 0xc0, !PT ;  /* 0x0000ffff1e217812 */ /* 0x020fe400078ec0ff */
[----:B------:R-:W-:Y:S05]  /*8a40*/  BRA.DIV UR5, `(.L_x_77) ;  /* 0x0000002e05bc7947 */ /* 0x000fea000b800000 */
[----:B------:R-:W-:Y:S01]  /*8a50*/  VIADD R15, R49, 0x10 ;  /* 0x00000010310f7836 */ /* 0x000fe20000000000 */
[----:B012-4-:R-:W0:Y:S04]  /*8a60*/  SHFL.DOWN PT, R31, R33, 0x10, R12 ;  /* 0x0a000000211f7989 */ /* 0x017e2800000e000c */
        /* <DEDUP_REMOVED lines=9> */
[----:B------:R-:W-:Y:S01]  /*8b00*/  @!P3 LEA.HI.X R29, R31, R29, R34, 0x1, P4 ;  /* 0x0000001d1f1db211 */ /* 0x000fe200020f0c22 */
[----:B------:R-:W0:Y:S01]  /*8b10*/  S2R R44, SR_TID.X ;  /* 0x00000000002c7919 */ /* 0x000e220000002100 */
[----:B------:R-:W1:Y:S03]  /*8b20*/  S2UR UR5, SR_CTAID.X ;  /* 0x00000000000579c3 */ /* 0x000e660000002500 */
[----:B------:R2:W3:Y:S01]  /*8b30*/  @!P3 LDG.E.U16 R12, desc[UR8][R28.64] ;  /* 0x000000081c0cb981 */ /* 0x0004e2000c1e1500 */
[----:B------:R-:W-:-:S04]  /*8b40*/  ISETP.NE.AND P0, PT, R8, 0x65, PT ;  /* 0x000000650800780c */ /* 0x000fc80003f05270 */
[----:B------:R-:W1:Y:S08]  /*8b50*/  LDC R34, c[0x0][0x398] ;  /* 0x0000e600ff227b82 */ /* 0x000e700000000800 */
[----:B--2---:R-:W2:Y:S01]  /*8b60*/  LDC.64 R28, c[0x0][0x390] ;  /* 0x0000e400ff1c7b82 */ /* 0x004ea20000000a00 */
[----:B------:R-:W-:Y:S02]  /*8b70*/  VOTE.ALL P0, P0 ;  /* 0x0000000000ff7806 */ /* 0x000fe40000000000 */
[----:B0-----:R-:W-:-:S04]  /*8b80*/  LOP3.LUT R15, RZ, R44, RZ, 0x33, !PT ;  /* 0x0000002cff0f7212 */ /* 0x001fc800078e33ff */
[----:B-1----:R-:W-:Y:S02]  /*8b90*/  IADD3 R15, PT, PT, R15, UR5, R34 ;  /* 0x000000050f0f7c10 */ /* 0x002fe4000fffe022 */
[----:B--2---:R-:W-:Y:S02]  /*8ba0*/  IADD3 R8, P4, PT, R28, 0x80, RZ ;  /* 0x000000801c087810 */ /* 0x004fe40007f9e0ff */
[----:B---3--:R-:W-:-:S03]  /*8bb0*/  @!P3 PRMT R30, R12, 0x7610, R30 ;  /* 0x000076100c1eb816 */ /* 0x008fc6000000001e */
[----:B------:R-:W-:-:S08]  /*8bc0*/  IMAD.X R12, RZ, RZ, R29, P4 ;  /* 0x000000ffff0c7224 */ /* 0x000fd000020e061d */
.L_x_169:
[----:B------:R-:W-:Y:S05]  /*8bd0*/  @!P0 BRA `(.L_x_78) ;  /* 0x0000000800248947 */ /* 0x000fea0003800000 */
.L_x_98:
[----:B------:R-:W-:Y:S02]  /*8be0*/  IMAD.MOV.U32 R28, RZ, RZ, R8 ;  /* 0x000000ffff1c7224 */ /* 0x000fe400078e0008 */
[----:B------:R-:W-:Y:S02]  /*8bf0*/  IMAD.MOV.U32 R29, RZ, RZ, R12 ;  /* 0x000000ffff1d7224 */ /* 0x000fe400078e000c */
[----:B------:R-:W-:-:S05]  /*8c00*/  IMAD.WIDE R28, R15, 0x4, R28 ;  /* 0x000000040f1c7825 */ /* 0x000fca00078e021c */
[----:B------:R-:W2:Y:S01]  /*8c10*/  LD.E.STRONG.GPU R44, desc[UR8][R28.64+-0x80] ;  /* 0xffff80081c2c7980 */ /* 0x000ea2000c10f900 */
[----:B------:R-:W-:Y:S05]  /*8c20*/  YIELD ;  /* 0x0000000000007946 */ /* 0x000fea0003800000 */
[----:B------:R-:W-:Y:S01]  /*8c30*/  UMOV UR5, 0xffffffff ;  /* 0xffffffff00057882 */ /* 0x000fe20000000000 */
[----:B--2---:R-:W-:-:S04]  /*8c40*/  PRMT R31, R44, 0x9910, RZ ;  /* 0x000099102c1f7816 */ /* 0x004fc800000000ff */
[----:B------:R-:W-:Y:S02]  /*8c50*/  ISETP.NE.AND P0, PT, R31, 0x63, PT ;  /* 0x000000631f00780c */ /* 0x000fe40003f05270 */
[C---:B------:R-:W-:Y:S02]  /*8c60*/  PRMT R31, R44.reuse, 0x7610, R31 ;  /* 0x000076102c1f7816 */ /* 0x040fe4000000001f */
[----:B------:R-:W-:Y:S01]  /*8c70*/  PRMT R44, R44, 0x7632, R44 ;  /* 0x000076322c2c7816 */ /* 0x000fe2000000002c */
[----:B-1---5:R-:W-:Y:S08]  /*8c80*/  BRA.DIV UR5, `(.L_x_79) ;  /* 0x0000002e05c07947 */ /* 0x022ff0000b800000 */
[----:B------:R-:W-:-:S13]  /*8c90*/  VOTE.ANY P0, !P0 ;  /* 0x0000000000ff7806 */ /* 0x000fda0004000100 */
.L_x_172:
[----:B------:R-:W-:Y:S05]  /*8ca0*/  @!P0 BRA `(.L_x_80) ;  /* 0x00000000003c8947 */ /* 0x000fea0003800000 */
.L_x_84:
[----:B------:R-:W-:Y:S05]  /*8cb0*/  YIELD ;  /* 0x0000000000007946 */ /* 0x000fea0003800000 */
[----:B------:R-:W-:Y:S05]  /*8cc0*/  @P1 BRA `(.L_x_81) ;  /* 0x0000000000081947 */ /* 0x000fea0003800000 */
[----:B------:R0:W-:Y:S06]  /*8cd0*/  MEMBAR.SC.CTA ;  /* 0x0000000000007992 */ /* 0x0001ec0000000000 */
[----:B0-----:R-:W-:Y:S05]  /*8ce0*/  BRA `(.L_x_82) ;  /* 0x0000000000087947 */ /* 0x001fea0003800000 */
.L_x_81:
[----:B------:R-:W-:Y:S05]  /*8cf0*/  NANOSLEEP 0x15e ;  /* 0x0000015e0000795d */ /* 0x000fea0003800000 */
[----:B------:R-:W-:Y:S01]  /*8d00*/  NOP ;  /* 0x0000000000007918 */ /* 0x000fe20000000000 */
.L_x_82:
[----:B------:R-:W2:Y:S01]  /*8d10*/  LD.E.STRONG.GPU R44, desc[UR8][R28.64+-0x80] ;  /* 0xffff80081c2c7980 */ /* 0x000ea2000c10f900 */
[----:B------:R-:W-:Y:S01]  /*8d20*/  UMOV UR5, 0xffffffff ;  /* 0xffffffff00057882 */ /* 0x000fe20000000000 */
[----:B--2---:R-:W-:-:S04]  /*8d30*/  PRMT R31, R44, 0x9910, RZ ;  /* 0x000099102c1f7816 */ /* 0x004fc800000000ff */
[----:B------:R-:W-:Y:S01]  /*8d40*/  ISETP.NE.AND P0, PT, R31, 0x63, PT ;  /* 0x000000631f00780c */ /* 0x000fe20003f05270 */
[----:B------:R-:W-:-:S12]  /*8d50*/  BRA.DIV UR5, `(.L_x_83) ;  /* 0x0000002e05ac7947 */ /* 0x000fd8000b800000 */
[----:B------:R-:W-:-:S13]  /*8d60*/  VOTE.ANY P0, !P0 ;  /* 0x0000000000ff7806 */ /* 0x000fda0004000100 */
.L_x_175:
[----:B------:R-:W-:Y:S05]  /*8d70*/  @P0 BRA `(.L_x_84) ;  /* 0xfffffffc00cc0947 */ /* 0x000fea000383ffff */
[C---:B------:R-:W-:Y:S02]  /*8d80*/  PRMT R31, R44.reuse, 0x7610, R31 ;  /* 0x000076102c1f7816 */ /* 0x040fe4000000001f */
[----:B------:R-:W-:-:S07]  /*8d90*/  PRMT R44, R44, 0x7632, R44 ;  /* 0x000076322c2c7816 */ /* 0x000fce000000002c */
.L_x_80:
        /* <DEDUP_REMOVED lines=11> */
.L_x_179:
        /* <DEDUP_REMOVED lines=13> */
.L_x_87:
[----:B------:R-:W-:Y:S05]  /*8f20*/  BSYNC.RECONVERGENT B0 ;  /* 0x0000000000007941 */ /* 0x000fea0003800200 */
.L_x_86:
[----:B------:R-:W-:Y:S01]  /*8f30*/  UMOV UR5, 0xffffffff ;  /* 0xffffffff00057882 */ /* 0x000fe20000000000 */
[----:B0----5:R-:W-:Y:S02]  /*8f40*/  LOP3.LUT R34, R44, 0xffff, RZ, 0xc0, !PT ;  /* 0x0000ffff2c227812 */ /* 0x021fe400078ec0ff */
[----:B------:R-:W-:Y:S05]  /*8f50*/  BRA.DIV UR5, `(.L_x_88) ;  /* 0x0000002e059c7947 */ /* 0x000fea000b800000 */
[----:B--2---:R0:W2:Y:S02]  /*8f60*/  SHFL.DOWN PT, R29, R34, 0x2, R45 ;  /* 0x08400000221d7989 */ /* 0x0040a400000e002d */
.L_x_182:
[----:B------:R-:W-:Y:S01]  /*8f70*/  VIADD R28, R49, 0x2 ;  /* 0x00000002311c7836 */ /* 0x000fe20000000000 */
[----:B------:R-:W-:Y:S04]  /*8f80*/  BSSY.RECONVERGENT B0, `(.L_x_89) ;  /* 0x000000d000007945 */ /* 0x000fe80003800200 */
[----:B------:R-:W-:-:S13]  /*8f90*/  ISETP.GT.AND P0, PT, R28, R45, PT ;  /* 0x0000002d1c00720c */ /* 0x000fda0003f04270 */
[----:B------:R-:W-:Y:S05]  /*8fa0*/  @P0 BRA `(.L_x_90) ;  /* 0x0000000000280947 */ /* 0x000fea0003800000 */
[----:B------:R-:W-:Y:S01]  /*8fb0*/  LOP3.LUT R44, R44, 0xf, RZ, 0xc0, !PT ;  /* 0x0000000f2c2c7812 */ /* 0x000fe200078ec0ff */
[----:B------:R-:W3:Y:S01]  /*8fc0*/  LDCU.64 UR14, c[0x0][0x3a0] ;  /* 0x00007400ff0e77ac */ /* 0x000ee20008000a00 */
[----:B--2---:R-:W-:-:S03]  /*8fd0*/  LOP3.LUT R29, R29, 0xf, RZ, 0xc0, !PT ;  /* 0x0000000f1d1d7812 */ /* 0x004fc600078ec0ff */
[----:B------:R-:W-:-:S05]  /*8fe0*/  IMAD R44, R44, 0xc, RZ ;  /* 0x0000000c2c2c7824 */ /* 0x000fca00078e02ff */
[----:B------:R-:W-:-:S04]  /*8ff0*/  LOP3.LUT R44, R44, 0xffff, RZ, 0xc0, !PT ;  /* 0x0000ffff2c2c7812 */ /* 0x000fc800078ec0ff */
[----:B------:R-:W-:-:S05]  /*9000*/  IADD3 R29, P0, PT, R29, R44, RZ ;  /* 0x0000002c1d1d7210 */ /* 0x000fca0007f1e0ff */
[----:B------:R-:W-:Y:S01]  /*9010*/  IMAD.X R33, RZ, RZ, RZ, P0 ;  /* 0x000000ffff217224 */ /* 0x000fe200000e06ff */
[----:B---3--:R-:W-:-:S04]  /*9020*/  LEA R28, P0, R29, UR14, 0x1 ;  /* 0x0000000e1d1c7c11 */ /* 0x008fc8000f8008ff */
[----:B------:R-:W-:-:S05]  /*9030*/  LEA.HI.X R29, R29, UR15, R33, 0x1, P0 ;  /* 0x0000000f1d1d7c11 */ /* 0x000fca00080f0c21 */
[----:B------:R3:W5:Y:S04]  /*9040*/  LDG.E.U16 R44, desc[UR8][R28.64] ;  /* 0x000000081c2c7981 */ /* 0x000768000c1e1500 */
.L_x_90:
[----:B------:R-:W-:Y:S05]  /*9050*/  BSYNC.RECONVERGENT B0 ;  /* 0x0000000000007941 */ /* 0x000fea0003800200 */
.L_x_89:
[----:B------:R-:W-:Y:S01]  /*9060*/  UMOV UR5, 0xffffffff ;  /* 0xffffffff00057882 */ /* 0x000fe20000000000 */
[----:B0----5:R-:W-:Y:S02]  /*9070*/  LOP3.LUT R34, R44, 0xffff, RZ, 0xc0, !PT ;  /* 0x0000ffff2c227812 */ /* 0x021fe400078ec0ff */
[----:B------:R-:W-:Y:S05]  /*9080*/  BRA.DIV UR5, `(.L_x_91) ;  /* 0x0000002e05747947 */ /* 0x000fea000b800000 */
[----:B--23--:R0:W2:Y:S02]  /*9090*/  SHFL.DOWN PT, R29, R34, 0x4, R45 ;  /* 0x08800000221d7989 */ /* 0x00c0a400000e002d */
.L_x_185:
        /* <DEDUP_REMOVED lines=14> */
.L_x_93:
[----:B------:R-:W-:Y:S05]  /*9180*/  BSYNC.RECONVERGENT B0 ;  /* 0x0000000000007941 */ /* 0x000fea0003800200 */
.L_x_92:
[----:B------:R-:W-:Y:S01]  /*9190*/  UMOV UR5, 0xffffffff ;  /* 0xffffffff00057882 */ /* 0x000fe20000000000 */
[----:B0----5:R-:W-:Y:S02]  /*91a0*/  LOP3.LUT R34, R44, 0xffff, RZ, 0xc0, !PT ;  /* 0x0000ffff2c227812 */ /* 0x021fe400078ec0ff */
[----:B------:R-:W-:Y:S05]  /*91b0*/  BRA.DIV UR5, `(.L_x_94) ;  /* 0x0000002e054c7947 */ /* 0x000fea000b800000 */
[----:B--23--:R0:W2:Y:S02]  /*91c0*/  SHFL.DOWN PT, R29, R34, 0x8, R45 ;  /* 0x09000000221d7989 */ /* 0x00c0a400000e002d */
.L_x_188:
        /* <DEDUP_REMOVED lines=14> */
.L_x_96:
[----:B------:R-:W-:Y:S05]  /*92b0*/  BSYNC.RECONVERGENT B0 ;  /* 0x0000000000007941 */ /* 0x000fea0003800200 */
.L_x_95:
[----:B------:R-:W-:Y:S01]  /*92c0*/  UMOV UR5, 0xffffffff ;  /* 0xffffffff00057882 */ /* 0x000fe20000000000 */
[----:B--23-5:R-:W-:Y:S02]  /*92d0*/  LOP3.LUT R29, R44, 0xffff, RZ, 0xc0, !PT ;  /* 0x0000ffff2c1d7812 */ /* 0x02cfe400078ec0ff */
[----:B------:R-:W-:Y:S05]  /*92e0*/  BRA.DIV UR5, `(.L_x_97) ;  /* 0x0000002e05247947 */ /* 0x000fea000b800000 */
[----:B------:R-:W-:Y:S01]  /*92f0*/  VIADD R28, R49, 0x10 ;  /* 0x00000010311c7836 */ /* 0x000fe20000000000 */
[----:B------:R2:W3:Y:S04]  /*9300*/  SHFL.DOWN PT, R33, R29, 0x10, R45 ;  /* 0x0a0000001d217989 */ /* 0x0004e800000e002d */
[----:B------:R-:W-:-:S13]  /*9310*/  ISETP.GT.AND P0, PT, R28, R45, PT ;  /* 0x0000002d1c00720c */ /* 0x000fda0003f04270 */
[----:B--2---:R-:W2:Y:S01]  /*9320*/  @!P0 LDC.64 R28, c[0x0][0x3a0] ;  /* 0x0000e800ff1c8b82 */ /* 0x004ea20000000a00 */
[----:B0-----:R-:W-:-:S05]  /*9330*/  @!P0 LOP3.LUT R34, R44, 0xf, RZ, 0xc0, !PT ;  /* 0x0000000f2c228812 */ /* 0x001fca00078ec0ff */
[----:B------:R-:W-:Y:S01]  /*9340*/  @!P0 IMAD R34, R34, 0xc, RZ ;  /* 0x0000000c22228824 */ /* 0x000fe200078e02ff */
[----:B---3--:R-:W-:-:S04]  /*9350*/  @!P0 LOP3.LUT R33, R33, 0xf, RZ, 0xc0, !PT ;  /* 0x0000000f21218812 */ /* 0x008fc800078ec0ff */
[----:B------:R-:W-:-:S04]  /*9360*/  @!P0 LOP3.LUT R34, R34, 0xffff, RZ, 0xc0, !PT ;  /* 0x0000ffff22228812 */ /* 0x000fc800078ec0ff */
[----:B------:R-:W-:-:S05]  /*9370*/  @!P0 IADD3 R33, P3, PT, R33, R34, RZ ;  /* 0x0000002221218210 */ /* 0x000fca0007f7e0ff */
[----:B------:R-:W-:Y:S01]  /*9380*/  @!P0 IMAD.X R34, RZ, RZ, RZ, P3 ;  /* 0x000000ffff228224 */ /* 0x000fe200018e06ff */
[----:B--2---:R-:W-:-:S04]  /*9390*/  @!P0 LEA R28, P4, R33, R28, 0x1 ;  /* 0x0000001c211c8211 */ /* 0x004fc800078808ff */
        /* <DEDUP_REMOVED lines=12> */
.L_x_192:
[----:B------:R-:W-:Y:S05]  /*9460*/  @P0 BRA `(.L_x_98) ;  /* 0xfffffff400dc0947 */ /* 0x000fea000383ffff */
.L_x_78:
[----:B------:R-:W0:Y:S01]  /*9470*/  @!P2 LDC.64 R28, c[0x0][0x3a0] ;  /* 0x0000e800ff1cab82 */ /* 0x000e220000000a00 */
[----:B------:R-:W-:Y:S02]  /*9480*/  @!P2 LOP3.LUT R11, R11, 0xf, RZ, 0xc0, !PT ;  /* 0x0000000f0b0ba812 */ /* 0x000fe400078ec0ff */
[----:B-----5:R-:W-:-:S05]  /*9490*/  @!P2 LOP3.LUT R8, R30, 0xf, RZ, 0xc0, !PT ;  /* 0x0000000f1e08a812 */ /* 0x020fca00078ec0ff */
[----:B------:R-:W-:-:S04]  /*94a0*/  @!P2 IMAD R11, R11, 0xc, R8 ;  /* 0x0000000c0b0ba824 */ /* 0x000fc800078e0208 */
[----:B0-----:R-:W-:-:S06]  /*94b0*/  @!P2 IMAD.WIDE.U32 R28, R11, 0x2, R28 ;  /* 0x000000020b1ca825 */ /* 0x001fcc00078e001c */
[----:B------:R-:W2:Y:S01]  /*94c0*/  @!P2 LDG.E.U16 R28, desc[UR8][R28.64] ;  /* 0x000000081c1ca981 */ /* 0x000ea2000c1e1500 */
[----:B------:R-:W-:Y:S01]  /*94d0*/  ISETP.NE.AND P0, PT, R49, RZ, PT ;  /* 0x000000ff3100720c */ /* 0x000fe20003f05270 */
[----:B------:R-:W-:Y:S01]  /*94e0*/  IMAD.MOV.U32 R11, RZ, RZ, 0x65 ;  /* 0x00000065ff0b7424 */ /* 0x000fe200078e00ff */
[----:B------:R-:W-:Y:S01]  /*94f0*/  @!P2 MOV R8, 0x400 ;  /* 0x000004000008a802 */ /* 0x000fe20000000f00 */
[----:B------:R-:W0:Y:S10]  /*9500*/  @!P2 S2R R15, SR_CgaCtaId ;  /* 0x00000000000fa919 */ /* 0x000e340000008800 */
[----:B------:R-:W3:Y:S01]  /*9510*/  @!P0 S2R R31, SR_CgaCtaId ;  /* 0x00000000001f8919 */ /* 0x000ee20000008800 */
[----:B------:R-:W-:-:S02]  /*9520*/  @!P0 MOV R12, 0x400 ;  /* 0x00000400000c8802 */ /* 0x000fc40000000f00 */
[----:B------:R-:W-:Y:S02]  /*9530*/  @!P0 PRMT R9, R30, 0x7610, R9 ;  /* 0x000076101e098816 */ /* 0x000fe40000000009 */
[----:B0-----:R-:W-:Y:S02]  /*9540*/  @!P2 LEA R15, R15, R8, 0x18 ;  /* 0x000000080f0fa211 */ /* 0x001fe400078ec0ff */
[----:B---3--:R-:W-:Y:S02]  /*9550*/  @!P0 LEA R31, R31, R12, 0x18 ;  /* 0x0000000c1f1f8211 */ /* 0x008fe400078ec0ff */
[----:B--2---:R-:W-:-:S05]  /*9560*/  @!P2 PRMT R11, R11, 0x5410, R28 ;  /* 0x000054100b0ba816 */ /* 0x004fca000000001c */
[----:B------:R0:W-:Y:S04]  /*9570*/  @!P2 ST.E.STRONG.GPU desc[UR8][R6.64+0x80], R11 ;  /* 0x0000800b0600a985 */ /* 0x0001e8000c10f908 */
[----:B------:R0:W-:Y:S04]  /*9580*/  @!P2 STS.U16 [R15+0x4], R28 ;  /* 0x0000041c0f00a388 */ /* 0x0001e80000000400 */
[----:B------:R0:W-:Y:S04]  /*9590*/  @!P2 STS.U16 [R15+0x2], R30 ;  /* 0x0000021e0f00a388 */ /* 0x0001e80000000400 */
[----:B------:R0:W-:Y:S02]  /*95a0*/  @!P0 STS.U16 [R31+0x1c], R30 ;  /* 0x00001c1e1f008388 */ /* 0x0001e40000000400 */
.L_x_56:
[----:B0-----:R-:W0:Y:S01]  /*95b0*/  S2R R6, SR_TID.X ;  /* 0x0000000000067919 */ /* 0x001e220000002100 */
[----:B------:R-:W2:Y:S01]  /*95c0*/  LDC.64 R30, c[0x0][0x3a0] ;  /* 0x0000e800ff1e7b82 */ /* 0x000ea20000000a00 */
        /* <DEDUP_REMOVED lines=8> */
[----:B------:R-:W3:Y:S01]  /*9650*/  LDC.64 R6, c[0x0][0x3a0] ;  /* 0x0000e800ff067b82 */ /* 0x000ee20000000a00 */
[----:B0-----:R-:W-:-:S09]  /*9660*/  ULEA UR5, UR7, UR5, 0x18 ;  /* 0x0000000507057291 */ /* 0x001fd2000f8ec0ff */
[----:B------:R-:W0:Y:S02]  /*9670*/  LDS.U16 R8, [UR5+0x1c] ;  /* 0x00001c05ff087984 */ /* 0x000e240008000400 */
[----:B0-----:R-:W-:-:S05]  /*9680*/  LOP3.LUT R8, R8, 0xf, RZ, 0xc0, !PT ;  /* 0x0000000f08087812 */ /* 0x001fca00078ec0ff */
[----:B------:R-:W-:-:S04]  /*9690*/  IMAD R9, R9, 0xc, R8 ;  /* 0x0000000c09097824 */ /* 0x000fc800078e0208 */
[----:B---3--:R-:W-:-:S05]  /*96a0*/  IMAD.WIDE.U32 R6, R9, 0x2, R6 ;  /* 0x0000000209067825 */ /* 0x008fca00078e0006 */
[----:B------:R0:W5:Y:S02]  /*96b0*/  LDG.E.U16 R9, desc[UR8][R6.64] ;  /* 0x0000000806097981 */ /* 0x000164000c1e1500 */
.L_x_100:
[----:B------:R-:W-:Y:S05]  /*96c0*/  BSYNC.RECONVERGENT B0 ;  /* 0x0000000000007941 */ /* 0x000fea0003800200 */
.L_x_99:
[----:B0----5:R-:W-:-:S05]  /*96d0*/  LOP3.LUT R6, R9, 0xf, RZ, 0xc0, !PT ;  /* 0x0000000f09067812 */ /* 0x021fca00078ec0ff */
[----:B------:R-:W-:-:S04]  /*96e0*/  IMAD R7, R3, 0xc, R6 ;  /* 0x0000000c03077824 */ /* 0x000fc800078e0206 */
[----:B--2---:R-:W-:-:S05]  /*96f0*/  IMAD.WIDE.U32 R6, R7, 0x2, R30 ;  /* 0x0000000207067825 */ /* 0x004fca00078e001e */
        /* <DEDUP_REMOVED lines=117> */
.L_x_55:
[----:B------:R-:W3:Y:S01]  /*9e50*/  S2R R38, SR_TID.X ;  /* 0x0000000000267919 */ /* 0x000ee20000002100 */
[----:B------:R-:W4:Y:S01]  /*9e60*/  S2UR UR5, SR_CgaCtaId ;  /* 0x00000000000579c3 */ /* 0x000f220000008800 */
[----:B------:R-:W-:Y:S01]  /*9e70*/  UMOV UR4, 0x400 ;  /* 0x0000040000047882 */ /* 0x000fe20000000000 */
[----:B------:R-:W-:Y:S01]  /*9e80*/  PRMT R3, R3, 0x5410, R4 ;  /* 0x0000541003037816 */ /* 0x000fe20000000004 */
[----:B0-2---:R-:W0:Y:S01]  /*9e90*/  S2R R27, SR_LANEID ;  /* 0x00000000001b7919 */ /* 0x005e220000000000 */
[----:B------:R-:W-:Y:S01]  /*9ea0*/  PRMT R5, R5, 0x5410, R6 ;  /* 0x0000541005057816 */ /* 0x000fe20000000006 */
[----:B------:R-:W-:Y:S01]  /*9eb0*/  IMAD.U32 R26, RZ, RZ, UR6 ;  /* 0x00000006ff1a7e24 */ /* 0x000fe2000f8e00ff */
[----:B------:R-:W-:Y:S02]  /*9ec0*/  PRMT R7, R7, 0x5410, R8 ;  /* 0x0000541007077816 */ /* 0x000fe40000000008 */
[----:B------:R-:W-:Y:S01]  /*9ed0*/  BAR.SYNC.DEFER_BLOCKING 0x0 ;  /* 0x0000000000007b1d */ /* 0x000fe20000010000 */
[----:B------:R-:W-:-:S02]  /*9ee0*/  PRMT R9, R9, 0x5410, R10 ;  /* 0x0000541009097816 */ /* 0x000fc4000000000a */
[----:B------:R-:W-:Y:S02]  /*9ef0*/  PRMT R11, R11, 0x5410, R12 ;  /* 0x000054100b0b7816 */ /* 0x000fe4000000000c */
[----:B------:R-:W-:Y:S02]  /*9f00*/  PRMT R13, R13, 0x5410, R14 ;  /* 0x000054100d0d7816 */ /* 0x000fe4000000000e */
[----:B------:R-:W-:Y:S02]  /*9f10*/  PRMT R15, R15, 0x5410, R16 ;  /* 0x000054100f0f7816 */ /* 0x000fe40000000010 */
[----:B------:R-:W-:Y:S02]  /*9f20*/  PRMT R17, R17, 0x5410, R18 ;  /* 0x0000541011117816 */ /* 0x000fe40000000012 */
[----:B------:R-:W-:Y:S02]  /*9f30*/  PRMT R19, R19, 0x5410, R20 ;  /* 0x0000541013137816 */ /* 0x000fe40000000014 */
[----:B------:R-:W-:-:S02]  /*9f40*/  PRMT R21, R21, 0x5410, R22 ;  /* 0x0000541015157816 */ /* 0x000fc40000000016 */
[----:B------:R-:W-:Y:S01]  /*9f50*/  PRMT R23, R23, 0x5410, R24 ;  /* 0x0000541017177816 */ /* 0x000fe20000000018 */
[----:B----4-:R-:W-:Y:S01]  /*9f60*/  ULEA UR4, UR5, UR4, 0x18 ;  /* 0x0000000405047291 */ /* 0x010fe2000f8ec0ff */
[----:B------:R-:W-:Y:S01]  /*9f70*/  PRMT R25, R25, 0x5410, R28 ;  /* 0x0000541019197816 */ /* 0x000fe2000000001c */
[----:B------:R-:W2:Y:S01]  /*9f80*/  S2R R24, SR_TID.X ;  /* 0x0000000000187919 */ /* 0x000ea20000002100 */
[----:B------:R-:W-:Y:S02]  /*9f90*/  PRMT R29, R29, 0x5410, R33 ;  /* 0x000054101d1d7816 */ /* 0x000fe40000000021 */
[----:B------:R-:W-:Y:S02]  /*9fa0*/  PRMT R32, R32, 0x5410, R35 ;  /* 0x0000541020207816 */ /* 0x000fe40000000023 */
[----:B---3--:R-:W-:Y:S02]  /*9fb0*/  ISETP.NE.AND P0, PT, R38, RZ, PT ;  /* 0x000000ff2600720c */ /* 0x008fe40003f05270 */
[----:B-----5:R-:W-:Y:S01]  /*9fc0*/  PRMT R31, R34, 0x5410, R31 ;  /* 0x00005410221f7816 */ /* 0x020fe2000000001f */
[----:B0-----:R-:W-:Y:S01]  /*9fd0*/  IMAD R4, R27, 0x3a, R2 ;  /* 0x0000003a1b047824 */ /* 0x001fe200078e0202 */
[----:B------:R-:W-:-:S02]  /*9fe0*/  LOP3.LUT R36, R38, 0x1f, RZ, 0xc0, !PT ;  /* 0x0000001f26247812 */ /* 0x000fc400078ec0ff */
[C---:B------:R-:W-:Y:S02]  /*9ff0*/  LOP3.LUT R34, R38.reuse, 0x3e0, RZ, 0xc0, !PT ;  /* 0x000003e026227812 */ /* 0x040fe400078ec0ff */
[----:B------:R-:W-:Y:S01]  /*a000*/  STS [R4], R3 ;  /* 0x0000000304007388 */ /* 0x000fe20000000800 */
[C---:B------:R-:W-:Y:S02]  /*a010*/  LOP3.LUT R40, R38.reuse, 0x1f, RZ, 0xc0, !PT ;  /* 0x0000001f26287812 */ /* 0x040fe400078ec0ff */
[----:B------:R-:W-:Y:S01]  /*a020*/  LOP3.LUT R38, R38, 0x3e0, RZ, 0xc0, !PT ;  /* 0x000003e026267812 */ /* 0x000fe200078ec0ff */
[----:B------:R-:W-:Y:S01]  /*a030*/  STS [R4+0x4], R5 ;  /* 0x0000040504007388 */ /* 0x000fe20000000800 */
[----:B------:R-:W-:-:S03]  /*a040*/  IMAD R34, R34, 0x1e, R36 ;  /* 0x0000001e22227824 */ /* 0x000fc600078e0224 */
[----:B------:R-:W-:Y:S01]  /*a050*/  STS [R4+0x8], R7 ;  /* 0x0000080704007388 */ /* 0x000fe20000000800 */
[----:B------:R-:W-:Y:S02]  /*a060*/  IMAD R38, R38, 0x1e, R40 ;  /* 0x0000001e26267824 */ /* 0x000fe400078e0228 */
[----:B------:R-:W-:Y:S01]  /*a070*/  VIADD R34, R34, 0x340 ;  /* 0x0000034022227836 */ /* 0x000fe20000000000 */
[----:B------:R-:W-:Y:S01]  /*a080*/  STS [R4+0xc], R9 ;  /* 0x00000c0904007388 */ /* 0x000fe20000000800 */
[----:B------:R-:W-:-:S03]  /*a090*/  VIADD R38, R38, 0x320 ;  /* 0x0000032026267836 */ /* 0x000fc60000000000 */
        /* <DEDUP_REMOVED lines=10> */
[----:B------:R-:W-:Y:S01]  /*a140*/  STS [R4+0x38], R31 ;  /* 0x0000381f04007388 */ /* 0x000fe20000000800 */
[----:B------:R-:W-:-:S03]  /*a150*/  NOP ;  /* 0x0000000000007918 */ /* 0x000fc60000000000 */
[----:B------:R-:W-:Y:S04]  /*a160*/  LDS.U16 R14, [R2] ;  /* 0x00000000020e7984 */ /* 0x000fe80000000400 */
[----:B------:R-:W-:Y:S04]  /*a170*/  LDS.U16 R20, [R2+0x40] ;  /* 0x0000400002147984 */ /* 0x000fe80000000400 */
        /* <DEDUP_REMOVED lines=28> */
[----:B------:R2:W-:Y:S01]  /*a340*/  @!P0 STS [UR4+0x1e00], R26 ;  /* 0x001e001aff008988 */ /* 0x0005e20008000804 */
[----:B------:R-:W-:Y:S01]  /*a350*/  BAR.SYNC.DEFER_BLOCKING 0x0 ;  /* 0x0000000000007b1d */ /* 0x000fe20000010000 */
[----:B--2---:R-:W-:-:S02]  /*a360*/  LOP3.LUT R26, R24, 0x3e0, RZ, 0xc0, !PT ;  /* 0x000003e0181a7812 */ /* 0x004fc400078ec0ff */
[----:B------:R-:W-:-:S03]  /*a370*/  LOP3.LUT R24, R24, 0x1f, RZ, 0xc0, !PT ;  /* 0x0000001f18187812 */ /* 0x000fc600078ec0ff */
[----:B------:R-:W0:Y:S01]  /*a380*/  S2R R3, SR_TID.X ;  /* 0x0000000000037919 */ /* 0x000e220000002100 */
[----:B------:R-:W2:Y:S01]  /*a390*/  LDS R4, [UR4+0x1e00] ;  /* 0x001e0004ff047984 */ /* 0x000ea20008000800 */
[----:B------:R-:W3:Y:S01]  /*a3a0*/  LDCU.64 UR4, c[0x0][0x388] ;  /* 0x00007100ff0477ac */ /* 0x000ee20008000a00 */
[C---:B0-----:R-:W-:Y:S02]  /*a3b0*/  LOP3.LUT R6, R3.reuse, 0x1f, RZ, 0xc0, !PT ;  /* 0x0000001f03067812 */ /* 0x041fe400078ec0ff */
[----:B------:R-:W-:Y:S02]  /*a3c0*/  LOP3.LUT R22, R3, 0x3e0, RZ, 0xc0, !PT ;  /* 0x000003e003167812 */ /* 0x000fe400078ec0ff */
[----:B------:R-:W-:-:S03]  /*a3d0*/  IADD3 R3, P0, PT, R0, UR12, RZ ;  /* 0x0000000c00037c10 */ /* 0x000fc6000ff1e0ff */
[----:B------:R-:W-:Y:S02]  /*a3e0*/  IMAD R6, R22, 0x1e, R6 ;  /* 0x0000001e16067824 */ /* 0x000fe400078e0206 */
[----:B------:R-:W-:Y:S01]  /*a3f0*/  IMAD.X R22, RZ, RZ, UR13, P0 ;  /* 0x0000000dff167e24 */ /* 0x000fe200080e06ff */
[C---:B---3--:R-:W-:Y:S01]  /*a400*/  LEA R2, P0, R3.reuse, UR4, 0x1 ;  /* 0x0000000403027c11 */ /* 0x048fe2000f8008ff */
[C---:B------:R-:W-:Y:S02]  /*a410*/  VIADD R30, R6.reuse, 0x40 ;  /* 0x00000040061e7836 */ /* 0x040fe40000000000 */
[----:B------:R-:W-:Y:S01]  /*a420*/  VIADD R28, R6, 0x20 ;  /* 0x00000020061c7836 */ /* 0x000fe20000000000 */
[----:B------:R-:W-:Y:S01]  /*a430*/  LEA.HI.X R3, R3, UR5, R22, 0x1, P0 ;  /* 0x0000000503037c11 */ /* 0x000fe200080f0c16 */
[----:B------:R-:W-:Y:S02]  /*a440*/  IMAD R22, R26, 0x1e, R24 ;  /* 0x0000001e1a167824 */ /* 0x000fe400078e0218 */
[----:B------:R-:W-:-:S02]  /*a450*/  VIADD R24, R6, 0x80 ;  /* 0x0000008006187836 */ /* 0x000fc40000000000 */
[----:B------:R-:W-:Y:S01]  /*a460*/  VIADD R26, R6, 0xa0 ;  /* 0x000000a0061a7836 */ /* 0x000fe20000000000 */
[-C--:B--2---:R-:W-:Y:S01]  /*a470*/  ISETP.GE.AND P3, PT, R0, R4.reuse, PT ;  /* 0x000000040000720c */ /* 0x084fe20003f66270 */
[----:B------:R-:W-:Y:S01]  /*a480*/  VIADD R0, R6, 0x60 ;  /* 0x0000006006007836 */ /* 0x000fe20000000000 */
[-C--:B------:R-:W-:Y:S02]  /*a490*/  ISETP.GE.AND P1, PT, R30, R4.reuse, PT ;  /* 0x000000041e00720c */ /* 0x080fe40003f26270 */
[-C--:B------:R-:W-:Y:S01]  /*a4a0*/  ISETP.GE.AND P2, PT, R28, R4.reuse, PT ;  /* 0x000000041c00720c */ /* 0x080fe20003f46270 */
[----:B------:R-:W-:Y:S01]  /*a4b0*/  VIADD R28, R6, 0xc0 ;  /* 0x000000c0061c7836 */ /* 0x000fe20000000000 */
[-C--:B------:R-:W-:Y:S01]  /*a4c0*/  ISETP.GE.AND P0, PT, R0, R4.reuse, PT ;  /* 0x000000040000720c */ /* 0x080fe20003f06270 */
[----:B------:R-:W-:Y:S01]  /*a4d0*/  VIADD R0, R6, 0xe0 ;  /* 0x000000e006007836 */ /* 0x000fe20000000000 */
[-C--:B------:R-:W-:Y:S01]  /*a4e0*/  ISETP.GE.AND P6, PT, R24, R4.reuse, PT ;  /* 0x000000041800720c */ /* 0x080fe20003fc6270 */
[----:B------:R-:W-:Y:S01]  /*a4f0*/  VIADD R24, R6, 0x100 ;  /* 0x0000010006187836 */ /* 0x000fe20000000000 */
[----:B------:R-:W-:-:S02]  /*a500*/  ISETP.GE.AND P5, PT, R26, R4, PT ;  /* 0x000000041a00720c */ /* 0x000fc40003fa6270 */
[-C--:B------:R-:W-:Y:S01]  /*a510*/  ISETP.GE.AND P4, PT, R28, R4.reuse, PT ;  /* 0x000000041c00720c */ /* 0x080fe20003f86270 */
[----:B------:R0:W-:Y:S01]  /*a520*/  @!P3 STG.E.U16 desc[UR8][R2.64], R14 ;  /* 0x0000000e0200b986 */ /* 0x0001e2000c101508 */
[-C--:B------:R-:W-:Y:S01]  /*a530*/  ISETP.GE.AND P3, PT, R0, R4.reuse, PT ;  /* 0x000000040000720c */ /* 0x080fe20003f66270 */
[----:B------:R-:W-:Y:S02]  /*a540*/  VIADD R0, R6, 0x120 ;  /* 0x0000012006007836 */ /* 0x000fe40000000000 */
[----:B------:R-:W-:Y:S03]  /*a550*/  @!P1 STG.E.U16 desc[UR8][R2.64+0x80], R18 ;  /* 0x0000801202009986 */ /* 0x000fe6000c101508 */
[-C--:B------:R-:W-:Y:S01]  /*a560*/  ISETP.GE.AND P1, PT, R0, R4.reuse, PT ;  /* 0x000000040000720c */ /* 0x080fe20003f26270 */
[----:B------:R-:W-:Y:S01]  /*a570*/  VIADD R0, R22, 0x160 ;  /* 0x0000016016007836 */ /* 0x000fe20000000000 */
[----:B------:R-:W-:Y:S01]  /*a580*/  @!P2 STG.E.U16 desc[UR8][R2.64+0x40], R20 ;  /* 0x000040140200a986 */ /* 0x000fe2000c101508 */
[----:B------:R-:W-:Y:S01]  /*a590*/  ISETP.GE.AND P2, PT, R24, R4, PT ;  /* 0x000000041800720c */ /* 0x000fe20003f46270 */
[----:B------:R-:W-:-:S02]  /*a5a0*/  VIADD R24, R6, 0x140 ;  /* 0x0000014006187836 */ /* 0x000fc40000000000 */
[----:B------:R2:W-:Y:S01]  /*a5b0*/  @!P6 STG.E.U16 desc[UR8][R2.64+0x100], R12 ;  /* 0x0001000c0200e986 */ /* 0x0005e2000c101508 */
[----:B0-----:R-:W-:Y:S01]  /*a5c0*/  VIADD R14, R22, 0x180 ;  /* 0x00000180160e7836 */ /* 0x001fe20000000000 */
[-C--:B------:R-:W-:Y:S01]  /*a5d0*/  ISETP.GE.AND P6, PT, R0, R4.reuse, PT ;  /* 0x000000040000720c */ /* 0x080fe20003fc6270 */
[----:B------:R-:W-:Y:S01]  /*a5e0*/  VIADD R0, R6, 0x1a0 ;  /* 0x000001a006007836 */ /* 0x000fe20000000000 */
[----:B------:R-:W-:Y:S02]  /*a5f0*/  @!P5 STG.E.U16 desc[UR8][R2.64+0x140], R10 ;  /* 0x0001400a0200d986 */ /* 0x000fe4000c101508 */
[-C--:B------:R-:W-:Y:S01]  /*a600*/  ISETP.GE.AND P5, PT, R14, R4.reuse, PT ;  /* 0x000000040e00720c */ /* 0x080fe20003fa6270 */
[----:B------:R-:W-:Y:S01]  /*a610*/  VIADD R14, R6, 0x1c0 ;  /* 0x000001c0060e7836 */ /* 0x000fe20000000000 */
[----:B------:R0:W-:Y:S01]  /*a620*/  @!P4 STG.E.U16 desc[UR8][R2.64+0x180], R8 ;  /* 0x000180080200c986 */ /* 0x0001e2000c101508 */
[----:B------:R-:W-:Y:S01]  /*a630*/  ISETP.GE.AND P4, PT, R0, R4, PT ;  /* 0x000000040000720c */ /* 0x000fe20003f86270 */
[----:B------:R-:W-:-:S02]  /*a640*/  VIADD R0, R6, 0x1e0 ;  /* 0x000001e006007836 */ /* 0x000fc40000000000 */
[----:B------:R-:W-:Y:S01]  /*a650*/  @!P0 STG.E.U16 desc[UR8][R2.64+0xc0], R16 ;  /* 0x0000c01002008986 */ /* 0x000fe2000c101508 */
[-C--:B------:R-:W-:Y:S01]  /*a660*/  ISETP.GE.AND P0, PT, R24, R4.reuse, PT ;  /* 0x000000041800720c */ /* 0x080fe20003f06270 */
[----:B--2---:R-:W-:Y:S02]  /*a670*/  VIADD R12, R6, 0x200 ;  /* 0x00000200060c7836 */ /* 0x004fe40000000000 */
[----:B------:R2:W-:Y:S01]  /*a680*/  @!P3 STG.E.U16 desc[UR8][R2.64+0x1c0], R49 ;  /* 0x0001c0310200b986 */ /* 0x0005e2000c101508 */
[----:B------:R-:W-:-:S03]  /*a690*/  ISETP.GE.AND P3, PT, R14, R4, PT ;  /* 0x000000040e00720c */ /* 0x000fc60003f66270 */
[----:B------:R3:W-:Y:S01]  /*a6a0*/  @!P2 STG.E.U16 desc[UR8][R2.64+0x200], R47 ;  /* 0x0002002f0200a986 */ /* 0x0007e2000c101508 */
[-C--:B------:R-:W-:Y:S01]  /*a6b0*/  ISETP.GE.AND P2, PT, R0, R4.reuse, PT ;  /* 0x000000040000720c */ /* 0x080fe20003f46270 */
[C---:B------:R-:W-:Y:S02]  /*a6c0*/  VIADD R0, R22.reuse, 0x220 ;  /* 0x0000022016007836 */ /* 0x040fe40000000000 */
[----:B------:R4:W-:Y:S01]  /*a6d0*/  @!P1 STG.E.U16 desc[UR8][R2.64+0x240], R45 ;  /* 0x0002402d02009986 */ /* 0x0009e2000c101508 */
[----:B0-----:R-:W-:Y:S01]  /*a6e0*/  VIADD R8, R22, 0x240 ;  /* 0x0000024016087836 */ /* 0x001fe20000000000 */
[-C--:B------:R-:W-:Y:S02]  /*a6f0*/  ISETP.GE.AND P1, PT, R12, R4.reuse, PT ;  /* 0x000000040c00720c */ /* 0x080fe40003f26270 */
[----:B------:R0:W-:Y:S01]  /*a700*/  @!P0 STG.E.U16 desc[UR8][R2.64+0x280], R43 ;  /* 0x0002802b02008986 */ /* 0x0001e2000c101508 */
[----:B--2---:R-:W-:Y:S01]  /*a710*/  VIADD R49, R6, 0x260 ;  /* 0x0000026006317836 */ /* 0x004fe20000000000 */
[-C--:B------:R-:W-:Y:S01]  /*a720*/  ISETP.GE.AND P0, PT, R0, R4.reuse, PT ;  /* 0x000000040000720c */ /* 0x080fe20003f06270 */
[----:B---3--:R-:W-:Y:S01]  /*a730*/  VIADD R47, R22, 0x280 ;  /* 0x00000280162f7836 */ /* 0x008fe20000000000 */
[----:B------:R2:W-:Y:S01]  /*a740*/  @!P6 STG.E.U16 desc[UR8][R2.64+0x2c0], R41 ;  /* 0x0002c0290200e986 */ /* 0x0005e2000c101508 */
[----:B------:R-:W-:Y:S01]  /*a750*/  ISETP.GE.AND P6, PT, R8, R4, PT ;  /* 0x000000040800720c */ /* 0x000fe20003fc6270 */
[----:B----4-:R-:W-:-:S02]  /*a760*/  VIADD R45, R22, 0x2a0 ;  /* 0x000002a0162d7836 */ /* 0x010fc40000000000 */
[----:B------:R3:W-:Y:S01]  /*a770*/  @!P5 STG.E.U16 desc[UR8][R2.64+0x300], R39 ;  /* 0x000300270200d986 */ /* 0x0007e2000c101508 */
[-C--:B------:R-:W-:Y:S01]  /*a780*/  ISETP.GE.AND P5, PT, R49, R4.reuse, PT ;  /* 0x000000043100720c */ /* 0x080fe20003fa6270 */
[----:B0-----:R-:W-:Y:S02]  /*a790*/  VIADD R43, R22, 0x2c0 ;  /* 0x000002c0162b7836 */ /* 0x001fe40000000000 */
[----:B------:R0:W-:Y:S01]  /*a7a0*/  @!P4 STG.E.U16 desc[UR8][R2.64+0x340], R37 ;  /* 0x000340250200c986 */ /* 0x0001e2000c101508 */
[----:B------:R-:W-:-:S03]  /*a7b0*/  ISETP.GE.AND P4, PT, R47, R4, PT ;  /* 0x000000042f00720c */ /* 0x000fc60003f86270 */
[----:B------:R0:W-:Y:S01]  /*a7c0*/  @!P3 STG.E.U16 desc[UR8][R2.64+0x380], R35 ;  /* 0x000380230200b986 */ /* 0x0001e2000c101508 */
[-C--:B------:R-:W-:Y:S01]  /*a7d0*/  ISETP.GE.AND P3, PT, R45, R4.reuse, PT ;  /* 0x000000042d00720c */ /* 0x080fe20003f66270 */
[C---:B--2---:R-:W-:Y:S02]  /*a7e0*/  VIADD R41, R6.reuse, 0x2e0 ;  /* 0x000002e006297836 */ /* 0x044fe40000000000 */
[----:B------:R0:W-:Y:S01]  /*a7f0*/  @!P2 STG.E.U16 desc[UR8][R2.64+0x3c0], R31 ;  /* 0x0003c01f0200a986 */ /* 0x0001e2000c101508 */
[-C--:B------:R-:W-:Y:S01]  /*a800*/  ISETP.GE.AND P2, PT, R43, R4.reuse, PT ;  /* 0x000000042b00720c */ /* 0x080fe20003f46270 */
[----:B---3--:R-:W-:Y:S02]  /*a810*/  VIADD R39, R6, 0x300 ;  /* 0x0000030006277836 */ /* 0x008fe40000000000 */
[----:B------:R0:W-:Y:S01]  /*a820*/  @!P1 STG.E.U16 desc[UR8][R2.64+0x400], R27 ;  /* 0x0004001b02009986 */ /* 0x0001e2000c101508 */
[----:B------:R-:W-:-:S03]  /*a830*/  ISETP.GE.AND P1, PT, R41, R4, PT ;  /* 0x000000042900720c */ /* 0x000fc60003f26270 */
        /* <DEDUP_REMOVED lines=12> */
[----:B------:R0:W-:Y:S04]  /*a900*/  @!P1 STG.E.U16 desc[UR8][R2.64+0x5c0], R15 ;  /* 0x0005c00f02009986 */ /* 0x0001e8000c101508 */
[----:B------:R0:W-:Y:S04]  /*a910*/  @!P0 STG.E.U16 desc[UR8][R2.64+0x600], R13 ;  /* 0x0006000d02008986 */ /* 0x0001e8000c101508 */
[----:B------:R0:W-:Y:S04]  /*a920*/  @!P6 STG.E.U16 desc[UR8][R2.64+0x640], R11 ;  /* 0x0006400b0200e986 */ /* 0x0001e8000c101508 */
[----:B------:R0:W-:Y:S04]  /*a930*/  @!P5 STG.E.U16 desc[UR8][R2.64+0x680], R9 ;  /* 0x000680090200d986 */ /* 0x0001e8000c101508 */
[----:B------:R0:W-:Y:S04]  /*a940*/  @!P4 STG.E.U16 desc[UR8][R2.64+0x6c0], R7 ;  /* 0x0006c0070200c986 */ /* 0x0001e8000c101508 */
[----:B------:R0:W-:Y:S01]  /*a950*/  @!P3 STG.E.U16 desc[UR8][R2.64+0x700], R5 ;  /* 0x000700050200b986 */ /* 0x0001e2000c101508 */
[----:B------:R-:W-:Y:S05]  /*a960*/  @P2 EXIT ;  /* 0x000000000000294d */ /* 0x000fea0003800000 */
[----:B------:R-:W-:Y:S01]  /*a970*/  STG.E.U16 desc[UR8][R2.64+0x740], R33 ;  /* 0x0007402102007986 */ /* 0x000fe2000c101508 */
[----:B------:R-:W-:Y:S05]  /*a980*/  EXIT ;  /* 0x000000000000794d */ /* 0x000fea0003800000 */
.L_x_8:
[----:B------:R-:W-:Y:S01]  /*a990*/  BSSY B1, `(.L_x_101) ;  /* 0x0000006000017945 */ /* 0x000fe20003800000 */
[----:B------:R-:W-:Y:S01]  /*a9a0*/  PLOP3.LUT P0, PT, P0, PT, PT, 0x8, 0x80 ;  /* 0x000000000080781c */ /* 0x000fe2000070e170 */
[----:B------:R-:W-:-:S12]  /*a9b0*/  IMAD.MOV.U32 R33, RZ, RZ, -0x1 ;  /* 0xffffffffff217424 */ /* 0x000fd800078e00ff */
[----:B------:R-:W-:Y:S05]  /*a9c0*/  WARPSYNC.COLLECTIVE R33, `(.L_x_102) ;  /* 0x0000000021087348 */ /* 0x000fea0003c00000 */
[----:B------:R-:W-:Y:S01]  /*a9d0*/  VOTE.ANY P0, P0 ;  /* 0x0000000000ff7806 */ /* 0x000fe20000000100 */
[----:B------:R-:W-:-:S12]  /*a9e0*/  ENDCOLLECTIVE ;  /* 0x000000000000791b */ /* 0x000fd80003800000 */
.L_x_102:
[----:B------:R-:W-:Y:S05]  /*a9f0*/  BSYNC B1 ;  /* 0x0000000000017941 */ /* 0x000fea0003800000 */
.L_x_101:
[----:B------:R-:W-:Y:S05]  /*aa00*/  BRA `(.L_x_103) ;  /* 0xffffff8400647947 */ /* 0x000fea000383ffff */
.L_x_12:
[----:B------:R-:W-:Y:S01]  /*aa10*/  BSSY B1, `(.L_x_104) ;  /* 0x0000006000017945 */ /* 0x000fe20003800000 */
[----:B------:R-:W-:Y:S01]  /*aa20*/  PLOP3.LUT P0, PT, P0, PT, PT, 0x8, 0x80 ;  /* 0x000000000080781c */ /* 0x000fe2000070e170 */
[----:B------:R-:W-:-:S12]  /*aa30*/  IMAD.MOV.U32 R33, RZ, RZ, -0x1 ;  /* 0xffffffffff217424 */ /* 0x000fd800078e00ff */
[----:B------:R-:W-:Y:S05]  /*aa40*/  WARPSYNC.COLLECTIVE R33, `(.L_x_105) ;  /* 0x0000000021087348 */ /* 0x000fea0003c00000 */
[----:B------:R-:W-:Y:S01]  /*aa50*/  VOTE.ANY P0, P0 ;  /* 0x0000000000ff7806 */ /* 0x000fe20000000100 */
[----:B------:R-:W-:-:S12]  /*aa60*/  ENDCOLLECTIVE ;  /* 0x000000000000791b */ /* 0x000fd80003800000 */
.L_x_105:
[----:B------:R-:W-:Y:S05]  /*aa70*/  BSYNC B1 ;  /* 0x0000000000017941 */ /* 0x000fea0003800000 */
.L_x_104:
[----:B------:R-:W-:Y:S05]  /*aa80*/  BRA `(.L_x_106) ;  /* 0xffffff8400787947 */ /* 0x000fea000383ffff */
.L_x_14:
[----:B------:R-:W0:Y:S01]  /*aa90*/  S2R R53, SR_GEMASK ;  /* 0x0000000000357919 */ /* 0x000e220000003c00 */
[----:B------:R-:W-:Y:S01]  /*aaa0*/  BSSY B1, `(.L_x_107) ;  /* 0x0000006000017945 */ /* 0x000fe20003800000 */
[----:B------:R-:W-:Y:S01]  /*aab0*/  PLOP3.LUT P0, PT, P0, PT, PT, 0x8, 0x80 ;  /* 0x000000000080781c */ /* 0x000fe2000070e170 */
[----:B------:R-:W-:-:S12]  /*aac0*/  IMAD.MOV.U32 R33, RZ, RZ, -0x1 ;  /* 0xffffffffff217424 */ /* 0x000fd800078e00ff */
[----:B0-----:R-:W-:Y:S05]  /*aad0*/  WARPSYNC.COLLECTIVE R33, `(.L_x_108) ;  /* 0x0000000021087348 */ /* 0x001fea0003c00000 */
[----:B------:R-:W-:Y:S01]  /*aae0*/  VOTE.ANY R33, PT, P0 ;  /* 0x0000000000217806 */ /* 0x000fe200000e0100 */
[----:B0-----:R-:W-:Y:S06]  /*aaf0*/  ENDCOLLECTIVE ;  /* 0x000000000000791b */ /* 0x001fec0003800000 */
.L_x_108:
[----:B------:R-:W-:Y:S05]  /*ab00*/  BSYNC B1 ;  /* 0x0000000000017941 */ /* 0x000fea0003800000 */
.L_x_107:
[----:B------:R-:W-:Y:S01]  /*ab10*/  LOP3.LUT R33, R33, 0x80000000, R53, 0xec, !PT ;  /* 0x8000000021217812 */ /* 0x000fe200078eec35 */
[----:B------:R-:W-:Y:S01]  /*ab20*/  IMAD.MOV.U32 R29, RZ, RZ, 0x1 ;  /* 0x00000001ff1d7424 */ /* 0x000fe200078e00ff */
[----:B------:R-:W-:-:S03]  /*ab30*/  LOP3.LUT R34, R25, 0xffff, RZ, 0xc0, !PT ;  /* 0x0000ffff19227812 */ /* 0x000fc600078ec0ff */
[----:B------:R-:W-:-:S05]  /*ab40*/  VIADD R24, R33, 0xffffffff ;  /* 0xffffffff21187836 */ /* 0x000fca0000000000 */
[----:B------:R-:W-:Y:S01]  /*ab50*/  LOP3.LUT R24, R33, R24, RZ, 0xc, !PT ;  /* 0x0000001821187212 */ /* 0x000fe200078e0cff */
[----:B------:R-:W-:-:S03]  /*ab60*/  IMAD.MOV.U32 R33, RZ, RZ, -0x1 ;  /* 0xffffffffff217424 */ /* 0x000fc600078e00ff */
[----:B------:R0:W1:Y:S04]  /*ab70*/  POPC R28, R24 ;  /* 0x00000018001c7309 */ /* 0x0000680000000000 */
[----:B01----:R-:W-:Y:S05]  /*ab80*/  WARPSYNC.COLLECTIVE R33, `(.L_x_109) ;  /* 0x0000000021087348 */ /* 0x003fea0003c00000 */
[----:B-1----:R1:W2:Y:S02]  /*ab90*/  SHFL.DOWN P0, R29, R34, R29, R28 ;  /* 0x0800001d221d7389 */ /* 0x0022a4000000001c */
[----:B012---:R-:W-:Y:S05]  /*aba0*/  ENDCOLLECTIVE ;  /* 0x000000000000791b */ /* 0x007fea0003800000 */
.L_x_109:
[----:B------:R-:W-:Y:S01]  /*abb0*/  IMAD.MOV.U32 R32, RZ, RZ, R29 ;  /* 0x000000ffff207224 */ /* 0x000fe200078e001d */
[----:B------:R-:W-:Y:S06]  /*abc0*/  BRA `(.L_x_110) ;  /* 0xffffff8400647947 */ /* 0x000fec000383ffff */
.L_x_17:
[----:B------:R-:W-:Y:S01]  /*abd0*/  BSSY B1, `(.L_x_111) ;  /* 0x0000006000017945 */ /* 0x000fe20003800000 */
[----:B------:R-:W-:Y:S02]  /*abe0*/  IMAD.MOV.U32 R29, RZ, RZ, 0x2 ;  /* 0x00000002ff1d7424 */ /* 0x000fe400078e00ff */
[----:B------:R-:W-:-:S07]  /*abf0*/  IMAD.MOV.U32 R33, RZ, RZ, -0x1 ;  /* 0xffffffffff217424 */ /* 0x000fce00078e00ff */
[----:B-12---:R-:W-:Y:S05]  /*ac00*/  WARPSYNC.COLLECTIVE R33, `(.L_x_112) ;  /* 0x0000000021087348 */ /* 0x006fea0003c00000 */
[----:B------:R0:W3:Y:S02]  /*ac10*/  SHFL.DOWN P0, R29, R34, R29, R28 ;  /* 0x0800001d221d7389 */ /* 0x0000e4000000001c */
[----:B0123--:R-:W-:Y:S05]  /*ac20*/  ENDCOLLECTIVE ;  /* 0x000000000000791b */ /* 0x00ffea0003800000 */
.L_x_112:
[----:B------:R-:W-:Y:S05]  /*ac30*/  BSYNC B1 ;  /* 0x0000000000017941 */ /* 0x000fea0003800000 */
.L_x_111:
[----:B------:R-:W-:Y:S05]  /*ac40*/  BRA `(.L_x_113) ;  /* 0xffffff8400907947 */ /* 0x000fea000383ffff */
.L_x_20:
[----:B------:R-:W-:Y:S01]  /*ac50*/  BSSY B1, `(.L_x_114) ;  /* 0x0000006000017945 */ /* 0x000fe20003800000 */
[----:B---3--:R-:W-:Y:S02]  /*ac60*/  IMAD.MOV.U32 R29, RZ, RZ, 0x4 ;  /* 0x00000004ff1d7424 */ /* 0x008fe400078e00ff */
[----:B------:R-:W-:-:S07]  /*ac70*/  IMAD.MOV.U32 R33, RZ, RZ, -0x1 ;  /* 0xffffffffff217424 */ /* 0x000fce00078e00ff */
[----:B-12-4-:R-:W-:Y:S05]  /*ac80*/  WARPSYNC.COLLECTIVE R33, `(.L_x_115) ;  /* 0x0000000021087348 */ /* 0x016fea0003c00000 */
[----:B------:R0:W3:Y:S02]  /*ac90*/  SHFL.DOWN P0, R29, R34, R29, R28 ;  /* 0x0800001d221d7389 */ /* 0x0000e4000000001c */
[----:B01234-:R-:W-:Y:S05]  /*aca0*/  ENDCOLLECTIVE ;  /* 0x000000000000791b */ /* 0x01ffea0003800000 */
.L_x_115:
[----:B------:R-:W-:Y:S05]  /*acb0*/  BSYNC B1 ;  /* 0x0000000000017941 */ /* 0x000fea0003800000 */
.L_x_114:
[----:B------:R-:W-:Y:S05]  /*acc0*/  BRA `(.L_x_116) ;  /* 0xffffff8400bc7947 */ /* 0x000fea000383ffff */
.L_x_23:
[----:B------:R-:W-:Y:S01]  /*acd0*/  BSSY B1, `(.L_x_117) ;  /* 0x0000006000017945 */ /* 0x000fe20003800000 */
[----:B---3--:R-:W-:Y:S02]  /*ace0*/  IMAD.MOV.U32 R29, RZ, RZ, 0x8 ;  /* 0x00000008ff1d7424 */ /* 0x008fe400078e00ff */
[----:B------:R-:W-:-:S07]  /*acf0*/  IMAD.MOV.U32 R33, RZ, RZ, -0x1 ;  /* 0xffffffffff217424 */ /* 0x000fce00078e00ff */
[----:B-12-4-:R-:W-:Y:S05]  /*ad00*/  WARPSYNC.COLLECTIVE R33, `(.L_x_118) ;  /* 0x0000000021087348 */ /* 0x016fea0003c00000 */
[----:B------:R0:W3:Y:S02]  /*ad10*/  SHFL.DOWN P0, R29, R34, R29, R28 ;  /* 0x0800001d221d7389 */ /* 0x0000e4000000001c */
[----:B01234-:R-:W-:Y:S05]  /*ad20*/  ENDCOLLECTIVE ;  /* 0x000000000000791b */ /* 0x01ffea0003800000 */
.L_x_118:
[----:B------:R-:W-:Y:S05]  /*ad30*/  BSYNC B1 ;  /* 0x0000000000017941 */ /* 0x000fea0003800000 */
.L_x_117:
[----:B------:R-:W-:Y:S05]  /*ad40*/  BRA `(.L_x_119) ;  /* 0xffffff8400e87947 */ /* 0x000fea000383ffff */
.L_x_26:
[----:B------:R-:W-:Y:S01]  /*ad50*/  BSSY B1, `(.L_x_120) ;  /* 0x0000007000017945 */ /* 0x000fe20003800000 */
[----:B--2-4-:R-:W-:Y:S02]  /*ad60*/  VIADD R24, R37, 0x10 ;  /* 0x0000001025187836 */ /* 0x014fe40000000000 */
[----:B---3--:R-:W-:Y:S02]  /*ad70*/  IMAD.MOV.U32 R29, RZ, RZ, 0x10 ;  /* 0x00000010ff1d7424 */ /* 0x008fe400078e00ff */
[----:B------:R-:W-:-:S07]  /*ad80*/  IMAD.MOV.U32 R33, RZ, RZ, -0x1 ;  /* 0xffffffffff217424 */ /* 0x000fce00078e00ff */
[----:B-1----:R-:W-:Y:S05]  /*ad90*/  WARPSYNC.COLLECTIVE R33, `(.L_x_121) ;  /* 0x0000000021087348 */ /* 0x002fea0003c00000 */
[----:B------:R0:W2:Y:S02]  /*ada0*/  SHFL.DOWN P0, R29, R34, R29, R28 ;  /* 0x0800001d221d7389 */ /* 0x0000a4000000001c */
[----:B012---:R-:W-:Y:S05]  /*adb0*/  ENDCOLLECTIVE ;  /* 0x000000000000791b */ /* 0x007fea0003800000 */
.L_x_121:
[----:B------:R-:W-:Y:S05]  /*adc0*/  BSYNC B1 ;  /* 0x0000000000017941 */ /* 0x000fea0003800000 */
.L_x_120:
[----:B------:R-:W-:Y:S01]  /*add0*/  ISETP.GT.AND P1, PT, R24, R28, PT ;  /* 0x0000001c1800720c */ /* 0x000fe20003f24270 */
[----:B------:R-:W-:-:S12]  /*ade0*/  IMAD.MOV.U32 R32, RZ, RZ, R29 ;  /* 0x000000ffff207224 */ /* 0x000fd800078e001d */
[----:B------:R-:W0:Y:S01]  /*adf0*/  @!P1 LDC.64 R28, c[0x0][0x3a0] ;  /* 0x0000e800ff1c9b82 */ /* 0x000e220000000a00 */
[----:B------:R-:W-:Y:S02]  /*ae00*/  @!P1 LOP3.LUT R33, R25, 0xf, RZ, 0xc0, !PT ;  /* 0x0000000f19219812 */ /* 0x000fe400078ec0ff */
[----:B------:R-:W-:-:S03]  /*ae10*/  @!P1 LOP3.LUT R32, R32, 0xf, RZ, 0xc0, !PT ;  /* 0x0000000f20209812 */ /* 0x000fc600078ec0ff */
[----:B------:R-:W-:-:S05]  /*ae20*/  @!P1 IMAD R33, R33, 0xc, RZ ;  /* 0x0000000c21219824 */ /* 0x000fca00078e02ff */
[----:B------:R-:W-:-:S04]  /*ae30*/  @!P1 LOP3.LUT R33, R33, 0xffff, RZ, 0xc0, !PT ;  /* 0x0000ffff21219812 */ /* 0x000fc800078ec0ff */
[----:B------:R-:W-:-:S05]  /*ae40*/  @!P1 IADD3 R32, P0, PT, R32, R33, RZ ;  /* 0x0000002120209210 */ /* 0x000fca0007f1e0ff */
[----:B------:R-:W-:Y:S01]  /*ae50*/  @!P1 IMAD.X R33, RZ, RZ, RZ, P0 ;  /* 0x000000ffff219224 */ /* 0x000fe200000e06ff */
[----:B0-----:R-:W-:-:S04]  /*ae60*/  @!P1 LEA R28, P2, R32, R28, 0x1 ;  /* 0x0000001c201c9211 */ /* 0x001fc800078408ff */
[----:B------:R-:W-:-:S05]  /*ae70*/  @!P1 LEA.HI.X R29, R32, R29, R33, 0x1, P2 ;  /* 0x0000001d201d9211 */ /* 0x000fca00010f0c21 */
[----:B------:R0:W2:Y:S01]  /*ae80*/  @!P1 LDG.E.U16 R33, desc[UR8][R28.64] ;  /* 0x000000081c219981 */ /* 0x0000a2000c1e1500 */
[----:B------:R-:W-:Y:S01]  /*ae90*/  ISETP.NE.AND P0, PT, R31, 0x65, PT ;  /* 0x000000651f00780c */ /* 0x000fe20003f05270 */
[----:B0-----:R-:W0:Y:S01]  /*aea0*/  LDC.64 R28, c[0x0][0x390] ;  /* 0x0000e400ff1c7b82 */ /* 0x001e220000000a00 */
[----:B--2---:R-:W-:Y:S01]  /*aeb0*/  @!P1 PRMT R25, R33, 0x7610, R25 ;  /* 0x0000761021199816 */ /* 0x004fe20000000019 */
[----:B------:R-:W-:Y:S01]  /*aec0*/  IMAD.MOV.U32 R33, RZ, RZ, -0x1 ;  /* 0xffffffffff217424 */ /* 0x000fe200078e00ff */
[----:B0-----:R-:W-:-:S13]  /*aed0*/  IADD3 R31, P1, PT, R28, 0x80, RZ ;  /* 0x000000801c1f7810 */ /* 0x001fda0007f3e0ff */
[----:B------:R-:W-:Y:S05]  /*aee0*/  WARPSYNC.COLLECTIVE R33, `(.L_x_122) ;  /* 0x0000000021087348 */ /* 0x000fea0003c00000 */
[----:B------:R-:W-:Y:S01]  /*aef0*/  VOTE.ALL P0, P0 ;  /* 0x0000000000ff7806 */ /* 0x000fe20000000000 */
[----:B------:R-:W-:-:S12]  /*af00*/  ENDCOLLECTIVE ;  /* 0x000000000000791b */ /* 0x000fd80003800000 */
.L_x_122:
[----:B------:R-:W-:Y:S01]  /*af10*/  IMAD.X R32, RZ, RZ, R29, P1 ;  /* 0x000000ffff207224 */ /* 0x000fe200008e061d */
[----:B------:R-:W-:Y:S06]  /*af20*/  BRA `(.L_x_123) ;  /* 0xffffff8800047947 */ /* 0x000fec000383ffff */
.L_x_28:
[----:B------:R-:W-:Y:S01]  /*af30*/  BSSY B1, `(.L_x_124) ;  /* 0x0000006000017945 */ /* 0x000fe20003800000 */
[----:B------:R-:W-:Y:S01]  /*af40*/  PLOP3.LUT P0, PT, P0, PT, PT, 0x8, 0x80 ;  /* 0x000000000080781c */ /* 0x000fe2000070e170 */
[----:B------:R-:W-:-:S12]  /*af50*/  IMAD.MOV.U32 R33, RZ, RZ, -0x1 ;  /* 0xffffffffff217424 */ /* 0x000fd800078e00ff */
[----:B------:R-:W-:Y:S05]  /*af60*/  WARPSYNC.COLLECTIVE R33, `(.L_x_125) ;  /* 0x0000000021087348 */ /* 0x000fea0003c00000 */
[----:B------:R-:W-:Y:S01]  /*af70*/  VOTE.ANY P0, P0 ;  /* 0x0000000000ff7806 */ /* 0x000fe20000000100 */
[----:B------:R-:W-:-:S12]  /*af80*/  ENDCOLLECTIVE ;  /* 0x000000000000791b */ /* 0x000fd80003800000 */
.L_x_125:
[----:B------:R-:W-:Y:S05]  /*af90*/  BSYNC B1 ;  /* 0x0000000000017941 */ /* 0x000fea0003800000 */
.L_x_124:
[----:B------:R-:W-:Y:S05]  /*afa0*/  BRA `(.L_x_126) ;  /* 0xffffff8800187947 */ /* 0x000fea000383ffff */
.L_x_32:
[----:B------:R-:W-:Y:S01]  /*afb0*/  BSSY B1, `(.L_x_127) ;  /* 0x0000006000017945 */ /* 0x000fe20003800000 */
[----:B------:R-:W-:Y:S01]  /*afc0*/  PLOP3.LUT P0, PT, P0, PT, PT, 0x8, 0x80 ;  /* 0x000000000080781c */ /* 0x000fe2000070e170 */
[----:B------:R-:W-:-:S12]  /*afd0*/  IMAD.MOV.U32 R33, RZ, RZ, -0x1 ;  /* 0xffffffffff217424 */ /* 0x000fd800078e00ff */
[----:B------:R-:W-:Y:S05]  /*afe0*/  WARPSYNC.COLLECTIVE R33, `(.L_x_128) ;  /* 0x0000000021087348 */ /* 0x000fea0003c00000 */
[----:B------:R-:W-:Y:S01]  /*aff0*/  VOTE.ANY P0, P0 ;  /* 0x0000000000ff7806 */ /* 0x000fe20000000100 */
[----:B------:R-:W-:-:S12]  /*b000*/  ENDCOLLECTIVE ;  /* 0x000000000000791b */ /* 0x000fd80003800000 */
.L_x_128:
[----:B------:R-:W-:Y:S05]  /*b010*/  BSYNC B1 ;  /* 0x0000000000017941 */ /* 0x000fea0003800000 */
.L_x_127:
[----:B------:R-:W-:Y:S05]  /*b020*/  BRA `(.L_x_129) ;  /* 0xffffff8800307947 */ /* 0x000fea000383ffff */
.L_x_34:
[----:B------:R-:W-:Y:S01]  /*b030*/  BSSY B1, `(.L_x_130) ;  /* 0x0000006000017945 */ /* 0x000fe20003800000 */
[----:B------:R-:W-:Y:S01]  /*b040*/  PLOP3.LUT P0, PT, P0, PT, PT, 0x8, 0x80 ;  /* 0x000000000080781c */ /* 0x000fe2000070e170 */
[----:B------:R-:W-:-:S12]  /*b050*/  IMAD.MOV.U32 R33, RZ, RZ, -0x1 ;  /* 0xffffffffff217424 */ /* 0x000fd800078e00ff */
[----:B------:R-:W-:Y:S05]  /*b060*/  WARPSYNC.COLLECTIVE R33, `(.L_x_131) ;  /* 0x0000000021087348 */ /* 0x000fea0003c00000 */
[----:B------:R-:W-:Y:S01]  /*b070*/  VOTE.ANY R33, PT, P0 ;  /* 0x0000000000217806 */ /* 0x000fe200000e0100 */
[----:B------:R-:W-:Y:S06]  /*b080*/  ENDCOLLECTIVE ;  /* 0x000000000000791b */ /* 0x000fec0003800000 */
.L_x_131:
[----:B------:R-:W-:Y:S05]  /*b090*/  BSYNC B1 ;  /* 0x0000000000017941 */ /* 0x000fea0003800000 */
.L_x_130:
[----:B------:R-:W-:Y:S01]  /*b0a0*/  LOP3.LUT R28, R33, 0x80000000, R53, 0xec, !PT ;  /* 0x80000000211c7812 */ /* 0x000fe200078eec35 */
[----:B------:R-:W-:Y:S01]  /*b0b0*/  IMAD.MOV.U32 R33, RZ, RZ, -0x1 ;  /* 0xffffffffff217424 */ /* 0x000fe200078e00ff */
[----:B------:R-:W-:-:S03]  /*b0c0*/  LOP3.LUT R34, R44, 0xffff, RZ, 0xc0, !PT ;  /* 0x0000ffff2c227812 */ /* 0x000fc600078ec0ff */
[----:B------:R-:W-:-:S05]  /*b0d0*/  VIADD R29, R28, 0xffffffff ;  /* 0xffffffff1c1d7836 */ /* 0x000fca0000000000 */
[----:B------:R-:W-:Y:S01]  /*b0e0*/  LOP3.LUT R45, R28, R29, RZ, 0xc, !PT ;  /* 0x0000001d1c2d7212 */ /* 0x000fe200078e0cff */
[----:B------:R-:W-:-:S05]  /*b0f0*/  IMAD.MOV.U32 R29, RZ, RZ, 0x1 ;  /* 0x00000001ff1d7424 */ /* 0x000fca00078e00ff */
[----:B------:R-:W0:Y:S02]  /*b100*/  POPC R45, R45 ;  /* 0x0000002d002d7309 */ /* 0x000e240000000000 */
[----:B0-----:R-:W-:-:S07]  /*b110*/  IMAD.MOV.U32 R28, RZ, RZ, R45 ;  /* 0x000000ffff1c7224 */ /* 0x001fce00078e002d */
[----:B------:R-:W-:Y:S05]  /*b120*/  WARPSYNC.COLLECTIVE R33, `(.L_x_132) ;  /* 0x0000000021087348 */ /* 0x000fea0003c00000 */
[----:B------:R0:W1:Y:S02]  /*b130*/  SHFL.DOWN P0, R29, R34, R29, R28 ;  /* 0x0800001d221d7389 */ /* 0x000064000000001c */
[----:B01----:R-:W-:Y:S05]  /*b140*/  ENDCOLLECTIVE ;  /* 0x000000000000791b */ /* 0x003fea0003800000 */
.L_x_132:
[----:B------:R-:W-:Y:S05]  /*b150*/  BRA `(.L_x_133) ;  /* 0xffffff88001c7947 */ /* 0x000fea000383ffff */
.L_x_37:
[----:B------:R-:W-:Y:S01]  /*b160*/  BSSY B1, `(.L_x_134) ;  /* 0x0000007000017945 */ /* 0x000fe20003800000 */
[----:B-12---:R-:W-:Y:S02]  /*b170*/  IMAD.MOV.U32 R29, RZ, RZ, 0x2 ;  /* 0x00000002ff1d7424 */ /* 0x006fe400078e00ff */
[----:B------:R-:W-:Y:S02]  /*b180*/  IMAD.MOV.U32 R28, RZ, RZ, R45 ;  /* 0x000000ffff1c7224 */ /* 0x000fe400078e002d */
[----:B------:R-:W-:-:S07]  /*b190*/  IMAD.MOV.U32 R33, RZ, RZ, -0x1 ;  /* 0xffffffffff217424 */ /* 0x000fce00078e00ff */
[----:B------:R-:W-:Y:S05]  /*b1a0*/  WARPSYNC.COLLECTIVE R33, `(.L_x_135) ;  /* 0x0000000021087348 */ /* 0x000fea0003c00000 */
[----:B------:R0:W1:Y:S02]  /*b1b0*/  SHFL.DOWN P0, R29, R34, R29, R28 ;  /* 0x0800001d221d7389 */ /* 0x000064000000001c */
[----:B01----:R-:W-:Y:S05]  /*b1c0*/  ENDCOLLECTIVE ;  /* 0x000000000000791b */ /* 0x003fea0003800000 */
.L_x_135:
[----:B------:R-:W-:Y:S05]  /*b1d0*/  BSYNC B1 ;  /* 0x0000000000017941 */ /* 0x000fea0003800000 */
.L_x_134:
[----:B------:R-:W-:Y:S05]  /*b1e0*/  BRA `(.L_x_136) ;  /* 0xffffff8800447947 */ /* 0x000fea000383ffff */
.L_x_40:
[----:B------:R-:W-:Y:S01]  /*b1f0*/  BSSY B1, `(.L_x_137) ;  /* 0x0000007000017945 */ /* 0x000fe20003800000 */
[----:B-12---:R-:W-:Y:S02]  /*b200*/  IMAD.MOV.U32 R29, RZ, RZ, 0x4 ;  /* 0x00000004ff1d7424 */ /* 0x006fe400078e00ff */
[----:B------:R-:W-:Y:S02]  /*b210*/  IMAD.MOV.U32 R28, RZ, RZ, R45 ;  /* 0x000000ffff1c7224 */ /* 0x000fe400078e002d */
[----:B------:R-:W-:-:S07]  /*b220*/  IMAD.MOV.U32 R33, RZ, RZ, -0x1 ;  /* 0xffffffffff217424 */ /* 0x000fce00078e00ff */
[----:B------:R-:W-:Y:S05]  /*b230*/  WARPSYNC.COLLECTIVE R33, `(.L_x_138) ;  /* 0x0000000021087348 */ /* 0x000fea0003c00000 */
[----:B------:R0:W1:Y:S02]  /*b240*/  SHFL.DOWN P0, R29, R34, R29, R28 ;  /* 0x0800001d221d7389 */ /* 0x000064000000001c */
[----:B01----:R-:W-:Y:S05]  /*b250*/  ENDCOLLECTIVE ;  /* 0x000000000000791b */ /* 0x003fea0003800000 */
.L_x_138:
[----:B------:R-:W-:Y:S05]  /*b260*/  BSYNC B1 ;  /* 0x0000000000017941 */ /* 0x000fea0003800000 */
.L_x_137:
[----:B------:R-:W-:Y:S05]  /*b270*/  BRA `(.L_x_139) ;  /* 0xffffff8800687947 */ /* 0x000fea000383ffff */
.L_x_43:
[----:B------:R-:W-:Y:S01]  /*b280*/  BSSY B1, `(.L_x_140) ;  /* 0x0000007000017945 */ /* 0x000fe20003800000 */
[----:B-12---:R-:W-:Y:S02]  /*b290*/  IMAD.MOV.U32 R29, RZ, RZ, 0x8 ;  /* 0x00000008ff1d7424 */ /* 0x006fe400078e00ff */
[----:B------:R-:W-:Y:S02]  /*b2a0*/  IMAD.MOV.U32 R28, RZ, RZ, R45 ;  /* 0x000000ffff1c7224 */ /* 0x000fe400078e002d */
[----:B------:R-:W-:-:S07]  /*b2b0*/  IMAD.MOV.U32 R33, RZ, RZ, -0x1 ;  /* 0xffffffffff217424 */ /* 0x000fce00078e00ff */
[----:B------:R-:W-:Y:S05]  /*b2c0*/  WARPSYNC.COLLECTIVE R33, `(.L_x_141) ;  /* 0x0000000021087348 */ /* 0x000fea0003c00000 */
[----:B------:R0:W1:Y:S02]  /*b2d0*/  SHFL.DOWN P0, R29, R34, R29, R28 ;  /* 0x0800001d221d7389 */ /* 0x000064000000001c */
[----:B01----:R-:W-:Y:S05]  /*b2e0*/  ENDCOLLECTIVE ;  /* 0x000000000000791b */ /* 0x003fea0003800000 */
.L_x_141:
[----:B------:R-:W-:Y:S05]  /*b2f0*/  BSYNC B1 ;  /* 0x0000000000017941 */ /* 0x000fea0003800000 */
.L_x_140:
[----:B------:R-:W-:Y:S05]  /*b300*/  BRA `(.L_x_142) ;  /* 0xffffff88008c7947 */ /* 0x000fea000383ffff */
.L_x_46:
[----:B------:R-:W-:Y:S01]  /*b310*/  BSSY B1, `(.L_x_143) ;  /* 0x0000008000017945 */ /* 0x000fe20003800000 */
[----:B0-----:R-:W-:Y:S02]  /*b320*/  IMAD.MOV.U32 R34, RZ, RZ, R33 ;  /* 0x000000ffff227224 */ /* 0x001fe400078e0021 */
[----:B-12---:R-:W-:Y:S02]  /*b330*/  IMAD.MOV.U32 R29, RZ, RZ, 0x10 ;  /* 0x00000010ff1d7424 */ /* 0x006fe400078e00ff */
[----:B------:R-:W-:Y:S02]  /*b340*/  IMAD.MOV.U32 R28, RZ, RZ, R45 ;  /* 0x000000ffff1c7224 */ /* 0x000fe400078e002d */
[----:B------:R-:W-:-:S07]  /*b350*/  IMAD.MOV.U32 R33, RZ, RZ, -0x1 ;  /* 0xffffffffff217424 */ /* 0x000fce00078e00ff */
[----:B------:R-:W-:Y:S05]  /*b360*/  WARPSYNC.COLLECTIVE R33, `(.L_x_144) ;  /* 0x0000000021087348 */ /* 0x000fea0003c00000 */
[----:B------:R0:W1:Y:S02]  /*b370*/  SHFL.DOWN P0, R29, R34, R29, R28 ;  /* 0x0800001d221d7389 */ /* 0x000064000000001c */
[----:B01----:R-:W-:Y:S05]  /*b380*/  ENDCOLLECTIVE ;  /* 0x000000000000791b */ /* 0x003fea0003800000 */
.L_x_144:
[----:B------:R-:W-:Y:S05]  /*b390*/  BSYNC B1 ;  /* 0x0000000000017941 */ /* 0x000fea0003800000 */
.L_x_143:
        /* <DEDUP_REMOVED lines=12> */
[----:B------:R-:W-:Y:S01]  /*b460*/  LOP3.LUT R25, R25, 0xf, RZ, 0xc0, !PT ;  /* 0x0000000f19197812 */ /* 0x000fe200078ec0ff */
[----:B0-----:R-:W0:Y:S01]  /*b470*/  LDC.64 R28, c[0x0][0x3a0] ;  /* 0x0000e800ff1c7b82 */ /* 0x001e220000000a00 */
[----:B--2---:R-:W-:Y:S02]  /*b480*/  @!P0 PRMT R44, R33, 0x7610, R44 ;  /* 0x00007610212c8816 */ /* 0x004fe4000000002c */
[----:B------:R-:W-:Y:S02]  /*b490*/  ISETP.NE.AND P0, PT, R37, 0x65, PT ;  /* 0x000000652500780c */ /* 0x000fe40003f05270 */
[----:B------:R-:W-:-:S05]  /*b4a0*/  LOP3.LUT R44, R44, 0xf, RZ, 0xc0, !PT ;  /* 0x0000000f2c2c7812 */ /* 0x000fca00078ec0ff */
[----:B------:R-:W-:-:S04]  /*b4b0*/  IMAD R25, R25, 0xc, R44 ;  /* 0x0000000c19197824 */ /* 0x000fc800078e022c */
[----:B0-----:R-:W-:-:S05]  /*b4c0*/  IMAD.WIDE.U32 R28, R25, 0x2, R28 ;  /* 0x00000002191c7825 */ /* 0x001fca00078e001c */
[----:B------:R0:W5:Y:S01]  /*b4d0*/  LDG.E.U16 R25, desc[UR8][R28.64] ;  /* 0x000000081c197981 */ /* 0x000162000c1e1500 */
[----:B------:R-:W-:Y:S02]  /*b4e0*/  IMAD.MOV.U32 R33, RZ, RZ, -0x1 ;  /* 0xffffffffff217424 */ /* 0x000fe400078e00ff */
[----:B------:R-:W-:-:S07]  /*b4f0*/  VIADD R23, R23, 0xffffffe0 ;  /* 0xffffffe017177836 */ /* 0x000fce0000000000 */
[----:B0----5:R-:W-:Y:S05]  /*b500*/  WARPSYNC.COLLECTIVE R33, `(.L_x_145) ;  /* 0x0000000021087348 */ /* 0x021fea0003c00000 */
[----:B------:R-:W-:Y:S01]  /*b510*/  VOTE.ALL P0, P0 ;  /* 0x0000000000ff7806 */ /* 0x000fe20000000000 */
[----:B0----5:R-:W-:-:S12]  /*b520*/  ENDCOLLECTIVE ;  /* 0x000000000000791b */ /* 0x021fd80003800000 */
.L_x_145:
[----:B------:R-:W-:Y:S05]  /*b530*/  BRA `(.L_x_146) ;  /* 0xffffff88009c7947 */ /* 0x000fea000383ffff */
.L_x_59:
[----:B------:R-:W-:Y:S01]  /*b540*/  BSSY B0, `(.L_x_147) ;  /* 0x0000006000007945 */ /* 0x000fe20003800000 */
[----:B------:R-:W-:Y:S01]  /*b550*/  PLOP3.LUT P0, PT, P0, PT, PT, 0x8, 0x80 ;  /* 0x000000000080781c */ /* 0x000fe2000070e170 */
[----:B------:R-:W-:-:S12]  /*b560*/  IMAD.MOV.U32 R33, RZ, RZ, -0x1 ;  /* 0xffffffffff217424 */ /* 0x000fd800078e00ff */
[----:B------:R-:W-:Y:S05]  /*b570*/  WARPSYNC.COLLECTIVE R33, `(.L_x_148) ;  /* 0x0000000021087348 */ /* 0x000fea0003c00000 */
[----:B------:R-:W-:Y:S01]  /*b580*/  VOTE.ANY P0, P0 ;  /* 0x0000000000ff7806 */ /* 0x000fe20000000100 */
[----:B------:R-:W-:-:S12]  /*b590*/  ENDCOLLECTIVE ;  /* 0x000000000000791b */ /* 0x000fd80003800000 */
.L_x_148:
[----:B------:R-:W-:Y:S05]  /*b5a0*/  BSYNC B0 ;  /* 0x0000000000007941 */ /* 0x000fea0003800000 */
.L_x_147:
[----:B------:R-:W-:Y:S05]  /*b5b0*/  BRA `(.L_x_149) ;  /* 0xffffffcc008c7947 */ /* 0x000fea000383ffff */
.L_x_63:
[----:B------:R-:W-:Y:S01]  /*b5c0*/  BSSY B0, `(.L_x_150) ;  /* 0x0000006000007945 */ /* 0x000fe20003800000 */
[----:B------:R-:W-:Y:S01]  /*b5d0*/  PLOP3.LUT P0, PT, P0, PT, PT, 0x8, 0x80 ;  /* 0x000000000080781c */ /* 0x000fe2000070e170 */
[----:B------:R-:W-:-:S12]  /*b5e0*/  IMAD.MOV.U32 R33, RZ, RZ, -0x1 ;  /* 0xffffffffff217424 */ /* 0x000fd800078e00ff */
[----:B------:R-:W-:Y:S05]  /*b5f0*/  WARPSYNC.COLLECTIVE R33, `(.L_x_151) ;  /* 0x0000000021087348 */ /* 0x000fea0003c00000 */
[----:B------:R-:W-:Y:S01]  /*b600*/  VOTE.ANY P0, P0 ;  /* 0x0000000000ff7806 */ /* 0x000fe20000000100 */
[----:B------:R-:W-:-:S12]  /*b610*/  ENDCOLLECTIVE ;  /* 0x000000000000791b */ /* 0x000fd80003800000 */
.L_x_151:
[----:B------:R-:W-:Y:S05]  /*b620*/  BSYNC B0 ;  /* 0x0000000000007941 */ /* 0x000fea0003800000 */
.L_x_150:
[----:B------:R-:W-:Y:S05]  /*b630*/  BRA `(.L_x_152) ;  /* 0xffffffcc00a07947 */ /* 0x000fea000383ffff */
.L_x_65:
[----:B------:R-:W0:Y:S01]  /*b640*/  S2R R48, SR_GEMASK ;  /* 0x0000000000307919 */ /* 0x000e220000003c00 */
[----:B------:R-:W-:Y:S01]  /*b650*/  BSSY B0, `(.L_x_153) ;  /* 0x0000006000007945 */ /* 0x000fe20003800000 */
[----:B------:R-:W-:Y:S01]  /*b660*/  PLOP3.LUT P0, PT, P0, PT, PT, 0x8, 0x80 ;  /* 0x000000000080781c */ /* 0x000fe2000070e170 */
[----:B------:R-:W-:-:S12]  /*b670*/  IMAD.MOV.U32 R33, RZ, RZ, -0x1 ;  /* 0xffffffffff217424 */ /* 0x000fd800078e00ff */
[----:B0-----:R-:W-:Y:S05]  /*b680*/  WARPSYNC.COLLECTIVE R33, `(.L_x_154) ;  /* 0x0000000021087348 */ /* 0x001fea0003c00000 */
[----:B------:R-:W-:Y:S01]  /*b690*/  VOTE.ANY R33, PT, P0 ;  /* 0x0000000000217806 */ /* 0x000fe200000e0100 */
[----:B0-----:R-:W-:Y:S06]  /*b6a0*/  ENDCOLLECTIVE ;  /* 0x000000000000791b */ /* 0x001fec0003800000 */
.L_x_154:
[----:B------:R-:W-:Y:S05]  /*b6b0*/  BSYNC B0 ;  /* 0x0000000000007941 */ /* 0x000fea0003800000 */
.L_x_153:
[----:B------:R-:W-:Y:S01]  /*b6c0*/  LOP3.LUT R33, R33, 0x80000000, R48, 0xec, !PT ;  /* 0x8000000021217812 */ /* 0x000fe200078eec30 */
[----:B------:R-:W-:Y:S01]  /*b6d0*/  IMAD.MOV.U32 R29, RZ, RZ, 0x1 ;  /* 0x00000001ff1d7424 */ /* 0x000fe200078e00ff */
[----:B------:R-:W-:-:S03]  /*b6e0*/  LOP3.LUT R34, R30, 0xffff, RZ, 0xc0, !PT ;  /* 0x0000ffff1e227812 */ /* 0x000fc600078ec0ff */
[----:B------:R-:W-:-:S05]  /*b6f0*/  VIADD R12, R33, 0xffffffff ;  /* 0xffffffff210c7836 */ /* 0x000fca0000000000 */
[----:B------:R-:W-:Y:S01]  /*b700*/  LOP3.LUT R12, R33, R12, RZ, 0xc, !PT ;  /* 0x0000000c210c7212 */ /* 0x000fe200078e0cff */
[----:B------:R-:W-:-:S05]  /*b710*/  IMAD.MOV.U32 R33, RZ, RZ, -0x1 ;  /* 0xffffffffff217424 */ /* 0x000fca00078e00ff */
[----:B------:R-:W0:Y:S02]  /*b720*/  POPC R12, R12 ;  /* 0x0000000c000c7309 */ /* 0x000e240000000000 */
[----:B0-----:R-:W-:-:S07]  /*b730*/  IMAD.MOV.U32 R28, RZ, RZ, R12 ;  /* 0x000000ffff1c7224 */ /* 0x001fce00078e000c */
[----:B------:R-:W-:Y:S05]  /*b740*/  WARPSYNC.COLLECTIVE R33, `(.L_x_155) ;  /* 0x0000000021087348 */ /* 0x000fea0003c00000 */
[----:B------:R0:W1:Y:S02]  /*b750*/  SHFL.DOWN P0, R29, R34, R29, R28 ;  /* 0x0800001d221d7389 */ /* 0x000064000000001c */
[----:B01----:R-:W-:Y:S05]  /*b760*/  ENDCOLLECTIVE ;  /* 0x000000000000791b */ /* 0x003fea0003800000 */
.L_x_155:
[----:B------:R-:W-:Y:S01]  /*b770*/  IMAD.MOV.U32 R15, RZ, RZ, R29 ;  /* 0x000000ffff0f7224 */ /* 0x000fe200078e001d */
[----:B------:R-:W-:Y:S06]  /*b780*/  BRA `(.L_x_156) ;  /* 0xffffffcc00887947 */ /* 0x000fec000383ffff */
.L_x_68:
[----:B------:R-:W-:Y:S01]  /*b790*/  BSSY B0, `(.L_x_157) ;  /* 0x0000007000007945 */ /* 0x000fe20003800000 */
[----:B------:R-:W-:Y:S02]  /*b7a0*/  IMAD.MOV.U32 R29, RZ, RZ, 0x2 ;  /* 0x00000002ff1d7424 */ /* 0x000fe400078e00ff */
[----:B------:R-:W-:Y:S02]  /*b7b0*/  IMAD.MOV.U32 R28, RZ, RZ, R12 ;  /* 0x000000ffff1c7224 */ /* 0x000fe400078e000c */
[----:B------:R-:W-:-:S07]  /*b7c0*/  IMAD.MOV.U32 R33, RZ, RZ, -0x1 ;  /* 0xffffffffff217424 */ /* 0x000fce00078e00ff */
[----:B-12---:R-:W-:Y:S05]  /*b7d0*/  WARPSYNC.COLLECTIVE R33, `(.L_x_158) ;  /* 0x0000000021087348 */ /* 0x006fea0003c00000 */
[----:B------:R0:W3:Y:S02]  /*b7e0*/  SHFL.DOWN P0, R29, R34, R29, R28 ;  /* 0x0800001d221d7389 */ /* 0x0000e4000000001c */
[----:B0123--:R-:W-:Y:S05]  /*b7f0*/  ENDCOLLECTIVE ;  /* 0x000000000000791b */ /* 0x00ffea0003800000 */
.L_x_158:
[----:B------:R-:W-:Y:S05]  /*b800*/  BSYNC B0 ;  /* 0x0000000000007941 */ /* 0x000fea0003800000 */
.L_x_157:
[----:B------:R-:W-:Y:S05]  /*b810*/  BRA `(.L_x_159) ;  /* 0xffffffcc00ac7947 */ /* 0x000fea000383ffff */
.L_x_71:
[----:B------:R-:W-:Y:S01]  /*b820*/  BSSY B0, `(.L_x_160) ;  /* 0x0000007000007945 */ /* 0x000fe20003800000 */
[----:B---3--:R-:W-:Y:S02]  /*b830*/  IMAD.MOV.U32 R29, RZ, RZ, 0x4 ;  /* 0x00000004ff1d7424 */ /* 0x008fe400078e00ff */
[----:B------:R-:W-:Y:S02]  /*b840*/  IMAD.MOV.U32 R28, RZ, RZ, R12 ;  /* 0x000000ffff1c7224 */ /* 0x000fe400078e000c */
[----:B------:R-:W-:-:S07]  /*b850*/  IMAD.MOV.U32 R33, RZ, RZ, -0x1 ;  /* 0xffffffffff217424 */ /* 0x000fce00078e00ff */
[----:B-12---:R-:W-:Y:S05]  /*b860*/  WARPSYNC.COLLECTIVE R33, `(.L_x_161) ;  /* 0x0000000021087348 */ /* 0x006fea0003c00000 */
[----:B------:R0:W3:Y:S02]  /*b870*/  SHFL.DOWN P0, R29, R34, R29, R28 ;  /* 0x0800001d221d7389 */ /* 0x0000e4000000001c */
[----:B0123--:R-:W-:Y:S05]  /*b880*/  ENDCOLLECTIVE ;  /* 0x000000000000791b */ /* 0x00ffea0003800000 */
.L_x_161:
[----:B------:R-:W-:Y:S05]  /*b890*/  BSYNC B0 ;  /* 0x0000000000007941 */ /* 0x000fea0003800000 */
.L_x_160:
[----:B------:R-:W-:Y:S05]  /*b8a0*/  BRA `(.L_x_162) ;  /* 0xffffffcc00d47947 */ /* 0x000fea000383ffff */
.L_x_74:
[----:B------:R-:W-:Y:S01]  /*b8b0*/  BSSY B0, `(.L_x_163) ;  /* 0x0000007000007945 */ /* 0x000fe20003800000 */
[----:B---3--:R-:W-:Y:S02]  /*b8c0*/  IMAD.MOV.U32 R29, RZ, RZ, 0x8 ;  /* 0x00000008ff1d7424 */ /* 0x008fe400078e00ff */
[----:B------:R-:W-:Y:S02]  /*b8d0*/  IMAD.MOV.U32 R28, RZ, RZ, R12 ;  /* 0x000000ffff1c7224 */ /* 0x000fe400078e000c */
[----:B------:R-:W-:-:S07]  /*b8e0*/  IMAD.MOV.U32 R33, RZ, RZ, -0x1 ;  /* 0xffffffffff217424 */ /* 0x000fce00078e00ff */
[----:B-12-4-:R-:W-:Y:S05]  /*b8f0*/  WARPSYNC.COLLECTIVE R33, `(.L_x_164) ;  /* 0x0000000021087348 */ /* 0x016fea0003c00000 */
[----:B------:R0:W3:Y:S02]  /*b900*/  SHFL.DOWN P0, R29, R34, R29, R28 ;  /* 0x0800001d221d7389 */ /* 0x0000e4000000001c */
[----:B01234-:R-:W-:Y:S05]  /*b910*/  ENDCOLLECTIVE ;  /* 0x000000000000791b */ /* 0x01ffea0003800000 */
.L_x_164:
[----:B------:R-:W-:Y:S05]  /*b920*/  BSYNC B0 ;  /* 0x0000000000007941 */ /* 0x000fea0003800000 */
.L_x_163:
[----:B------:R-:W-:Y:S05]  /*b930*/  BRA `(.L_x_165) ;  /* 0xffffffcc00fc7947 */ /* 0x000fea000383ffff */
.L_x_77:
[----:B------:R-:W-:Y:S01]  /*b940*/  BSSY B0, `(.L_x_166) ;  /* 0x0000009000007945 */ /* 0x000fe20003800000 */
[----:B0-----:R-:W-:Y:S02]  /*b950*/  IMAD.MOV.U32 R34, RZ, RZ, R33 ;  /* 0x000000ffff227224 */ /* 0x001fe400078e0021 */
[----:B------:R-:W-:Y:S02]  /*b960*/  VIADD R15, R49, 0x10 ;  /* 0x00000010310f7836 */ /* 0x000fe40000000000 */
[----:B---3--:R-:W-:Y:S02]  /*b970*/  IMAD.MOV.U32 R29, RZ, RZ, 0x10 ;  /* 0x00000010ff1d7424 */ /* 0x008fe400078e00ff */
[----:B------:R-:W-:Y:S02]  /*b980*/  IMAD.MOV.U32 R28, RZ, RZ, R12 ;  /* 0x000000ffff1c7224 */ /* 0x000fe400078e000c */
[----:B------:R-:W-:-:S07]  /*b990*/  IMAD.MOV.U32 R33, RZ, RZ, -0x1 ;  /* 0xffffffffff217424 */ /* 0x000fce00078e00ff */
[----:B-12-4-:R-:W-:Y:S05]  /*b9a0*/  WARPSYNC.COLLECTIVE R33, `(.L_x_167) ;  /* 0x0000000021087348 */ /* 0x016fea0003c00000 */
[----:B------:R0:W3:Y:S02]  /*b9b0*/  SHFL.DOWN P0, R29, R34, R29, R28 ;  /* 0x0800001d221d7389 */ /* 0x0000e4000000001c */
[----:B01234-:R-:W-:Y:S05]  /*b9c0*/  ENDCOLLECTIVE ;  /* 0x000000000000791b */ /* 0x01ffea0003800000 */
.L_x_167:
[----:B------:R-:W-:Y:S05]  /*b9d0*/  BSYNC B0 ;  /* 0x0000000000007941 */ /* 0x000fea0003800000 */
.L_x_166:
        /* <DEDUP_REMOVED lines=11> */
[----:B------:R0:W5:Y:S01]  /*ba90*/  @!P3 LDG.E.U16 R12, desc[UR8][R28.64] ;  /* 0x000000081c0cb981 */ /* 0x000162000c1e1500 */
[----:B------:R-:W-:Y:S01]  /*baa0*/  ISETP.NE.AND P0, PT, R8, 0x65, PT ;  /* 0x000000650800780c */ /* 0x000fe20003f05270 */
[----:B------:R-:W1:Y:S01]  /*bab0*/  S2UR UR5, SR_CTAID.X ;  /* 0x00000000000579c3 */ /* 0x000e620000002500 */
[----:B------:R-:W-:Y:S01]  /*bac0*/  IMAD.MOV.U32 R33, RZ, RZ, -0x1 ;  /* 0xffffffffff217424 */ /* 0x000fe200078e00ff */
[----:B------:R-:W2:Y:S06]  /*bad0*/  S2R R44, SR_TID.X ;  /* 0x00000000002c7919 */ /* 0x000eac0000002100 */
[----:B------:R-:W1:Y:S08]  /*bae0*/  LDC R8, c[0x0][0x398] ;  /* 0x0000e600ff087b82 */ /* 0x000e700000000800 */
[----:B0-----:R-:W0:Y:S01]  /*baf0*/  LDC.64 R28, c[0x0][0x390] ;  /* 0x0000e400ff1c7b82 */ /* 0x001e220000000a00 */
[----:B--2---:R-:W-:-:S04]  /*bb00*/  LOP3.LUT R15, RZ, R44, RZ, 0x33, !PT ;  /* 0x0000002cff0f7212 */ /* 0x004fc800078e33ff */
[----:B-1----:R-:W-:-:S07]  /*bb10*/  IADD3 R15, PT, PT, R15, UR5, R8 ;  /* 0x000000050f0f7c10 */ /* 0x002fce000fffe008 */
[----:B0----5:R-:W-:Y:S05]  /*bb20*/  WARPSYNC.COLLECTIVE R33, `(.L_x_168) ;  /* 0x0000000021087348 */ /* 0x021fea0003c00000 */
[----:B------:R-:W-:Y:S01]  /*bb30*/  VOTE.ALL P0, P0 ;  /* 0x0000000000ff7806 */ /* 0x000fe20000000000 */
[----:B0----5:R-:W-:-:S12]  /*bb40*/  ENDCOLLECTIVE ;  /* 0x000000000000791b */ /* 0x021fd80003800000 */
.L_x_168:
[----:B------:R-:W-:Y:S02]  /*bb50*/  @!P3 PRMT R30, R12, 0x7610, R30 ;  /* 0x000076100c1eb816 */ /* 0x000fe4000000001e */
[----:B------:R-:W-:-:S05]  /*bb60*/  IADD3 R8, P3, PT, R28, 0x80, RZ ;  /* 0x000000801c087810 */ /* 0x000fca0007f7e0ff */
[----:B------:R-:W-:Y:S01]  /*bb70*/  IMAD.X R12, RZ, RZ, R29, P3 ;  /* 0x000000ffff0c7224 */ /* 0x000fe200018e061d */
[----:B------:R-:W-:Y:S07]  /*bb80*/  BRA `(.L_x_169) ;  /* 0xffffffd000107947 */ /* 0x000fee000383ffff */
.L_x_79:
[----:B------:R-:W-:Y:S01]  /*bb90*/  BSSY B0, `(.L_x_170) ;  /* 0x0000006000007945 */ /* 0x000fe20003800000 */
[----:B------:R-:W-:Y:S01]  /*bba0*/  PLOP3.LUT P0, PT, P0, PT, PT, 0x8, 0x80 ;  /* 0x000000000080781c */ /* 0x000fe2000070e170 */
[----:B------:R-:W-:-:S12]  /*bbb0*/  IMAD.MOV.U32 R33, RZ, RZ, -0x1 ;  /* 0xffffffffff217424 */ /* 0x000fd800078e00ff */
[----:B------:R-:W-:Y:S05]  /*bbc0*/  WARPSYNC.COLLECTIVE R33, `(.L_x_171) ;  /* 0x0000000021087348 */ /* 0x000fea0003c00000 */
[----:B------:R-:W-:Y:S01]  /*bbd0*/  VOTE.ANY P0, P0 ;  /* 0x0000000000ff7806 */ /* 0x000fe20000000100 */
[----:B------:R-:W-:-:S12]  /*bbe0*/  ENDCOLLECTIVE ;  /* 0x000000000000791b */ /* 0x000fd80003800000 */
.L_x_171:
[----:B------:R-:W-:Y:S05]  /*bbf0*/  BSYNC B0 ;  /* 0x0000000000007941 */ /* 0x000fea0003800000 */
.L_x_170:
[----:B------:R-:W-:Y:S05]  /*bc00*/  BRA `(.L_x_172) ;  /* 0xffffffd000247947 */ /* 0x000fea000383ffff */
.L_x_83:
[----:B------:R-:W-:Y:S01]  /*bc10*/  BSSY B0, `(.L_x_173) ;  /* 0x0000006000007945 */ /* 0x000fe20003800000 */
[----:B------:R-:W-:Y:S01]  /*bc20*/  PLOP3.LUT P0, PT, P0, PT, PT, 0x8, 0x80 ;  /* 0x000000000080781c */ /* 0x000fe2000070e170 */
[----:B------:R-:W-:-:S12]  /*bc30*/  IMAD.MOV.U32 R33, RZ, RZ, -0x1 ;  /* 0xffffffffff217424 */ /* 0x000fd800078e00ff */
[----:B------:R-:W-:Y:S05]  /*bc40*/  WARPSYNC.COLLECTIVE R33, `(.L_x_174) ;  /* 0x0000000021087348 */ /* 0x000fea0003c00000 */
[----:B------:R-:W-:Y:S01]  /*bc50*/  VOTE.ANY P0, P0 ;  /* 0x0000000000ff7806 */ /* 0x000fe20000000100 */
[----:B------:R-:W-:-:S12]  /*bc60*/  ENDCOLLECTIVE ;  /* 0x000000000000791b */ /* 0x000fd80003800000 */
.L_x_174:
[----:B------:R-:W-:Y:S05]  /*bc70*/  BSYNC B0 ;  /* 0x0000000000007941 */ /* 0x000fea0003800000 */
.L_x_173:
[----:B------:R-:W-:Y:S05]  /*bc80*/  BRA `(.L_x_175) ;  /* 0xffffffd000387947 */ /* 0x000fea000383ffff */
.L_x_85:
[----:B------:R-:W-:Y:S01]  /*bc90*/  BSSY B0, `(.L_x_176) ;  /* 0x0000006000007945 */ /* 0x000fe20003800000 */
[----:B------:R-:W-:Y:S01]  /*bca0*/  PLOP3.LUT P0, PT, P0, PT, PT, 0x8, 0x80 ;  /* 0x000000000080781c */ /* 0x000fe2000070e170 */
[----:B------:R-:W-:-:S12]  /*bcb0*/  IMAD.MOV.U32 R33, RZ, RZ, -0x1 ;  /* 0xffffffffff217424 */ /* 0x000fd800078e00ff */
[----:B------:R-:W-:Y:S05]  /*bcc0*/  WARPSYNC.COLLECTIVE R33, `(.L_x_177) ;  /* 0x0000000021087348 */ /* 0x000fea0003c00000 */
[----:B------:R-:W-:Y:S01]  /*bcd0*/  VOTE.ANY R33, PT, P0 ;  /* 0x0000000000217806 */ /* 0x000fe200000e0100 */
[----:B------:R-:W-:Y:S06]  /*bce0*/  ENDCOLLECTIVE ;  /* 0x000000000000791b */ /* 0x000fec0003800000 */
.L_x_177:
[----:B------:R-:W-:Y:S05]  /*bcf0*/  BSYNC B0 ;  /* 0x0000000000007941 */ /* 0x000fea0003800000 */
.L_x_176:
        /* <DEDUP_REMOVED lines=11> */
.L_x_178:
[----:B------:R-:W-:Y:S01]  /*bdb0*/  IMAD.MOV.U32 R52, RZ, RZ, R29 ;  /* 0x000000ffff347224 */ /* 0x000fe200078e001d */
[----:B------:R-:W-:Y:S06]  /*bdc0*/  BRA `(.L_x_179) ;  /* 0xffffffd000207947 */ /* 0x000fec000383ffff */
.L_x_88:
[----:B------:R-:W-:Y:S01]  /*bdd0*/  BSSY B0, `(.L_x_180) ;  /* 0x0000007000007945 */ /* 0x000fe20003800000 */
[----:B--2---:R-:W-:Y:S02]  /*bde0*/  IMAD.MOV.U32 R29, RZ, RZ, 0x2 ;  /* 0x00000002ff1d7424 */ /* 0x004fe400078e00ff */
[----:B------:R-:W-:Y:S02]  /*bdf0*/  IMAD.MOV.U32 R28, RZ, RZ, R45 ;  /* 0x000000ffff1c7224 */ /* 0x000fe400078e002d */
[----:B------:R-:W-:-:S07]  /*be00*/  IMAD.MOV.U32 R33, RZ, RZ, -0x1 ;  /* 0xffffffffff217424 */ /* 0x000fce00078e00ff */
[----:B-1----:R-:W-:Y:S05]  /*be10*/  WARPSYNC.COLLECTIVE R33, `(.L_x_181) ;  /* 0x0000000021087348 */ /* 0x002fea0003c00000 */
[----:B------:R0:W2:Y:S02]  /*be20*/  SHFL.DOWN P0, R29, R34, R29, R28 ;  /* 0x0800001d221d7389 */ /* 0x0000a4000000001c */
[----:B012---:R-:W-:Y:S05]  /*be30*/  ENDCOLLECTIVE ;  /* 0x000000000000791b */ /* 0x007fea0003800000 */
.L_x_181:
[----:B------:R-:W-:Y:S05]  /*be40*/  BSYNC B0 ;  /* 0x0000000000007941 */ /* 0x000fea0003800000 */
.L_x_180:
[----:B------:R-:W-:Y:S05]  /*be50*/  BRA `(.L_x_182) ;  /* 0xffffffd000447947 */ /* 0x000fea000383ffff */
.L_x_91:
[----:B------:R-:W-:Y:S01]  /*be60*/  BSSY B0, `(.L_x_183) ;  /* 0x0000007000007945 */ /* 0x000fe20003800000 */
[----:B--23--:R-:W-:Y:S02]  /*be70*/  IMAD.MOV.U32 R29, RZ, RZ, 0x4 ;  /* 0x00000004ff1d7424 */ /* 0x00cfe400078e00ff */
[----:B------:R-:W-:Y:S02]  /*be80*/  IMAD.MOV.U32 R28, RZ, RZ, R45 ;  /* 0x000000ffff1c7224 */ /* 0x000fe400078e002d */
[----:B------:R-:W-:-:S07]  /*be90*/  IMAD.MOV.U32 R33, RZ, RZ, -0x1 ;  /* 0xffffffffff217424 */ /* 0x000fce00078e00ff */
[----:B-1----:R-:W-:Y:S05]  /*bea0*/  WARPSYNC.COLLECTIVE R33, `(.L_x_184) ;  /* 0x0000000021087348 */ /* 0x002fea0003c00000 */
[----:B------:R0:W2:Y:S02]  /*beb0*/  SHFL.DOWN P0, R29, R34, R29, R28 ;  /* 0x0800001d221d7389 */ /* 0x0000a4000000001c */
[----:B012---:R-:W-:Y:S05]  /*bec0*/  ENDCOLLECTIVE ;  /* 0x000000000000791b */ /* 0x007fea0003800000 */
.L_x_184:
[----:B------:R-:W-:Y:S05]  /*bed0*/  BSYNC B0 ;  /* 0x0000000000007941 */ /* 0x000fea0003800000 */
.L_x_183:
[----:B------:R-:W-:Y:S05]  /*bee0*/  BRA `(.L_x_185) ;  /* 0xffffffd0006c7947 */ /* 0x000fea000383ffff */
.L_x_94:
[----:B------:R-:W-:Y:S01]  /*bef0*/  BSSY B0, `(.L_x_186) ;  /* 0x0000007000007945 */ /* 0x000fe20003800000 */
[----:B--23--:R-:W-:Y:S02]  /*bf00*/  IMAD.MOV.U32 R29, RZ, RZ, 0x8 ;  /* 0x00000008ff1d7424 */ /* 0x00cfe400078e00ff */
[----:B------:R-:W-:Y:S02]  /*bf10*/  IMAD.MOV.U32 R28, RZ, RZ, R45 ;  /* 0x000000ffff1c7224 */ /* 0x000fe400078e002d */
[----:B------:R-:W-:-:S07]  /*bf20*/  IMAD.MOV.U32 R33, RZ, RZ, -0x1 ;  /* 0xffffffffff217424 */ /* 0x000fce00078e00ff */
[----:B-1----:R-:W-:Y:S05]  /*bf30*/  WARPSYNC.COLLECTIVE R33, `(.L_x_187) ;  /* 0x0000000021087348 */ /* 0x002fea0003c00000 */
[----:B------:R0:W2:Y:S02]  /*bf40*/  SHFL.DOWN P0, R29, R34, R29, R28 ;  /* 0x0800001d221d7389 */ /* 0x0000a4000000001c */
[----:B012---:R-:W-:Y:S05]  /*bf50*/  ENDCOLLECTIVE ;  /* 0x000000000000791b */ /* 0x007fea0003800000 */
.L_x_187:
[----:B------:R-:W-:Y:S05]  /*bf60*/  BSYNC B0 ;  /* 0x0000000000007941 */ /* 0x000fea0003800000 */
.L_x_186:
[----:B------:R-:W-:Y:S05]  /*bf70*/  BRA `(.L_x_188) ;  /* 0xffffffd000947947 */ /* 0x000fea000383ffff */
.L_x_97:
[----:B------:R-:W-:Y:S01]  /*bf80*/  BSSY B0, `(.L_x_189) ;  /* 0x0000009000007945 */ /* 0x000fe20003800000 */
[----:B0-----:R-:W-:Y:S02]  /*bf90*/  IMAD.MOV.U32 R34, RZ, RZ, R29 ;  /* 0x000000ffff227224 */ /* 0x001fe400078e001d */
[----:B-1----:R-:W-:Y:S02]  /*bfa0*/  VIADD R52, R49, 0x10 ;  /* 0x0000001031347836 */ /* 0x002fe40000000000 */
[----:B------:R-:W-:Y:S02]  /*bfb0*/  IMAD.MOV.U32 R29, RZ, RZ, 0x10 ;  /* 0x00000010ff1d7424 */ /* 0x000fe400078e00ff */
[----:B------:R-:W-:Y:S02]  /*bfc0*/  IMAD.MOV.U32 R28, RZ, RZ, R45 ;  /* 0x000000ffff1c7224 */ /* 0x000fe400078e002d */
[----:B------:R-:W-:-:S07]  /*bfd0*/  IMAD.MOV.U32 R33, RZ, RZ, -0x1 ;  /* 0xffffffffff217424 */ /* 0x000fce00078e00ff */
[----:B------:R-:W-:Y:S05]  /*bfe0*/  WARPSYNC.COLLECTIVE R33, `(.L_x_190) ;  /* 0x0000000021087348 */ /* 0x000fea0003c00000 */
[----:B------:R0:W1:Y:S02]  /*bff0*/  SHFL.DOWN P0, R29, R34, R29, R28 ;  /* 0x0800001d221d7389 */ /* 0x000064000000001c */
[----:B01----:R-:W-:Y:S05]  /*c000*/  ENDCOLLECTIVE ;  /* 0x000000000000791b */ /* 0x003fea0003800000 */
.L_x_190:
[----:B------:R-:W-:Y:S05]  /*c010*/  BSYNC B0 ;  /* 0x0000000000007941 */ /* 0x000fea0003800000 */
.L_x_189:
        /* <DEDUP_REMOVED lines=25> */
.L_x_191:
[----:B------:R-:W-:Y:S05]  /*c1b0*/  BRA `(.L_x_192) ;  /* 0xffffffd000a87947 */ /* 0x000fea000383ffff */
.L_x_193:
        /* <DEDUP_REMOVED lines=12> */
.L_x_1263:


//--------------------- .text._ZN3cub18CUB_300001_SM_10006detail4scan20DeviceScanInitKernelINS0_13ScanTileStateItLb1EEEEEvT_i --------------------------
	.section	.text._ZN3cub18CUB_300001_SM_10006detail4scan20DeviceScanInitKernelINS0_13ScanTileStateItLb1EEEEEvT_i,"ax",@progbits
	.align	128
        .global         _ZN3cub18CUB_300001_SM_10006detail4scan20DeviceScanInitKernelINS0_13ScanTileStateItLb1EEEEEvT_i
        .type           _ZN3cub18CUB_300001_SM_10006detail4scan20DeviceScanInitKernelINS0_13ScanTileStateItLb1EEEEEvT_i,@function
        .size           _ZN3cub18CUB_300001_SM_10006detail4scan20DeviceScanInitKernelINS0_13ScanTileStateItLb1EEEEEvT_i,(.L_x_1264 - _ZN3cub18CUB_300001_SM_10006detail4scan20DeviceScanInitKernelINS0_13ScanTileStateItLb1EEEEEvT_i)
        .other          _ZN3cub18CUB_300001_SM_10006detail4scan20DeviceScanInitKernelINS0_13ScanTileStateItLb1EEEEEvT_i,@"STO_CUDA_ENTRY STV_DEFAULT"
_ZN3cub18CUB_300001_SM_10006detail4scan20DeviceScanInitKernelINS0_13ScanTileStateItLb1EEEEEvT_i:
.text._ZN3cub18CUB_300001_SM_10006detail4scan20DeviceScanInitKernelINS0_13ScanTileStateItLb1EEEEEvT_i:
[----:B------:R-:W-:Y:S01]  /*0000*/  LDC R1, c[0x0][0x37c] ;  /* 0x0000df00ff017b82 */ /* 0x000fe20000000800 */
[----:B------:R-:W0:Y:S07]  /*0010*/  S2R R0, SR_TID.X ;  /* 0x0000000000007919 */ /* 0x000e2e0000002100 */
[----:B------:R-:W1:Y:S01]  /*0020*/  S2UR UR6, SR_CTAID.X ;  /* 0x00000000000679c3 */ /* 0x000e620000002500 */
[----:B------:R-:W2:Y:S07]  /*0030*/  LDCU UR4, c[0x0][0x388] ;  /* 0x00007100ff0477ac */ /* 0x000eae0008000800 */
[----:B------:R-:W1:Y:S01]  /*0040*/  LDC R5, c[0x0][0x360] ;  /* 0x0000d800ff057b82 */ /* 0x000e620000000800 */
[----:B0-----:R-:W-:Y:S01]  /*0050*/  ISETP.GT.U32.AND P0, PT, R0, 0x1f, PT ;  /* 0x0000001f0000780c */ /* 0x001fe20003f04070 */
[----:B-1----:R-:W-:-:S03]  /*0060*/  IMAD R5, R5, UR6, R0 ;  /* 0x0000000605057c24 */ /* 0x002fc6000f8e0200 */
[----:B------:R-:W-:Y:S02]  /*0070*/  ISETP.NE.OR P0, PT, RZ, UR6, P0 ;  /* 0x00000006ff007c0c */ /* 0x000fe40008705670 */
[----:B--2---:R-:W-:Y:S01]  /*0080*/  ISETP.GE.AND P1, PT, R5, UR4, PT ;  /* 0x0000000405007c0c */ /* 0x004fe2000bf26270 */
[----:B------:R-:W0:-:S12]  /*0090*/  LDCU.64 UR4, c[0x0][0x358] ;  /* 0x00006b00ff0477ac */ /* 0x000e180008000a00 */
[----:B------:R-:W1:Y:S02]  /*00a0*/  @!P1 LDC.64 R2, c[0x0][0x380] ;  /* 0x0000e000ff029b82 */ /* 0x000e640000000a00 */
[----:B-1----:R-:W-:Y:S01]  /*00b0*/  @!P1 IMAD.WIDE R2, R5, 0x4, R2 ;  /* 0x0000000405029825 */ /* 0x002fe200078e0202 */
[----:B------:R-:W-:-:S05]  /*00c0*/  @!P1 MOV R5, 0x63 ;  /* 0x0000006300059802 */ /* 0x000fca0000000f00 */
[----:B0-----:R0:W-:Y:S01]  /*00d0*/  @!P1 STG.E desc[UR4][R2.64+0x80], R5 ;  /* 0x0000800502009986 */ /* 0x0011e2000c101904 */
[----:B------:R-:W-:Y:S05]  /*00e0*/  @P0 EXIT ;  /* 0x000000000000094d */ /* 0x000fea0003800000 */
[----:B0-----:R-:W0:Y:S02]  /*00f0*/  LDC.64 R2, c[0x0][0x380] ;  /* 0x0000e000ff027b82 */ /* 0x001e240000000a00 */
[----:B0-----:R-:W-:-:S05]  /*0100*/  IMAD.WIDE.U32 R2, R0, 0x4, R2 ;  /* 0x0000000400027825 */ /* 0x001fca00078e0002 */
[----:B------:R-:W-:Y:S01]  /*0110*/  STG.E desc[UR4][R2.64], RZ ;  /* 0x000000ff02007986 */ /* 0x000fe2000c101904 */
[----:B------:R-:W-:Y:S05]  /*0120*/  EXIT ;  /* 0x000000000000794d */ /* 0x000fea0003800000 */
.L_x_194:
        /* <DEDUP_REMOVED lines=13> */
.L_x_1264:


//--------------------- .text._ZN3cub18CUB_300001_SM_10006detail6select23DeviceSelectSweepKernelINS2_10policy_hubI9TokenSpanNS0_8NullTypeElLb0ELNS0_10SelectImplE2EE10Policy1000EPS5_PS6_SA_PmNS0_13ScanTileStateIiLb1EEE8IsIgnoreS6_iNS2_19streaming_context_tIlLb1EEELS7_2EEEvT0_T1_T2_T3_T4_T5_T6_T7_iT8_NS1_7vsmem_tE --------------------------
	.section	.text._ZN3cub18CUB_300001_SM_10006detail6select23DeviceSelectSweepKernelINS2_10policy_hubI9TokenSpanNS0_8NullTypeElLb0ELNS0_10SelectImplE2EE10Policy1000EPS5_PS6_SA_PmNS0_13ScanTileStateIiLb1EEE8IsIgnoreS6_iNS2_19streaming_context_tIlLb1EEELS7_2EEEvT0_T1_T2_T3_T4_T5_T6_T7_iT8_NS1_7vsmem_tE,"ax",@progbits
	.align	128
        .global         _ZN3cub18CUB_300001_SM_10006detail6select23DeviceSelectSweepKernelINS2_10policy_hubI9TokenSpanNS0_8NullTypeElLb0ELNS0_10SelectImplE2EE10Policy1000EPS5_PS6_SA_PmNS0_13ScanTileStateIiLb1EEE8IsIgnoreS6_iNS2_19streaming_context_tIlLb1EEELS7_2EEEvT0_T1_T2_T3_T4_T5_T6_T7_iT8_NS1_7vsmem_tE
        .type           _ZN3cub18CUB_300001_SM_10006detail6select23DeviceSelectSweepKernelINS2_10policy_hubI9TokenSpanNS0_8NullTypeElLb0ELNS0_10SelectImplE2EE10Policy1000EPS5_PS6_SA_PmNS0_13ScanTileStateIiLb1EEE8IsIgnoreS6_iNS2_19streaming_context_tIlLb1EEELS7_2EEEvT0_T1_T2_T3_T4_T5_T6_T7_iT8_NS1_7vsmem_tE,@function
        .size           _ZN3cub18CUB_300001_SM_10006detail6select23DeviceSelectSweepKernelINS2_10policy_hubI9TokenSpanNS0_8NullTypeElLb0ELNS0_10SelectImplE2EE10Policy1000EPS5_PS6_SA_PmNS0_13ScanTileStateIiLb1EEE8IsIgnoreS6_iNS2_19streaming_context_tIlLb1EEELS7_2EEEvT0_T1_T2_T3_T4_T5_T6_T7_iT8_NS1_7vsmem_tE,(.L_x_1265 - _ZN3cub18CUB_300001_SM_10006detail6select23DeviceSelectSweepKernelINS2_10policy_hubI9TokenSpanNS0_8NullTypeElLb0ELNS0_10SelectImplE2EE10Policy1000EPS5_PS6_SA_PmNS0_13ScanTileStateIiLb1EEE8IsIgnoreS6_iNS2_19streaming_context_tIlLb1EEELS7_2EEEvT0_T1_T2_T3_T4_T5_T6_T7_iT8_NS1_7vsmem_tE)
        .other          _ZN3cub18CUB_300001_SM_10006detail6select23DeviceSelectSweepKernelINS2_10policy_hubI9TokenSpanNS0_8NullTypeElLb0ELNS0_10SelectImplE2EE10Policy1000EPS5_PS6_SA_PmNS0_13ScanTileStateIiLb1EEE8IsIgnoreS6_iNS2_19streaming_context_tIlLb1EEELS7_2EEEvT0_T1_T2_T3_T4_T5_T6_T7_iT8_NS1_7vsmem_tE,@"STO_CUDA_ENTRY STV_DEFAULT"
_ZN3cub18CUB_300001_SM_10006detail6select23DeviceSelectSweepKernelINS2_10policy_hubI9TokenSpanNS0_8NullTypeElLb0ELNS0_10SelectImplE2EE10Policy1000EPS5_PS6_SA_PmNS0_13ScanTileStateIiLb1EEE8IsIgnoreS6_iNS2_19streaming_context_tIlLb1EEELS7_2EEEvT0_T1_T2_T3_T4_T5_T6_T7_iT8_NS1_7vsmem_tE:
.text._ZN3cub18CUB_300001_SM_10006detail6select23DeviceSelectSweepKernelINS2_10policy_hubI9TokenSpanNS0_8NullTypeElLb0ELNS0_10SelectImplE2EE10Policy1000EPS5_PS6_SA_PmNS0_13ScanTileStateIiLb1EEE8IsIgnoreS6_iNS2_19streaming_context_tIlLb1EEELS7_2EEEvT0_T1_T2_T3_T4_T5_T6_T7_iT8_NS1_7vsmem_tE:
[----:B------:R-:W-:Y:S01]  /*0000*/  LDC R1, c[0x0][0x37c] ;  /* 0x0000df00ff017b82 */ /* 0x000fe20000000800 */
[----:B------:R-:W0:Y:S07]  /*0010*/  S2R R0, SR_CTAID.Y ;  /* 0x0000000000007919 */ /* 0x000e2e0000002600 */
[----:B------:R-:W0:Y:S01]  /*0020*/  S2UR UR5, SR_CTAID.X ;  /* 0x00000000000579c3 */ /* 0x000e220000002500 */
[----:B------:R-:W1:Y:S01]  /*0030*/  LDCU UR4, c[0x0][0x3b0] ;  /* 0x00007600ff0477ac */ /* 0x000e620008000800 */
[----:B------:R-:W2:Y:S06]  /*0040*/  LDCU.64 UR6, c[0x0][0x358] ;  /* 0x00006b00ff0677ac */ /* 0x000eac0008000a00 */
[----:B------:R-:W0:Y:S01]  /*0050*/  LDC R17, c[0x0][0x374] ;  /* 0x0000dd00ff117b82 */ /* 0x000e220000000800 */
[----:B-1----:R-:W-:Y:S01]  /*0060*/  UIADD3 UR4, UPT, UPT, UR4, -0x1, URZ ;  /* 0xffffffff04047890 */ /* 0x002fe2000fffe0ff */
[----:B0-----:R-:W-:-:S04]  /*0070*/  IMAD R17, R17, UR5, R0 ;  /* 0x0000000511117c24 */ /* 0x001fc8000f8e0200 */
[C---:B------:R-:W-:Y:S01]  /*0080*/  IMAD.SHL.U32 R0, R17.reuse, 0x200, RZ ;  /* 0x0000020011007824 */ /* 0x040fe200078e00ff */
[----:B------:R-:W-:-:S13]  /*0090*/  ISETP.GE.AND P0, PT, R17, UR4, PT ;  /* 0x0000000411007c0c */ /* 0x000fda000bf06270 */
[----:B--2---:R-:W-:Y:S05]  /*00a0*/  @P0 BRA `(.L_x_195) ;  /* 0x0000003c00b00947 */ /* 0x004fea0003800000 */
[----:B------:R-:W-:-:S13]  /*00b0*/  ISETP.NE.AND P0, PT, R17, RZ, PT ;  /* 0x000000ff1100720c */ /* 0x000fda0003f05270 */
[----:B------:R-:W-:Y:S05]  /*00c0*/  @P0 BRA `(.L_x_196) ;  /* 0x0000001800700947 */ /* 0x000fea0003800000 */
[----:B------:R-:W0:Y:S01]  /*00d0*/  S2R R8, SR_TID.X ;  /* 0x0000000000087919 */ /* 0x000e220000002100 */
[----:B------:R-:W1:Y:S01]  /*00e0*/  LDCU.U8 UR8, c[0x0][0x3b8] ;  /* 0x00007700ff0877ac */ /* 0x000e620008000000 */
[----:B------:R-:W2:Y:S01]  /*00f0*/  LDC.64 R2, c[0x0][0x380] ;  /* 0x0000e000ff027b82 */ /* 0x000ea20000000a00 */
[----:B------:R-:W3:Y:S01]  /*0100*/  LDCU.64 UR10, c[0x0][0x3c8] ;  /* 0x00007900ff0a77ac */ /* 0x000ee20008000a00 */
[----:B-1----:R-:W-:-:S04]  /*0110*/  UISETP.NE.AND UP0, UPT, UR8, URZ, UPT ;  /* 0x000000ff0800728c */ /* 0x002fc8000bf05270 */
[----:B---3--:R-:W-:Y:S02]  /*0120*/  USEL UR4, UR10, URZ, !UP0 ;  /* 0x000000ff0a047287 */ /* 0x008fe4000c000000 */
[----:B------:R-:W-:Y:S01]  /*0130*/  USEL UR5, UR11, URZ, !UP0 ;  /* 0x000000ff0b057287 */ /* 0x000fe2000c000000 */
[----:B0-----:R-:W-:-:S05]  /*0140*/  IMAD.SHL.U32 R9, R8, 0x4, RZ ;  /* 0x0000000408097824 */ /* 0x001fca00078e00ff */
[----:B------:R-:W-:-:S04]  /*0150*/  IADD3 R5, P0, P1, R9, UR4, R0 ;  /* 0x0000000409057c10 */ /* 0x000fc8000f91e000 */
[----:B------:R-:W-:Y:S01]  /*0160*/  IADD3.X R0, PT, PT, RZ, UR5, RZ, P0, P1 ;  /* 0x00000005ff007c10 */ /* 0x000fe200087e24ff */
[----:B--2---:R-:W-:-:S04]  /*0170*/  IMAD.WIDE.U32 R2, R5, 0x9, R2 ;  /* 0x0000000905027825 */ /* 0x004fc800078e0002 */
[----:B------:R-:W-:-:S04]  /*0180*/  IMAD R5, R0, 0x9, RZ ;  /* 0x0000000900057824 */ /* 0x000fc800078e02ff */
[----:B------:R-:W-:-:S05]  /*0190*/  IMAD.IADD R3, R3, 0x1, R5 ;  /* 0x0000000103037824 */ /* 0x000fca00078e0205 */
[----:B------:R-:W2:Y:S04]  /*01a0*/  LDG.E.U8 R25, desc[UR6][R2.64+0x6] ;  /* 0x0000060602197981 */ /* 0x000ea8000c1e1100 */
[----:B------:R-:W2:Y:S04]  /*01b0*/  LDG.E.U8 R28, desc[UR6][R2.64+0x7] ;  /* 0x00000706021c7981 */ /* 0x000ea8000c1e1100 */
[----:B------:R-:W3:Y:S04]  /*01c0*/  LDG.E.U8 R17, desc[UR6][R2.64+0x2] ;  /* 0x0000020602117981 */ /* 0x000ee8000c1e1100 */
[----:B------:R-:W3:Y:S04]  /*01d0*/  LDG.E.U8 R24, desc[UR6][R2.64+0x3] ;  /* 0x0000030602187981 */ /* 0x000ee8000c1e1100 */
[----:B------:R-:W4:Y:S04]  /*01e0*/  LDG.E.U8 R13, desc[UR6][R2.64] ;  /* 0x00000006020d7981 */ /* 0x000f28000c1e1100 */
[----:B------:R-:W4:Y:S04]  /*01f0*/  LDG.E.U8 R22, desc[UR6][R2.64+0x1] ;  /* 0x0000010602167981 */ /* 0x000f28000c1e1100 */
[----:B------:R-:W5:Y:S04]  /*0200*/  LDG.E.U8 R23, desc[UR6][R2.64+0x4] ;  /* 0x0000040602177981 */ /* 0x000f68000c1e1100 */
        /* <DEDUP_REMOVED lines=22> */
[----:B------:R-:W5:Y:S01]  /*0370*/  LDG.E.U8 R30, desc[UR6][R2.64+0x1e] ;  /* 0x00001e06021e7981 */ /* 0x000f62000c1e1100 */
[----:B--2---:R-:W-:-:S03]  /*0380*/  IMAD R35, R28, 0x100, R25 ;  /* 0x000001001c237824 */ /* 0x004fc600078e0219 */
[----:B------:R-:W2:Y:S04]  /*0390*/  LDG.E.U8 R28, desc[UR6][R2.64+0x1c] ;  /* 0x00001c06021c7981 */ /* 0x000ea8000c1e1100 */
[----:B------:R-:W2:Y:S01]  /*03a0*/  LDG.E.U8 R25, desc[UR6][R2.64+0x18] ;  /* 0x0000180602197981 */ /* 0x000ea2000c1e1100 */
[----:B---3--:R-:W-:-:S03]  /*03b0*/  IMAD R24, R24, 0x100, R17 ;  /* 0x0000010018187824 */ /* 0x008fc600078e0211 */
[----:B------:R-:W3:Y:S01]  /*03c0*/  LDG.E.U8 R17, desc[UR6][R2.64+0x21] ;  /* 0x0000210602117981 */ /* 0x000ee2000c1e1100 */
[----:B----4-:R-:W-:-:S04]  /*03d0*/  IMAD R13, R22, 0x100, R13 ;  /* 0x00000100160d7824 */ /* 0x010fc800078e020d */
[----:B------:R-:W-:Y:S02]  /*03e0*/  IMAD.U32 R13, R24, 0x10000, R13 ;  /* 0x00010000180d7824 */ /* 0x000fe400078e000d */
[----:B------:R-:W4:Y:S01]  /*03f0*/  LDG.E.U8 R24, desc[UR6][R2.64+0x17] ;  /* 0x0000170602187981 */ /* 0x000f22000c1e1100 */
[----:B-----5:R-:W-:-:S03]  /*0400*/  IMAD R22, R26, 0x100, R23 ;  /* 0x000001001a167824 */ /* 0x020fc600078e0217 */
[----:B------:R-:W4:Y:S04]  /*0410*/  LDG.E.U8 R23, desc[UR6][R2.64+0x16] ;  /* 0x0000160602177981 */ /* 0x000f28000c1e1100 */
[----:B------:R0:W5:Y:S01]  /*0420*/  LDG.E.U8 R26, desc[UR6][R2.64+0x19] ;  /* 0x00001906021a7981 */ /* 0x000162000c1e1100 */
[----:B------:R-:W-:Y:S02]  /*0430*/  IMAD R15, R15, 0x100, R14 ;  /* 0x000001000f0f7824 */ /* 0x000fe400078e020e */
[----:B------:R-:W-:Y:S01]  /*0440*/  IMAD R18, R19, 0x100, R18 ;  /* 0x0000010013127824 */ /* 0x000fe200078e0212 */
[----:B------:R-:W-:-:S03]  /*0450*/  ISETP.NE.AND P0, PT, R0, RZ, PT ;  /* 0x000000ff0000720c */ /* 0x000fc60003f05270 */
[----:B------:R-:W-:Y:S01]  /*0460*/  IMAD.U32 R15, R18, 0x10000, R15 ;  /* 0x00010000120f7824 */ /* 0x000fe200078e000f */
[----:B------:R-:W-:Y:S02]  /*0470*/  ISETP.NE.AND P3, PT, R10, RZ, PT ;  /* 0x000000ff0a00720c */ /* 0x000fe40003f65270 */
[----:B------:R-:W-:Y:S02]  /*0480*/  SEL R18, RZ, 0x1, !P0 ;  /* 0x00000001ff127807 */ /* 0x000fe40004000000 */
[----:B------:R-:W-:Y:S02]  /*0490*/  ISETP.NE.AND P1, PT, R11, RZ, PT ;  /* 0x000000ff0b00720c */ /* 0x000fe40003f25270 */
[----:B------:R-:W-:Y:S01]  /*04a0*/  SEL R19, RZ, 0x1, !P3 ;  /* 0x00000001ff137807 */ /* 0x000fe20005800000 */
[----:B------:R-:W-:Y:S01]  /*04b0*/  IMAD.U32 R14, R35, 0x10000, R22 ;  /* 0x00010000230e7824 */ /* 0x000fe200078e0016 */
[----:B------:R-:W-:Y:S01]  /*04c0*/  ISETP.NE.AND P2, PT, R12, RZ, PT ;  /* 0x000000ff0c00720c */ /* 0x000fe20003f45270 */
[----:B------:R-:W-:Y:S01]  /*04d0*/  IMAD R35, R21, 0x100, R20 ;  /* 0x0000010015237824 */ /* 0x000fe200078e0214 */
[----:B------:R-:W-:Y:S01]  /*04e0*/  SEL R20, RZ, 0x1, !P1 ;  /* 0x00000001ff147807 */ /* 0x000fe20004800000 */
[----:B------:R-:W-:-:S04]  /*04f0*/  IMAD.IADD R21, R18, 0x1, R19 ;  /* 0x0000000112157824 */ /* 0x000fc800078e0213 */
[----:B------:R-:W-:-:S04]  /*0500*/  IMAD.IADD R22, R20, 0x1, R21 ;  /* 0x0000000114167824 */ /* 0x000fc800078e0215 */
[----:B0-----:R-:W-:Y:S02]  /*0510*/  VIADD R2, R22, 0x1 ;  /* 0x0000000116027836 */ /* 0x001fe40000000000 */
[----:B------:R-:W-:Y:S02]  /*0520*/  @!P2 IMAD.MOV R2, RZ, RZ, R22 ;  /* 0x000000ffff02a224 */ /* 0x000fe400078e0216 */
[----:B------:R-:W-:-:S03]  /*0530*/  IMAD R16, R33, 0x100, R16 ;  /* 0x0000010021107824 */ /* 0x000fc600078e0210 */
[----:B------:R-:W0:Y:S01]  /*0540*/  SHFL.UP P4, R33, R2, 0x1, RZ ;  /* 0x0420000002217989 */ /* 0x000e2200000800ff */
[----:B------:R-:W-:Y:S02]  /*0550*/  IMAD.U32 R16, R16, 0x10000, R35 ;  /* 0x0001000010107824 */ /* 0x000fe400078e0023 */
[----:B0-----:R-:W-:-:S05]  /*0560*/  @P4 IMAD.IADD R33, R33, 0x1, R2 ;  /* 0x0000000121214824 */ /* 0x001fca00078e0202 */
[----:B------:R-:W0:Y:S02]  /*0570*/  SHFL.UP P4, R35, R33, 0x2, RZ ;  /* 0x0440000021237989 */ /* 0x000e2400000800ff */
[----:B0-----:R-:W-:-:S05]  /*0580*/  @P4 IMAD.IADD R35, R33, 0x1, R35 ;  /* 0x0000000121234824 */ /* 0x001fca00078e0223 */
[----:B------:R-:W0:Y:S01]  /*0590*/  SHFL.UP P4, R37, R35, 0x4, RZ ;  /* 0x0480000023257989 */ /* 0x000e2200000800ff */
[----:B------:R-:W-:Y:S02]  /*05a0*/  IMAD R4, R5, 0x100, R4 ;  /* 0x0000010005047824 */ /* 0x000fe400078e0204 */
[----:B------:R-:W1:Y:S01]  /*05b0*/  S2R R5, SR_LANEID ;  /* 0x0000000000057919 */ /* 0x000e620000000000 */
[----:B------:R-:W-:Y:S02]  /*05c0*/  IMAD R7, R7, 0x100, R6 ;  /* 0x0000010007077824 */ /* 0x000fe400078e0206 */
[----:B0-----:R-:W-:-:S05]  /*05d0*/  @P4 IMAD.IADD R37, R35, 0x1, R37 ;  /* 0x0000000123254824 */ /* 0x001fca00078e0225 */
[----:B------:R-:W0:Y:S01]  /*05e0*/  SHFL.UP P4, R3, R37, 0x8, RZ ;  /* 0x0500000025037989 */ /* 0x000e2200000800ff */
[----:B------:R-:W0:Y:S01]  /*05f0*/  S2R R6, SR_CgaCtaId ;  /* 0x0000000000067919 */ /* 0x000e220000008800 */
[----:B-1----:R-:W-:Y:S01]  /*0600*/  ISETP.NE.AND P6, PT, R5, 0x1f, PT ;  /* 0x0000001f0500780c */ /* 0x002fe20003fc5270 */
[----:B0-----:R-:W-:-:S05]  /*0610*/  @P4 IMAD.IADD R3, R37, 0x1, R3 ;  /* 0x0000000125034824 */ /* 0x001fca00078e0203 */
[----:B------:R-:W0:Y:S01]  /*0620*/  SHFL.UP P5, R36, R3, 0x10, RZ ;  /* 0x0600000003247989 */ /* 0x000e2200000a00ff */
[----:B------:R-:W-:-:S04]  /*0630*/  MOV R33, 0x400 ;  /* 0x0000040000217802 */ /* 0x000fc80000000f00 */
[----:B------:R-:W-:Y:S02]  /*0640*/  LEA R33, R6, R33, 0x18 ;  /* 0x0000002106217211 */ /* 0x000fe400078ec0ff */
[----:B------:R-:W-:-:S05]  /*0650*/  SHF.R.U32.HI R6, RZ, 0x5, R8 ;  /* 0x00000005ff067819 */ /* 0x000fca0000011608 */
[C---:B------:R-:W-:Y:S02]  /*0660*/  @!P6 IMAD R37, R6.reuse, 0x4, R33 ;  /* 0x000000040625e824 */ /* 0x040fe400078e0221 */
[----:B0-----:R-:W-:Y:S01]  /*0670*/  @P5 IMAD.IADD R36, R3, 0x1, R36 ;  /* 0x0000000103245824 */ /* 0x001fe200078e0224 */
[----:B------:R-:W-:Y:S06]  /*0680*/  BAR.SYNC.DEFER_BLOCKING 0x0 ;  /* 0x0000000000007b1d */ /* 0x000fec0000010000 */
[----:B------:R-:W-:Y:S01]  /*0690*/  @!P6 STS [R37], R36 ;  /* 0x000000242500e388 */ /* 0x000fe20000000800 */
[----:B------:R-:W-:Y:S01]  /*06a0*/  ISETP.NE.AND P4, PT, R5, RZ, PT ;  /* 0x000000ff0500720c */ /* 0x000fe20003f85270 */
[----:B------:R-:W-:Y:S01]  /*06b0*/  IMAD.U32 R35, R7, 0x10000, R4 ;  /* 0x0001000007237824 */ /* 0x000fe200078e0004 */
[----:B------:R-:W-:-:S02]  /*06c0*/  ISETP.NE.AND P6, PT, R6, 0x2, PT ;  /* 0x000000020600780c */ /* 0x000fc40003fc5270 */
[----:B------:R-:W-:Y:S01]  /*06d0*/  ISETP.NE.AND P5, PT, R6, 0x3, PT ;  /* 0x000000030600780c */ /* 0x000fe20003fa5270 */
[----:B------:R-:W-:Y:S06]  /*06e0*/  BAR.SYNC.DEFER_BLOCKING 0x0 ;  /* 0x0000000000007b1d */ /* 0x000fec0000010000 */
[----:B------:R-:W0:Y:S01]  /*06f0*/  LDS.128 R4, [R33] ;  /* 0x0000000021047984 */ /* 0x000e220000000c00 */
[----:B------:R-:W-:Y:S02]  /*0700*/  IMAD.IADD R2, R36, 0x1, -R2 ;  /* 0x0000000124027824 */ /* 0x000fe400078e0a02 */
[----:B0-----:R-:W-:-:S05]  /*0710*/  IMAD.IADD R5, R4, 0x1, R5 ;  /* 0x0000000104057824 */ /* 0x001fca00078e0205 */
[----:B------:R-:W-:Y:S02]  /*0720*/  SEL R3, R5, R4, !P6 ;  /* 0x0000000405037207 */ /* 0x000fe40007000000 */
[----:B------:R-:W-:Y:S01]  /*0730*/  ISETP.NE.AND P6, PT, R8, RZ, PT ;  /* 0x000000ff0800720c */ /* 0x000fe20003fc5270 */
[----:B------:R-:W-:Y:S01]  /*0740*/  IMAD.IADD R6, R6, 0x1, R5 ;  /* 0x0000000106067824 */ /* 0x000fe200078e0205 */
[----:B------:R-:W-:Y:S02]  /*0750*/  SEL R4, R2, RZ, P4 ;  /* 0x000000ff02047207 */ /* 0x000fe40002000000 */
[----:B------:R-:W-:Y:S02]  /*0760*/  ISETP.GE.U32.AND P4, PT, R8, 0x20, PT ;  /* 0x000000200800780c */ /* 0x000fe40003f86070 */
[----:B------:R-:W-:Y:S01]  /*0770*/  SEL R3, R6, R3, !P5 ;  /* 0x0000000306037207 */ /* 0x000fe20006800000 */
[----:B------:R-:W-:-:S03]  /*0780*/  IMAD.IADD R7, R7, 0x1, R6 ;  /* 0x0000000107077824 */ /* 0x000fc600078e0206 */
[----:B------:R-:W-:-:S03]  /*0790*/  SEL R5, R3, RZ, P4 ;  /* 0x000000ff03057207 */ /* 0x000fc60002000000 */
[----:B------:R-:W0:Y:S01]  /*07a0*/  @!P6 LDC.64 R2, c[0x0][0x3a0] ;  /* 0x0000e800ff02eb82 */ /* 0x000e220000000a00 */
[----:B--2---:R-:W-:Y:S02]  /*07b0*/  IMAD R27, R28, 0x100, R27 ;  /* 0x000001001c1b7824 */ /* 0x004fe400078e021b */
[----:B------:R-:W-:Y:S01]  /*07c0*/  IMAD.IADD R28, R5, 0x1, R4 ;  /* 0x00000001051c7824 */ /* 0x000fe200078e0204 */
[----:B------:R-:W-:Y:S01]  /*07d0*/  IADD3 R5, PT, PT, -R7, 0x200, RZ ;  /* 0x0000020007057810 */ /* 0x000fe20007ffe1ff */
[----:B---3--:R-:W-:-:S03]  /*07e0*/  IMAD R34, R34, 0x100, R17 ;  /* 0x0000010022227824 */ /* 0x008fc600078e0211 */
[C---:B------:R-:W-:Y:S01]  /*07f0*/  IADD3 R21, PT, PT, R9.reuse, -R21, -R28 ;  /* 0x8000001509157210 */ /* 0x040fe20007ffe81c */
[----:B------:R-:W-:Y:S01]  /*0800*/  IMAD.IADD R6, R28, 0x1, R5 ;  /* 0x000000011c067824 */ /* 0x000fe200078e0205 */
[C---:B------:R-:W-:Y:S02]  /*0810*/  IADD3 R17, PT, PT, R9.reuse, -R28, -R18 ;  /* 0x8000001c09117210 */ /* 0x040fe40007ffe812 */
[C-C-:B------:R-:W-:Y:S01]  /*0820*/  IADD3 R22, PT, PT, R9.reuse, -R22, -R28.reuse ;  /* 0x8000001609167210 */ /* 0x140fe20007ffe81c */
[----:B------:R-:W-:Y:S02]  /*0830*/  IMAD.IADD R9, R9, 0x1, -R28 ;  /* 0x0000000109097824 */ /* 0x000fe400078e0a1c */
[----:B----4-:R-:W-:Y:S02]  /*0840*/  IMAD R23, R24, 0x100, R23 ;  /* 0x0000010018177824 */ /* 0x010fe400078e0217 */
[----:B------:R-:W-:Y:S02]  /*0850*/  IMAD.IADD R24, R18, 0x1, R6 ;  /* 0x0000000112187824 */ /* 0x000fe400078e0206 */
[----:B------:R-:W-:Y:S01]  /*0860*/  VIADD R18, R22, 0x3 ;  /* 0x0000000316127836 */ /* 0x000fe20000000000 */
[----:B------:R-:W-:Y:S01]  /*0870*/  SEL R22, R6, R9, P0 ;  /* 0x0000000906167207 */ /* 0x000fe20000000000 */
[----:B------:R-:W-:-:S05]  /*0880*/  @!P6 IMAD.MOV.U32 R6, RZ, RZ, 0x65 ;  /* 0x00000065ff06e424 */ /* 0x000fca00078e00ff */
[----:B0-----:R0:W-:Y:S01]  /*0890*/  @!P6 ST.E.64.STRONG.GPU desc[UR6][R2.64+0x100], R6 ;  /* 0x000100060200e985 */ /* 0x0011e2000c10fb06 */
[----:B------:R-:W-:Y:S02]  /*08a0*/  IMAD R31, R32, 0x100, R31 ;  /* 0x00000100201f7824 */ /* 0x000fe400078e021f */
[----:B------:R-:W-:Y:S02]  /*08b0*/  VIADD R17, R17, 0x1 ;  /* 0x0000000111117836 */ /* 0x000fe40000000000 */
[----:B-----5:R-:W-:Y:S02]  /*08c0*/  IMAD R26, R26, 0x100, R25 ;  /* 0x000001001a1a7824 */ /* 0x020fe400078e0219 */
[----:B------:R-:W-:Y:S01]  /*08d0*/  IMAD.U32 R4, R34, 0x10000, R31 ;  /* 0x0001000022047824 */ /* 0x000fe200078e001f */
[----:B------:R-:W-:Y:S01]  /*08e0*/  SEL R34, R24, R17, P3 ;  /* 0x0000001118227207 */ /* 0x000fe20001800000 */
[----:B------:R-:W-:Y:S01]  /*08f0*/  IMAD R30, R30, 0x100, R29 ;  /* 0x000001001e1e7824 */ /* 0x000fe200078e021d */
[----:B------:R-:W-:Y:S01]  /*0900*/  SHF.R.U32.HI R28, RZ, 0x18, R14 ;  /* 0x00000018ff1c7819 */ /* 0x000fe2000001160e */
[----:B------:R-:W-:Y:S01]  /*0910*/  IMAD.U32 R23, R26, 0x10000, R23 ;  /* 0x000100001a177824 */ /* 0x000fe200078e0017 */
[--C-:B------:R-:W-:Y:S01]  /*0920*/  SHF.R.U32.HI R26, RZ, 0x8, R13.reuse ;  /* 0x00000008ff1a7819 */ /* 0x100fe2000001160d */
[----:B------:R-:W-:Y:S01]  /*0930*/  IMAD.IADD R19, R19, 0x1, R24 ;  /* 0x0000000113137824 */ /* 0x000fe200078e0218 */
[----:B------:R-:W-:Y:S01]  /*0940*/  SHF.R.U32.HI R24, RZ, 0x18, R13 ;  /* 0x00000018ff187819 */ /* 0x000fe2000001160d */
[----:B------:R-:W-:Y:S01]  /*0950*/  IMAD R9, R22, 0x9, R33 ;  /* 0x0000000916097824 */ /* 0x000fe200078e0221 */
[----:B------:R-:W-:Y:S01]  /*0960*/  BAR.SYNC.DEFER_BLOCKING 0x0 ;  /* 0x0000000000007b1d */ /* 0x000fe20000010000 */
[----:B------:R-:W-:Y:S01]  /*0970*/  SHF.R.U32.HI R22, RZ, 0x10, R13 ;  /* 0x00000010ff167819 */ /* 0x000fe2000001160d */
[----:B------:R-:W-:Y:S01]  /*0980*/  VIADD R21, R21, 0x2 ;  /* 0x0000000215157836 */ /* 0x000fe20000000000 */
[--C-:B------:R-:W-:Y:S01]  /*0990*/  SHF.R.U32.HI R32, RZ, 0x8, R14.reuse ;  /* 0x00000008ff207819 */ /* 0x100fe2000001160e */
[----:B------:R-:W-:Y:S01]  /*09a0*/  IMAD.U32 R27, R30, 0x10000, R27 ;  /* 0x000100001e1b7824 */ /* 0x000fe200078e001b */
[----:B------:R-:W-:Y:S01]  /*09b0*/  SHF.R.U32.HI R30, RZ, 0x10, R14 ;  /* 0x00000010ff1e7819 */ /* 0x000fe2000001160e */
[----:B------:R-:W-:Y:S01]  /*09c0*/  @P2 IMAD.IADD R18, R20, 0x1, R19 ;  /* 0x0000000114122824 */ /* 0x000fe200078e0213 */
[----:B------:R-:W-:Y:S01]  /*09d0*/  SEL R20, R19, R21, P1 ;  /* 0x0000001513147207 */ /* 0x000fe20000800000 */
[----:B0-----:R-:W-:Y:S01]  /*09e0*/  IMAD R3, R34, 0x9, R33 ;  /* 0x0000000922037824 */ /* 0x001fe200078e0221 */
[----:B------:R-:W-:-:S02]  /*09f0*/  SHF.R.U32.HI R2, RZ, 0x18, R15 ;  /* 0x00000018ff027819 */ /* 0x000fc4000001160f */
[----:B------:R-:W-:Y:S02]  /*0a00*/  SHF.R.U32.HI R6, RZ, 0x10, R15 ;  /* 0x00000010ff067819 */ /* 0x000fe4000001160f */
[----:B------:R-:W-:Y:S01]  /*0a10*/  ISETP.GE.AND P0, PT, R8, R5, PT ;  /* 0x000000050800720c */ /* 0x000fe20003f06270 */
[----:B------:R-:W-:Y:S01]  /*0a20*/  IMAD R20, R20, 0x9, R33 ;  /* 0x0000000914147824 */ /* 0x000fe200078e0221 */
[----:B------:R-:W-:Y:S02]  /*0a30*/  SHF.R.U32.HI R7, RZ, 0x18, R35 ;  /* 0x00000018ff077819 */ /* 0x000fe40000011623 */
[----:B------:R-:W-:Y:S01]  /*0a40*/  SHF.R.U32.HI R17, RZ, 0x10, R23 ;  /* 0x00000010ff117819 */ /* 0x000fe20000011617 */
[----:B------:R0:W-:Y:S04]  /*0a50*/  STS.U8 [R9+0x3], R24 ;  /* 0x0000031809007388 */ /* 0x0001e80000000000 */
[----:B------:R1:W-:Y:S04]  /*0a60*/  STS.U8 [R9+0x2], R22 ;  /* 0x0000021609007388 */ /* 0x0003e80000000000 */
[----:B------:R2:W-:Y:S01]  /*0a70*/  STS.U8 [R9+0x1], R26 ;  /* 0x0000011a09007388 */ /* 0x0005e20000000000 */
[----:B0-----:R-:W-:-:S03]  /*0a80*/  SHF.R.U32.HI R24, RZ, 0x18, R16 ;  /* 0x00000018ff187819 */ /* 0x001fc60000011610 */
[----:B------:R0:W-:Y:S01]  /*0a90*/  STS.U8 [R9+0x7], R28 ;  /* 0x0000071c09007388 */ /* 0x0001e20000000000 */
[----:B-1----:R-:W-:Y:S02]  /*0aa0*/  SHF.R.U32.HI R22, RZ, 0x8, R15 ;  /* 0x00000008ff167819 */ /* 0x002fe4000001160f */
[--C-:B--2---:R-:W-:Y:S01]  /*0ab0*/  SHF.R.U32.HI R26, RZ, 0x10, R16.reuse ;  /* 0x00000010ff1a7819 */ /* 0x104fe20000011610 */
[----:B------:R1:W-:Y:S01]  /*0ac0*/  STS.U8 [R9], R13 ;  /* 0x0000000d09007388 */ /* 0x0003e20000000000 */
[----:B0-----:R-:W-:-:S03]  /*0ad0*/  SHF.R.U32.HI R28, RZ, 0x8, R16 ;  /* 0x00000008ff1c7819 */ /* 0x001fc60000011610 */
[----:B------:R-:W-:Y:S01]  /*0ae0*/  STS.U8 [R9+0x6], R30 ;  /* 0x0000061e09007388 */ /* 0x000fe20000000000 */
[----:B------:R-:W-:-:S03]  /*0af0*/  SHF.R.U32.HI R19, RZ, 0x8, R23 ;  /* 0x00000008ff137819 */ /* 0x000fc60000011617 */
[----:B------:R-:W-:Y:S01]  /*0b00*/  STS.U8 [R9+0x5], R32 ;  /* 0x0000052009007388 */ /* 0x000fe20000000000 */
[----:B-1----:R-:W-:-:S03]  /*0b10*/  SHF.R.U32.HI R13, RZ, 0x8, R35 ;  /* 0x00000008ff0d7819 */ /* 0x002fc60000011623 */
[----:B------:R0:W-:Y:S04]  /*0b20*/  STS.U8 [R9+0x4], R14 ;  /* 0x0000040e09007388 */ /* 0x0001e80000000000 */
[----:B------:R1:W-:Y:S04]  /*0b30*/  STS.U8 [R9+0x8], R0 ;  /* 0x0000080009007388 */ /* 0x0003e80000000000 */
[----:B------:R2:W-:Y:S01]  /*0b40*/  STS.U8 [R3], R15 ;  /* 0x0000000f03007388 */ /* 0x0005e20000000000 */
[----:B0-----:R-:W-:-:S03]  /*0b50*/  SHF.R.U32.HI R14, RZ, 0x18, R4 ;  /* 0x00000018ff0e7819 */ /* 0x001fc60000011604 */
[----:B------:R0:W-:Y:S01]  /*0b60*/  STS.U8 [R3+0x3], R2 ;  /* 0x0000030203007388 */ /* 0x0001e20000000000 */
[----:B-1----:R-:W-:-:S03]  /*0b70*/  SHF.R.U32.HI R9, RZ, 0x10, R35 ;  /* 0x00000010ff097819 */ /* 0x002fc60000011623 */
[----:B------:R1:W-:Y:S01]  /*0b80*/  STS.U8 [R3+0x2], R6 ;  /* 0x0000020603007388 */ /* 0x0003e20000000000 */
[----:B------:R-:W-:Y:S02]  /*0b90*/  SHF.R.U32.HI R0, RZ, 0x10, R27 ;  /* 0x00000010ff007819 */ /* 0x000fe4000001161b */
[----:B--2---:R-:W-:Y:S01]  /*0ba0*/  SHF.R.U32.HI R15, RZ, 0x18, R23 ;  /* 0x00000018ff0f7819 */ /* 0x004fe20000011617 */
[----:B------:R-:W-:Y:S01]  /*0bb0*/  STS.U8 [R3+0x1], R22 ;  /* 0x0000011603007388 */ /* 0x000fe20000000000 */
[----:B0-----:R-:W-:-:S03]  /*0bc0*/  SHF.R.U32.HI R2, RZ, 0x18, R27 ;  /* 0x00000018ff027819 */ /* 0x001fc6000001161b */
[----:B------:R-:W-:Y:S01]  /*0bd0*/  STS.U8 [R3+0x7], R24 ;  /* 0x0000071803007388 */ /* 0x000fe20000000000 */
[----:B-1----:R-:W-:-:S03]  /*0be0*/  SHF.R.U32.HI R6, RZ, 0x8, R27 ;  /* 0x00000008ff067819 */ /* 0x002fc6000001161b */
[----:B------:R-:W-:Y:S04]  /*0bf0*/  STS.U8 [R3+0x6], R26 ;  /* 0x0000061a03007388 */ /* 0x000fe80000000000 */
[----:B------:R-:W-:Y:S04]  /*0c00*/  STS.U8 [R3+0x5], R28 ;  /* 0x0000051c03007388 */ /* 0x000fe80000000000 */
[----:B------:R0:W-:Y:S04]  /*0c10*/  STS.U8 [R3+0x4], R16 ;  /* 0x0000041003007388 */ /* 0x0001e80000000000 */
[----:B------:R1:W-:Y:S01]  /*0c20*/  STS.U8 [R3+0x8], R10 ;  /* 0x0000080a03007388 */ /* 0x0003e20000000000 */
[--C-:B0-----:R-:W-:Y:S01]  /*0c30*/  SHF.R.U32.HI R16, RZ, 0x8, R4.reuse ;  /* 0x00000008ff107819 */ /* 0x101fe20000011604 */
[----:B-1----:R-:W-:Y:S01]  /*0c40*/  IMAD R3, R18, 0x9, R33 ;  /* 0x0000000912037824 */ /* 0x002fe200078e0221 */
[----:B------:R-:W-:Y:S01]  /*0c50*/  SHF.R.U32.HI R10, RZ, 0x10, R4 ;  /* 0x00000010ff0a7819 */ /* 0x000fe20000011604 */
[----:B------:R0:W-:Y:S01]  /*0c60*/  STS.U8 [R20+0x3], R7 ;  /* 0x0000030714007388 */ /* 0x0001e20000000000 */
[----:B------:R-:W-:Y:S03]  /*0c70*/  BSSY.RECONVERGENT B0, `(.L_x_197) ;  /* 0x000002e000007945 */ /* 0x000fe60003800200 */
[----:B------:R0:W-:Y:S04]  /*0c80*/  STS.U8 [R20+0x2], R9 ;  /* 0x0000020914007388 */ /* 0x0001e80000000000 */
[----:B------:R0:W-:Y:S04]  /*0c90*/  STS.U8 [R20+0x1], R13 ;  /* 0x0000010d14007388 */ /* 0x0001e80000000000 */
[----:B------:R0:W-:Y:S04]  /*0ca0*/  STS.U8 [R20], R35 ;  /* 0x0000002314007388 */ /* 0x0001e80000000000 */
[----:B------:R0:W-:Y:S04]  /*0cb0*/  STS.U8 [R20+0x7], R15 ;  /* 0x0000070f14007388 */ /* 0x0001e80000000000 */
[----:B------:R0:W-:Y:S04]  /*0cc0*/  STS.U8 [R20+0x6], R17 ;  /* 0x0000061114007388 */ /* 0x0001e80000000000 */
[----:B------:R0:W-:Y:S04]  /*0cd0*/  STS.U8 [R20+0x5], R19 ;  /* 0x0000051314007388 */ /* 0x0001e80000000000 */
[----:B------:R0:W-:Y:S04]  /*0ce0*/  STS.U8 [R20+0x4], R23 ;  /* 0x0000041714007388 */ /* 0x0001e80000000000 */
        /* <DEDUP_REMOVED lines=9> */
[----:B------:R0:W-:Y:S01]  /*0d80*/  STS.U8 [R3+0x8], R12 ;  /* 0x0000080c03007388 */ /* 0x0001e20000000000 */
[----:B------:R-:W-:Y:S06]  /*0d90*/  BAR.SYNC.DEFER_BLOCKING 0x0 ;  /* 0x0000000000007b1d */ /* 0x000fec0000010000 */
[----:B------:R-:W-:Y:S05]  /*0da0*/  @P0 BRA `(.L_x_198) ;  /* 0x0000000000440947 */ /* 0x000fea0003800000 */
[----:B------:R-:W-:Y:S01]  /*0db0*/  UISETP.NE.AND UP0, UPT, UR8, URZ, UPT ;  /* 0x000000ff0800728c */ /* 0x000fe2000bf05270 */
[----:B0-----:R-:W-:Y:S01]  /*0dc0*/  IMAD.MOV.U32 R27, RZ, RZ, RZ ;  /* 0x000000ffff1b7224 */ /* 0x001fe200078e00ff */
[----:B------:R-:W0:Y:S01]  /*0dd0*/  LDCU.64 UR4, c[0x0][0x3c0] ;  /* 0x00007800ff0477ac */ /* 0x000e220008000a00 */
[----:B------:R-:W-:-:S03]  /*0de0*/  IMAD.MOV.U32 R7, RZ, RZ, RZ ;  /* 0x000000ffff077224 */ /* 0x000fc600078e00ff */
[----:B------:R-:W-:-:S13]  /*0df0*/  PLOP3.LUT P0, PT, PT, PT, UP0, 0x80, 0x8 ;  /* 0x000000000008781c */ /* 0x000fda0003f0f008 */
[----:B------:R-:W-:Y:S05]  /*0e00*/  @P0 BRA `(.L_x_199) ;  /* 0x0000000000100947 */ /* 0x000fea0003800000 */
[----:B------:R-:W1:Y:S02]  /*0e10*/  LDC.64 R2, c[0x0][0x3d0] ;  /* 0x0000f400ff027b82 */ /* 0x000e640000000a00 */
[----:B-1----:R-:W2:Y:S02]  /*0e20*/  LDG.E.64 R2, desc[UR6][R2.64] ;  /* 0x0000000602027981 */ /* 0x002ea4000c1e1b00 */
[----:B--2---:R-:W-:-:S04]  /*0e30*/  IADD3 R27, P1, PT, -R2, UR10, RZ ;  /* 0x0000000a021b7c10 */ /* 0x004fc8000ff3e1ff */
[----:B------:R-:W-:-:S09]  /*0e40*/  IADD3.X R7, PT, PT, ~R3, UR11, RZ, P1, !PT ;  /* 0x0000000b03077c10 */ /* 0x000fd20008ffe5ff */
.L_x_199:
[----:B------:R-:W-:-:S04]  /*0e50*/  IADD3 R27, P1, PT, R8, R27, RZ ;  /* 0x0000001b081b7210 */ /* 0x000fc80007f3e0ff */
[----:B------:R-:W-:Y:S01]  /*0e60*/  LOP3.LUT R27, RZ, R27, RZ, 0x33, !PT ;  /* 0x0000001bff1b7212 */ /* 0x000fe200078e33ff */
[----:B------:R-:W-:-:S03]  /*0e70*/  IMAD.X R7, RZ, RZ, R7, P1 ;  /* 0x000000ffff077224 */ /* 0x000fc600008e0607 */
[----:B0-----:R-:W-:Y:S02]  /*0e80*/  IADD3 R27, P1, PT, R27, UR4, RZ ;  /* 0x000000041b1b7c10 */ /* 0x001fe4000ff3e0ff */
[----:B------:R-:W-:-:S04]  /*0e90*/  LOP3.LUT R7, RZ, R7, RZ, 0x33, !PT ;  /* 0x00000007ff077212 */ /* 0x000fc800078e33ff */
[----:B------:R-:W-:Y:S01]  /*0ea0*/  IADD3.X R7, PT, PT, R7, UR5, RZ, P1, !PT ;  /* 0x0000000507077c10 */ /* 0x000fe20008ffe4ff */
[----:B------:R-:W-:Y:S06]  /*0eb0*/  BRA `(.L_x_200) ;  /* 0x0000000000247947 */ /* 0x000fec0003800000 */
.L_x_198:
[----:B------:R-:W-:Y:S01]  /*0ec0*/  UISETP.NE.AND UP0, UPT, UR8, URZ, UPT ;  /* 0x000000ff0800728c */ /* 0x000fe2000bf05270 */
[----:B0-----:R-:W-:Y:S01]  /*0ed0*/  IMAD.IADD R7, R8, 0x1, -R5 ;  /* 0x0000000108077824 */ /* 0x001fe200078e0a05 */
[----:B------:R-:W-:-:S04]  /*0ee0*/  CS2R R2, SRZ ;  /* 0x0000000000027805 */ /* 0x000fc8000001ff00 */
[----:B------:R-:W-:-:S13]  /*0ef0*/  PLOP3.LUT P0, PT, PT, PT, UP0, 0x80, 0x8 ;  /* 0x000000000008781c */ /* 0x000fda0003f0f008 */
[----:B------:R-:W-:Y:S05]  /*0f00*/  @P0 BRA `(.L_x_201) ;  /* 0x0000000000080947 */ /* 0x000fea0003800000 */
[----:B------:R-:W0:Y:S02]  /*0f10*/  LDC.64 R2, c[0x0][0x3d0] ;  /* 0x0000f400ff027b82 */ /* 0x000e240000000a00 */
[----:B0-----:R-:W5:Y:S02]  /*0f20*/  LDG.E.64 R2, desc[UR6][R2.64] ;  /* 0x0000000602027981 */ /* 0x001f64000c1e1b00 */
.L_x_201:
[----:B-----5:R-:W-:-:S04]  /*0f30*/  IADD3 R27, P1, PT, R7, R2, RZ ;  /* 0x00000002071b7210 */ /* 0x020fc80007f3e0ff */
[----:B------:R-:W-:-:S09]  /*0f40*/  LEA.HI.X.SX32 R7, R7, R3, 0x1, P1 ;  /* 0x0000000307077211 */ /* 0x000fd200008f0eff */
.L_x_200:
[----:B------:R-:W-:Y:S05]  /*0f50*/  BSYNC.RECONVERGENT B0 ;  /* 0x0000000000007941 */ /* 0x000fea0003800200 */
.L_x_197:
[C---:B------:R-:W-:Y:S01]  /*0f60*/  IMAD R33, R8.reuse, 0x9, R33 ;  /* 0x0000000908217824 */ /* 0x040fe200078e0221 */
[----:B------:R-:W0:Y:S01]  /*0f70*/  LDC.64 R2, c[0x0][0x390] ;  /* 0x0000e400ff027b82 */ /* 0x000e220000000a00 */
[----:B------:R-:W-:Y:S01]  /*0f80*/  IMAD R29, R7, 0x9, RZ ;  /* 0x00000009071d7824 */ /* 0x000fe200078e02ff */
[----:B------:R-:W-:Y:S01]  /*0f90*/  BSSY.RECONVERGENT B0, `(.L_x_202) ;  /* 0x0000032000007945 */ /* 0x000fe20003800200 */
[----:B------:R-:W-:Y:S01]  /*0fa0*/  VIADD R0, R8, 0x80 ;  /* 0x0000008008007836 */ /* 0x000fe20000000000 */
[----:B------:R-:W1:Y:S04]  /*0fb0*/  LDS.U8 R9, [R33+0x1] ;  /* 0x0000010021097984 */ /* 0x000e680000000000 */
[----:B------:R-:W2:Y:S01]  /*0fc0*/  LDS.U8 R11, [R33] ;  /* 0x00000000210b7984 */ /* 0x000ea20000000000 */
[----:B------:R-:W-:-:S03]  /*0fd0*/  ISETP.GE.AND P1, PT, R0, R5, PT ;  /* 0x000000050000720c */ /* 0x000fc60003f26270 */
[----:B------:R-:W3:Y:S04]  /*0fe0*/  LDS.U8 R13, [R33+0x3] ;  /* 0x00000300210d7984 */ /* 0x000ee80000000000 */
[----:B------:R-:W4:Y:S04]  /*0ff0*/  LDS.U8 R15, [R33+0x2] ;  /* 0x00000200210f7984 */ /* 0x000f280000000000 */
[----:B------:R-:W5:Y:S04]  /*1000*/  LDS.U8 R17, [R33+0x5] ;  /* 0x0000050021117984 */ /* 0x000f680000000000 */
[----:B------:R-:W5:Y:S01]  /*1010*/  LDS.U8 R19, [R33+0x4] ;  /* 0x0000040021137984 */ /* 0x000f620000000000 */
[----:B0-----:R-:W-:-:S03]  /*1020*/  IMAD.WIDE.U32 R6, R27, 0x9, R2 ;  /* 0x000000091b067825 */ /* 0x001fc600078e0002 */
[----:B------:R-:W0:Y:S01]  /*1030*/  LDS.U8 R21, [R33+0x7] ;  /* 0x0000070021157984 */ /* 0x000e220000000000 */
[----:B------:R-:W-:-:S03]  /*1040*/  IMAD.IADD R7, R7, 0x1, R29 ;  /* 0x0000000107077824 */ /* 0x000fc600078e021d */
[----:B------:R-:W0:Y:S04]  /*1050*/  LDS.U8 R23, [R33+0x6] ;  /* 0x0000060021177984 */ /* 0x000e280000000000 */
[----:B------:R-:W0:Y:S04]  /*1060*/  LDS.U8 R25, [R33+0x8] ;  /* 0x0000080021197984 */ /* 0x000e280000000000 */
[----:B-1----:R1:W-:Y:S04]  /*1070*/  STG.E.U8 desc[UR6][R6.64+0x1], R9 ;  /* 0x0000010906007986 */ /* 0x0023e8000c101106 */
[----:B--2---:R1:W-:Y:S04]  /*1080*/  STG.E.U8 desc[UR6][R6.64], R11 ;  /* 0x0000000b06007986 */ /* 0x0043e8000c101106 */
[----:B---3--:R1:W-:Y:S04]  /*1090*/  STG.E.U8 desc[UR6][R6.64+0x3], R13 ;  /* 0x0000030d06007986 */ /* 0x0083e8000c101106 */
[----:B----4-:R1:W-:Y:S04]  /*10a0*/  STG.E.U8 desc[UR6][R6.64+0x2], R15 ;  /* 0x0000020f06007986 */ /* 0x0103e8000c101106 */
[----:B-----5:R1:W-:Y:S04]  /*10b0*/  STG.E.U8 desc[UR6][R6.64+0x5], R17 ;  /* 0x0000051106007986 */ /* 0x0203e8000c101106 */
[----:B------:R1:W-:Y:S04]  /*10c0*/  STG.E.U8 desc[UR6][R6.64+0x4], R19 ;  /* 0x0000041306007986 */ /* 0x0003e8000c101106 */
[----:B0-----:R1:W-:Y:S04]  /*10d0*/  STG.E.U8 desc[UR6][R6.64+0x7], R21 ;  /* 0x0000071506007986 */ /* 0x0013e8000c101106 */
[----:B------:R1:W-:Y:S04]  /*10e0*/  STG.E.U8 desc[UR6][R6.64+0x6], R23 ;  /* 0x0000061706007986 */ /* 0x0003e8000c101106 */
[----:B------:R1:W-:Y:S01]  /*10f0*/  STG.E.U8 desc[UR6][R6.64+0x8], R25 ;  /* 0x0000081906007986 */ /* 0x0003e2000c101106 */
[----:B------:R-:W-:Y:S05]  /*1100*/  @!P1 BRA `(.L_x_203) ;  /* 0x0000000000289947 */ /* 0x000fea0003800000 */
[----:B------:R-:W-:Y:S01]  /*1110*/  BSSY.RECONVERGENT B1, `(.L_x_204) ;  /* 0x0000006000017945 */ /* 0x000fe20003800200 */
[----:B-1----:R-:W-:Y:S01]  /*1120*/  IMAD.IADD R9, R0, 0x1, -R5 ;  /* 0x0000000100097824 */ /* 0x002fe200078e0a05 */
[----:B------:R-:W-:Y:S02]  /*1130*/  CS2R R6, SRZ ;  /* 0x0000000000067805 */ /* 0x000fe4000001ff00 */
[----:B------:R-:W-:Y:S05]  /*1140*/  @P0 BRA `(.L_x_205) ;  /* 0x0000000000080947 */ /* 0x000fea0003800000 */
[----:B------:R-:W0:Y:S02]  /*1150*/  LDC.64 R6, c[0x0][0x3d0] ;  /* 0x0000f400ff067b82 */ /* 0x000e240000000a00 */
[----:B0-----:R-:W5:Y:S02]  /*1160*/  LDG.E.64 R6, desc[UR6][R6.64] ;  /* 0x0000000606067981 */ /* 0x001f64000c1e1b00 */
.L_x_205:
[----:B------:R-:W-:Y:S05]  /*1170*/  BSYNC.RECONVERGENT B1 ;  /* 0x0000000000017941 */ /* 0x000fea0003800200 */
.L_x_204:
[----:B-----5:R-:W-:-:S04]  /*1180*/  IADD3 R27, P1, PT, R9, R6, RZ ;  /* 0x00000006091b7210 */ /* 0x020fc80007f3e0ff */
[----:B------:R-:W-:Y:S01]  /*1190*/  LEA.HI.X.SX32 R0, R9, R7, 0x1, P1 ;  /* 0x0000000709007211 */ /* 0x000fe200008f0eff */
[----:B------:R-:W-:Y:S08]  /*11a0*/  BRA `(.L_x_206) ;  /* 0x0000000000407947 */ /* 0x000ff00003800000 */
.L_x_203:
[----:B------:R-:W-:Y:S01]  /*11b0*/  BSSY.RECONVERGENT B1, `(.L_x_207) ;  /* 0x0000008000017945 */ /* 0x000fe20003800200 */
[----:B-1----:R-:W-:Y:S02]  /*11c0*/  IMAD.MOV.U32 R9, RZ, RZ, RZ ;  /* 0x000000ffff097224 */ /* 0x002fe400078e00ff */
[----:B------:R-:W-:Y:S01]  /*11d0*/  IMAD.MOV.U32 R4, RZ, RZ, RZ ;  /* 0x000000ffff047224 */ /* 0x000fe200078e00ff */
[----:B------:R-:W-:Y:S06]  /*11e0*/  @P0 BRA `(.L_x_208) ;  /* 0x0000000000100947 */ /* 0x000fec0003800000 */
[----:B------:R-:W0:Y:S02]  /*11f0*/  LDC.64 R6, c[0x0][0x3d0] ;  /* 0x0000f400ff067b82 */ /* 0x000e240000000a00 */
[----:B0-----:R-:W2:Y:S02]  /*1200*/  LDG.E.64 R6, desc[UR6][R6.64] ;  /* 0x0000000606067981 */ /* 0x001ea4000c1e1b00 */
[----:B--2---:R-:W-:-:S04]  /*1210*/  IADD3 R9, P1, PT, -R6, UR10, RZ ;  /* 0x0000000a06097c10 */ /* 0x004fc8000ff3e1ff */
[----:B------:R-:W-:-:S09]  /*1220*/  IADD3.X R4, PT, PT, ~R7, UR11, RZ, P1, !PT ;  /* 0x0000000b07047c10 */ /* 0x000fd20008ffe5ff */
.L_x_208:
[----:B------:R-:W-:Y:S05]  /*1230*/  BSYNC.RECONVERGENT B1 ;  /* 0x0000000000017941 */ /* 0x000fea0003800200 */
.L_x_207:
[----:B------:R-:W0:Y:S01]  /*1240*/  LDCU.64 UR4, c[0x0][0x3c0] ;  /* 0x00007800ff0477ac */ /* 0x000e220008000a00 */
[----:B------:R-:W-:-:S04]  /*1250*/  IADD3 R0, P1, PT, R0, R9, RZ ;  /* 0x0000000900007210 */ /* 0x000fc80007f3e0ff */
[----:B------:R-:W-:Y:S01]  /*1260*/  LOP3.LUT R0, RZ, R0, RZ, 0x33, !PT ;  /* 0x00000000ff007212 */ /* 0x000fe200078e33ff */
[----:B------:R-:W-:-:S03]  /*1270*/  IMAD.X R4, RZ, RZ, R4, P1 ;  /* 0x000000ffff047224 */ /* 0x000fc600008e0604 */
[----:B0-----:R-:W-:Y:S02]  /*1280*/  IADD3 R27, P1, PT, R0, UR4, RZ ;  /* 0x00000004001b7c10 */ /* 0x001fe4000ff3e0ff */
[----:B------:R-:W-:-:S04]  /*1290*/  LOP3.LUT R0, RZ, R4, RZ, 0x33, !PT ;  /* 0x00000004ff007212 */ /* 0x000fc800078e33ff */
[----:B------:R-:W-:-:S07]  /*12a0*/  IADD3.X R0, PT, PT, R0, UR5, RZ, P1, !PT ;  /* 0x0000000500007c10 */ /* 0x000fce0008ffe4ff */
.L_x_206:
[----:B------:R-:W-:Y:S05]  /*12b0*/  BSYNC.RECONVERGENT B0 ;  /* 0x0000000000007941 */ /* 0x000fea0003800200 */
.L_x_202:
[----:B------:R-:W0:Y:S01]  /*12c0*/  LDS.U8 R9, [R33+0x481] ;  /* 0x0004810021097984 */ /* 0x000e220000000000 */
[----:B------:R-:W-:Y:S01]  /*12d0*/  IMAD R29, R0, 0x9, RZ ;  /* 0x00000009001d7824 */ /* 0x000fe200078e02ff */
[----:B------:R-:W-:Y:S01]  /*12e0*/  BSSY.RECONVERGENT B0, `(.L_x_209) ;  /* 0x0000031000007945 */ /* 0x000fe20003800200 */
[----:B------:R-:W-:Y:S01]  /*12f0*/  IMAD.WIDE.U32 R6, R27, 0x9, R2 ;  /* 0x000000091b067825 */ /* 0x000fe200078e0002 */
[----:B------:R-:W1:Y:S03]  /*1300*/  LDS.U8 R11, [R33+0x480] ;  /* 0x00048000210b7984 */ /* 0x000e660000000000 */
[----:B------:R-:W-:Y:S01]  /*1310*/  IMAD.IADD R7, R7, 0x1, R29 ;  /* 0x0000000107077824 */ /* 0x000fe200078e021d */
[----:B------:R-:W2:Y:S01]  /*1320*/  LDS.U8 R13, [R33+0x483] ;  /* 0x00048300210d7984 */ /* 0x000ea20000000000 */
[----:B------:R-:W-:-:S03]  /*1330*/  VIADD R0, R8, 0x100 ;  /* 0x0000010008007836 */ /* 0x000fc60000000000 */
[----:B------:R-:W3:Y:S02]  /*1340*/  LDS.U8 R15, [R33+0x482] ;  /* 0x00048200210f7984 */ /* 0x000ee40000000000 */
[----:B------:R-:W-:Y:S02]  /*1350*/  ISETP.GE.AND P1, PT, R0, R5, PT ;  /* 0x000000050000720c */ /* 0x000fe40003f26270 */
[----:B------:R-:W4:Y:S04]  /*1360*/  LDS.U8 R17, [R33+0x485] ;  /* 0x0004850021117984 */ /* 0x000f280000000000 */
[----:B------:R-:W5:Y:S04]  /*1370*/  LDS.U8 R19, [R33+0x484] ;  /* 0x0004840021137984 */ /* 0x000f680000000000 */
[----:B------:R-:W5:Y:S04]  /*1380*/  LDS.U8 R21, [R33+0x487] ;  /* 0x0004870021157984 */ /* 0x000f680000000000 */
[----:B------:R-:W5:Y:S04]  /*1390*/  LDS.U8 R23, [R33+0x486] ;  /* 0x0004860021177984 */ /* 0x000f680000000000 */
[----:B------:R-:W5:Y:S04]  /*13a0*/  LDS.U8 R25, [R33+0x488] ;  /* 0x0004880021197984 */ /* 0x000f680000000000 */
[----:B0-----:R0:W-:Y:S04]  /*13b0*/  STG.E.U8 desc[UR6][R6.64+0x1], R9 ;  /* 0x0000010906007986 */ /* 0x0011e8000c101106 */
[----:B-1----:R0:W-:Y:S04]  /*13c0*/  STG.E.U8 desc[UR6][R6.64], R11 ;  /* 0x0000000b06007986 */ /* 0x0021e8000c101106 */
[----:B--2---:R0:W-:Y:S04]  /*13d0*/  STG.E.U8 desc[UR6][R6.64+0x3], R13 ;  /* 0x0000030d06007986 */ /* 0x0041e8000c101106 */
[----:B---3--:R0:W-:Y:S04]  /*13e0*/  STG.E.U8 desc[UR6][R6.64+0x2], R15 ;  /* 0x0000020f06007986 */ /* 0x0081e8000c101106 */
[----:B----4-:R0:W-:Y:S04]  /*13f0*/  STG.E.U8 desc[UR6][R6.64+0x5], R17 ;  /* 0x0000051106007986 */ /* 0x0101e8000c101106 */
[----:B-----5:R0:W-:Y:S04]  /*1400*/  STG.E.U8 desc[UR6][R6.64+0x4], R19 ;  /* 0x0000041306007986 */ /* 0x0201e8000c101106 */
[----:B------:R0:W-:Y:S04]  /*1410*/  STG.E.U8 desc[UR6][R6.64+0x7], R21 ;  /* 0x0000071506007986 */ /* 0x0001e8000c101106 */
[----:B------:R0:W-:Y:S04]  /*1420*/  STG.E.U8 desc[UR6][R6.64+0x6], R23 ;  /* 0x0000061706007986 */ /* 0x0001e8000c101106 */
[----:B------:R0:W-:Y:S01]  /*1430*/  STG.E.U8 desc[UR6][R6.64+0x8], R25 ;  /* 0x0000081906007986 */ /* 0x0001e2000c101106 */
[----:B------:R-:W-:Y:S05]  /*1440*/  @!P1 BRA `(.L_x_210) ;  /* 0x0000000000289947 */ /* 0x000fea0003800000 */
[----:B------:R-:W-:Y:S01]  /*1450*/  BSSY.RECONVERGENT B1, `(.L_x_211) ;  /* 0x0000006000017945 */ /* 0x000fe20003800200 */
[----:B0-----:R-:W-:Y:S01]  /*1460*/  IMAD.IADD R9, R0, 0x1, -R5 ;  /* 0x0000000100097824 */ /* 0x001fe200078e0a05 */
[----:B------:R-:W-:Y:S02]  /*1470*/  CS2R R6, SRZ ;  /* 0x0000000000067805 */ /* 0x000fe4000001ff00 */
[----:B------:R-:W-:Y:S05]  /*1480*/  @P0 BRA `(.L_x_212) ;  /* 0x0000000000080947 */ /* 0x000fea0003800000 */
[----:B------:R-:W0:Y:S02]  /*1490*/  LDC.64 R6, c[0x0][0x3d0] ;  /* 0x0000f400ff067b82 */ /* 0x000e240000000a00 */
[----:B0-----:R-:W5:Y:S02]  /*14a0*/  LDG.E.64 R6, desc[UR6][R6.64] ;  /* 0x0000000606067981 */ /* 0x001f64000c1e1b00 */
.L_x_212:
[----:B------:R-:W-:Y:S05]  /*14b0*/  BSYNC.RECONVERGENT B1 ;  /* 0x0000000000017941 */ /* 0x000fea0003800200 */
.L_x_211:
[----:B-----5:R-:W-:-:S04]  /*14c0*/  IADD3 R27, P1, PT, R9, R6, RZ ;  /* 0x00000006091b7210 */ /* 0x020fc80007f3e0ff */
[----:B------:R-:W-:Y:S01]  /*14d0*/  LEA.HI.X.SX32 R0, R9, R7, 0x1, P1 ;  /* 0x0000000709007211 */ /* 0x000fe200008f0eff */
[----:B------:R-:W-:Y:S08]  /*14e0*/  BRA `(.L_x_213) ;  /* 0x0000000000407947 */ /* 0x000ff00003800000 */
.L_x_210:
[----:B------:R-:W-:Y:S01]  /*14f0*/  BSSY.RECONVERGENT B1, `(.L_x_214) ;  /* 0x0000008000017945 */ /* 0x000fe20003800200 */
[----:B0-----:R-:W-:Y:S02]  /*1500*/  IMAD.MOV.U32 R9, RZ, RZ, RZ ;  /* 0x000000ffff097224 */ /* 0x001fe400078e00ff */
[----:B------:R-:W-:Y:S01]  /*1510*/  IMAD.MOV.U32 R4, RZ, RZ, RZ ;  /* 0x000000ffff047224 */ /* 0x000fe200078e00ff */
[----:B------:R-:W-:Y:S06]  /*1520*/  @P0 BRA `(.L_x_215) ;  /* 0x0000000000100947 */ /* 0x000fec0003800000 */
[----:B------:R-:W0:Y:S02]  /*1530*/  LDC.64 R6, c[0x0][0x3d0] ;  /* 0x0000f400ff067b82 */ /* 0x000e240000000a00 */
[----:B0-----:R-:W2:Y:S02]  /*1540*/  LDG.E.64 R6, desc[UR6][R6.64] ;  /* 0x0000000606067981 */ /* 0x001ea4000c1e1b00 */
[----:B--2---:R-:W-:-:S04]  /*1550*/  IADD3 R9, P1, PT, -R6, UR10, RZ ;  /* 0x0000000a06097c10 */ /* 0x004fc8000ff3e1ff */
[----:B------:R-:W-:-:S09]  /*1560*/  IADD3.X R4, PT, PT, ~R7, UR11, RZ, P1, !PT ;  /* 0x0000000b07047c10 */ /* 0x000fd20008ffe5ff */
.L_x_215:
[----:B------:R-:W-:Y:S05]  /*1570*/  BSYNC.RECONVERGENT B1 ;  /* 0x0000000000017941 */ /* 0x000fea0003800200 */
.L_x_214:
[----:B------:R-:W0:Y:S01]  /*1580*/  LDCU.64 UR4, c[0x0][0x3c0] ;  /* 0x00007800ff0477ac */ /* 0x000e220008000a00 */
[----:B------:R-:W-:-:S04]  /*1590*/  IADD3 R0, P1, PT, R0, R9, RZ ;  /* 0x0000000900007210 */ /* 0x000fc80007f3e0ff */
[----:B------:R-:W-:Y:S01]  /*15a0*/  LOP3.LUT R0, RZ, R0, RZ, 0x33, !PT ;  /* 0x00000000ff007212 */ /* 0x000fe200078e33ff */
[----:B------:R-:W-:-:S03]  /*15b0*/  IMAD.X R4, RZ, RZ, R4, P1 ;  /* 0x000000ffff047224 */ /* 0x000fc600008e0604 */
[----:B0-----:R-:W-:Y:S02]  /*15c0*/  IADD3 R27, P1, PT, R0, UR4, RZ ;  /* 0x00000004001b7c10 */ /* 0x001fe4000ff3e0ff */
[----:B------:R-:W-:-:S04]  /*15d0*/  LOP3.LUT R0, RZ, R4, RZ, 0x33, !PT ;  /* 0x00000004ff007212 */ /* 0x000fc800078e33ff */
[----:B------:R-:W-:-:S07]  /*15e0*/  IADD3.X R0, PT, PT, R0, UR5, RZ, P1, !PT ;  /* 0x0000000500007c10 */ /* 0x000fce0008ffe4ff */
.L_x_213:
[----:B------:R-:W-:Y:S05]  /*15f0*/  BSYNC.RECONVERGENT B0 ;  /* 0x0000000000007941 */ /* 0x000fea0003800200 */
.L_x_209:
        /* <DEDUP_REMOVED lines=31> */
.L_x_219:
[----:B------:R-:W-:Y:S05]  /*17f0*/  BSYNC.RECONVERGENT B1 ;  /* 0x0000000000017941 */ /* 0x000fea0003800200 */
.L_x_218:
[----:B-----5:R-:W-:-:S04]  /*1800*/  IADD3 R23, P0, PT, R7, R4, RZ ;  /* 0x0000000407177210 */ /* 0x020fc80007f1e0ff */
[----:B------:R-:W-:Y:S01]  /*1810*/  LEA.HI.X.SX32 R0, R7, R5, 0x1, P0 ;  /* 0x0000000507007211 */ /* 0x000fe200000f0eff */
[----:B------:R-:W-:Y:S08]  /*1820*/  BRA `(.L_x_220) ;  /* 0x00000000003c7947 */ /* 0x000ff00003800000 */
.L_x_217:
[----:B------:R-:W-:Y:S01]  /*1830*/  BSSY.RECONVERGENT B1, `(.L_x_221) ;  /* 0x0000007000017945 */ /* 0x000fe20003800200 */
[----:B0-----:R-:W-:-:S03]  /*1840*/  CS2R R6, SRZ ;  /* 0x0000000000067805 */ /* 0x001fc6000001ff00 */
[----:B------:R-:W-:Y:S05]  /*1850*/  @P0 BRA `(.L_x_222) ;  /* 0x0000000000100947 */ /* 0x000fea0003800000 */
[----:B------:R-:W0:Y:S02]  /*1860*/  LDC.64 R4, c[0x0][0x3d0] ;  /* 0x0000f400ff047b82 */ /* 0x000e240000000a00 */
[----:B0-----:R-:W2:Y:S02]  /*1870*/  LDG.E.64 R4, desc[UR6][R4.64] ;  /* 0x0000000604047981 */ /* 0x001ea4000c1e1b00 */
[----:B--2---:R-:W-:-:S04]  /*1880*/  IADD3 R7, P0, PT, -R4, UR10, RZ ;  /* 0x0000000a04077c10 */ /* 0x004fc8000ff1e1ff */
[----:B------:R-:W-:-:S09]  /*1890*/  IADD3.X R6, PT, PT, ~R5, UR11, RZ, P0, !PT ;  /* 0x0000000b05067c10 */ /* 0x000fd200087fe5ff */
.L_x_222:
[----:B------:R-:W-:Y:S05]  /*18a0*/  BSYNC.RECONVERGENT B1 ;  /* 0x0000000000017941 */ /* 0x000fea0003800200 */
.L_x_221:
[----:B------:R-:W0:Y:S01]  /*18b0*/  LDCU.64 UR4, c[0x0][0x3c0] ;  /* 0x00007800ff0477ac */ /* 0x000e220008000a00 */
[----:B------:R-:W-:-:S04]  /*18c0*/  IADD3 R0, P0, PT, R8, R7, RZ ;  /* 0x0000000708007210 */ /* 0x000fc80007f1e0ff */
[----:B------:R-:W-:Y:S01]  /*18d0*/  LOP3.LUT R0, RZ, R0, RZ, 0x33, !PT ;  /* 0x00000000ff007212 */ /* 0x000fe200078e33ff */
[----:B------:R-:W-:-:S03]  /*18e0*/  IMAD.X R4, RZ, RZ, R6, P0 ;  /* 0x000000ffff047224 */ /* 0x000fc600000e0606 */
[----:B0-----:R-:W-:Y:S02]  /*18f0*/  IADD3 R23, P0, PT, R0, UR4, RZ ;  /* 0x0000000400177c10 */ /* 0x001fe4000ff1e0ff */
[----:B------:R-:W-:-:S04]  /*1900*/  LOP3.LUT R0, RZ, R4, RZ, 0x33, !PT ;  /* 0x00000004ff007212 */ /* 0x000fc800078e33ff */
[----:B------:R-:W-:-:S07]  /*1910*/  IADD3.X R0, PT, PT, R0, UR5, RZ, P0, !PT ;  /* 0x0000000500007c10 */ /* 0x000fce00087fe4ff */
.L_x_220:
[----:B------:R-:W-:Y:S05]  /*1920*/  BSYNC.RECONVERGENT B0 ;  /* 0x0000000000007941 */ /* 0x000fea0003800200 */
.L_x_216:
[----:B------:R-:W0:Y:S01]  /*1930*/  LDS.U8 R5, [R33+0xd81] ;  /* 0x000d810021057984 */ /* 0x000e220000000000 */
[----:B------:R-:W-:-:S03]  /*1940*/  IMAD.WIDE.U32 R2, R23, 0x9, R2 ;  /* 0x0000000917027825 */ /* 0x000fc600078e0002 */
[----:B------:R-:W1:Y:S01]  /*1950*/  LDS.U8 R7, [R33+0xd80] ;  /* 0x000d800021077984 */ /* 0x000e620000000000 */
[----:B------:R-:W-:-:S03]  /*1960*/  IMAD R23, R0, 0x9, RZ ;  /* 0x0000000900177824 */ /* 0x000fc600078e02ff */
[----:B------:R-:W2:Y:S01]  /*1970*/  LDS.U8 R9, [R33+0xd83] ;  /* 0x000d830021097984 */ /* 0x000ea20000000000 */
[----:B------:R-:W-:-:S03]  /*1980*/  IMAD.IADD R3, R3, 0x1, R23 ;  /* 0x0000000103037824 */ /* 0x000fc600078e0217 */
[----:B------:R-:W3:Y:S04]  /*1990*/  LDS.U8 R11, [R33+0xd82] ;  /* 0x000d8200210b7984 */ /* 0x000ee80000000000 */
[----:B------:R-:W4:Y:S04]  /*19a0*/  LDS.U8 R13, [R33+0xd85] ;  /* 0x000d8500210d7984 */ /* 0x000f280000000000 */
[----:B------:R-:W5:Y:S04]  /*19b0*/  LDS.U8 R15, [R33+0xd84] ;  /* 0x000d8400210f7984 */ /* 0x000f680000000000 */
[----:B------:R-:W5:Y:S04]  /*19c0*/  LDS.U8 R17, [R33+0xd87] ;  /* 0x000d870021117984 */ /* 0x000f680000000000 */
[----:B------:R-:W5:Y:S04]  /*19d0*/  LDS.U8 R19, [R33+0xd86] ;  /* 0x000d860021137984 */ /* 0x000f680000000000 */
[----:B------:R-:W5:Y:S04]  /*19e0*/  LDS.U8 R21, [R33+0xd88] ;  /* 0x000d880021157984 */ /* 0x000f680000000000 */
[----:B0-----:R-:W-:Y:S04]  /*19f0*/  STG.E.U8 desc[UR6][R2.64+0x1], R5 ;  /* 0x0000010502007986 */ /* 0x001fe8000c101106 */
[----:B-1----:R-:W-:Y:S04]  /*1a00*/  STG.E.U8 desc[UR6][R2.64], R7 ;  /* 0x0000000702007986 */ /* 0x002fe8000c101106 */
[----:B--2---:R-:W-:Y:S04]  /*1a10*/  STG.E.U8 desc[UR6][R2.64+0x3], R9 ;  /* 0x0000030902007986 */ /* 0x004fe8000c101106 */
[----:B---3--:R-:W-:Y:S04]  /*1a20*/  STG.E.U8 desc[UR6][R2.64+0x2], R11 ;  /* 0x0000020b02007986 */ /* 0x008fe8000c101106 */
[----:B----4-:R-:W-:Y:S04]  /*1a30*/  STG.E.U8 desc[UR6][R2.64+0x5], R13 ;  /* 0x0000050d02007986 */ /* 0x010fe8000c101106 */
[----:B-----5:R-:W-:Y:S04]  /*1a40*/  STG.E.U8 desc[UR6][R2.64+0x4], R15 ;  /* 0x0000040f02007986 */ /* 0x020fe8000c101106 */
[----:B------:R-:W-:Y:S04]  /*1a50*/  STG.E.U8 desc[UR6][R2.64+0x7], R17 ;  /* 0x0000071102007986 */ /* 0x000fe8000c101106 */
[----:B------:R-:W-:Y:S04]  /*1a60*/  STG.E.U8 desc[UR6][R2.64+0x6], R19 ;  /* 0x0000061302007986 */ /* 0x000fe8000c101106 */
[----:B------:R-:W-:Y:S01]  /*1a70*/  STG.E.U8 desc[UR6][R2.64+0x8], R21 ;  /* 0x0000081502007986 */ /* 0x000fe2000c101106 */
[----:B------:R-:W-:Y:S05]  /*1a80*/  EXIT ;  /* 0x000000000000794d */ /* 0x000fea0003800000 */
.L_x_196:
[----:B------:R-:W0:Y:S01]  /*1a90*/  S2R R4, SR_TID.X ;  /* 0x0000000000047919 */ /* 0x000e220000002100 */
[----:B------:R-:W1:Y:S01]  /*1aa0*/  LDCU.U8 UR8, c[0x0][0x3b8] ;  /* 0x00007700ff0877ac */ /* 0x000e620008000000 */
[----:B------:R-:W2:Y:S01]  /*1ab0*/  LDC.64 R2, c[0x0][0x380] ;  /* 0x0000e000ff027b82 */ /* 0x000ea20000000a00 */
[----:B------:R-:W3:Y:S01]  /*1ac0*/  LDCU.64 UR4, c[0x0][0x3c8] ;  /* 0x00007900ff0477ac */ /* 0x000ee20008000a00 */
[----:B-1----:R-:W-:-:S04]  /*1ad0*/  UISETP.NE.AND UP0, UPT, UR8, URZ, UPT ;  /* 0x000000ff0800728c */ /* 0x002fc8000bf05270 */
[----:B---3--:R-:W-:Y:S02]  /*1ae0*/  USEL UR4, UR4, URZ, !UP0 ;  /* 0x000000ff04047287 */ /* 0x008fe4000c000000 */
[----:B------:R-:W-:Y:S01]  /*1af0*/  USEL UR5, UR5, URZ, !UP0 ;  /* 0x000000ff05057287 */ /* 0x000fe2000c000000 */
[----:B0-----:R-:W-:Y:S01]  /*1b00*/  IMAD.SHL.U32 R5, R4, 0x4, RZ ;  /* 0x0000000404057824 */ /* 0x001fe200078e00ff */
[----:B------:R-:W-:-:S04]  /*1b10*/  SHF.R.S32.HI R4, RZ, 0x1f, R0 ;  /* 0x0000001fff047819 */ /* 0x000fc80000011400 */
[----:B------:R-:W-:-:S04]  /*1b20*/  IADD3 R5, P0, P1, R5, UR4, R0 ;  /* 0x0000000405057c10 */ /* 0x000fc8000f91e000 */
[----:B------:R-:W-:Y:S01]  /*1b30*/  IADD3.X R4, PT, PT, RZ, UR5, R4, P0, P1 ;  /* 0x00000005ff047c10 */ /* 0x000fe200087e2404 */
        /* <DEDUP_REMOVED lines=32> */
[----:B------:R-:W0:Y:S01]  /*1d40*/  S2R R37, SR_LANEID ;  /* 0x0000000000257919 */ /* 0x000e220000000000 */
[----:B--2---:R-:W-:-:S02]  /*1d50*/  IMAD R6, R7, 0x100, R6 ;  /* 0x0000010007067824 */ /* 0x004fc400078e0206 */
[----:B---3--:R-:W-:Y:S02]  /*1d60*/  IMAD R33, R18, 0x100, R33 ;  /* 0x0000010012217824 */ /* 0x008fe400078e0221 */
[----:B------:R-:W2:Y:S01]  /*1d70*/  LDG.E.U8 R18, desc[UR6][R8.64+0x1b] ;  /* 0x00001b0608127981 */ /* 0x000ea2000c1e1100 */
[----:B----4-:R-:W-:-:S03]  /*1d80*/  IMAD R7, R20, 0x100, R19 ;  /* 0x0000010014077824 */ /* 0x010fc600078e0213 */
[----:B------:R-:W2:Y:S04]  /*1d90*/  LDG.E.U8 R19, desc[UR6][R8.64+0x1c] ;  /* 0x00001c0608137981 */ /* 0x000ea8000c1e1100 */
[----:B------:R-:W3:Y:S01]  /*1da0*/  LDG.E.U8 R20, desc[UR6][R8.64+0x1d] ;  /* 0x00001d0608147981 */ /* 0x000ee2000c1e1100 */
[----:B-----5:R-:W-:-:S03]  /*1db0*/  IMAD R32, R21, 0x100, R32 ;  /* 0x0000010015207824 */ /* 0x020fc600078e0220 */
[----:B------:R-:W3:Y:S01]  /*1dc0*/  LDG.E.U8 R21, desc[UR6][R8.64+0x1e] ;  /* 0x00001e0608157981 */ /* 0x000ee2000c1e1100 */
[----:B------:R-:W-:-:S03]  /*1dd0*/  IMAD R35, R23, 0x100, R22 ;  /* 0x0000010017237824 */ /* 0x000fc600078e0216 */
[----:B------:R-:W4:Y:S04]  /*1de0*/  LDG.E.U8 R22, desc[UR6][R8.64+0x1f] ;  /* 0x00001f0608167981 */ /* 0x000f28000c1e1100 */
[----:B------:R-:W4:Y:S01]  /*1df0*/  LDG.E.U8 R23, desc[UR6][R8.64+0x20] ;  /* 0x0000200608177981 */ /* 0x000f22000c1e1100 */
[----:B------:R-:W-:-:S03]  /*1e00*/  IMAD R12, R25, 0x100, R12 ;  /* 0x00000100190c7824 */ /* 0x000fc600078e020c */
[----:B------:R1:W5:Y:S01]  /*1e10*/  LDG.E.U8 R25, desc[UR6][R8.64+0x22] ;  /* 0x0000220608197981 */ /* 0x000362000c1e1100 */
[----:B------:R-:W-:Y:S01]  /*1e20*/  ISETP.NE.AND P0, PT, R2, RZ, PT ;  /* 0x000000ff0200720c */ /* 0x000fe20003f05270 */
[----:B------:R-:W-:Y:S01]  /*1e30*/  IMAD.U32 R12, R35, 0x10000, R12 ;  /* 0x00010000230c7824 */ /* 0x000fe200078e000c */
[----:B------:R-:W-:Y:S01]  /*1e40*/  ISETP.NE.AND P1, PT, R3, RZ, PT ;  /* 0x000000ff0300720c */ /* 0x000fe20003f25270 */
[----:B------:R-:W-:-:S03]  /*1e50*/  IMAD.U32 R6, R33, 0x10000, R6 ;  /* 0x0001000021067824 */ /* 0x000fc600078e0006 */
[----:B------:R-:W-:Y:S01]  /*1e60*/  SEL R34, RZ, 0x1, !P1 ;  /* 0x00000001ff227807 */ /* 0x000fe20004800000 */
[----:B------:R-:W-:Y:S01]  /*1e70*/  IMAD R35, R26, 0x100, R13 ;  /* 0x000001001a237824 */ /* 0x000fe200078e020d */
[----:B------:R-:W-:Y:S02]  /*1e80*/  SEL R13, RZ, 0x1, !P0 ;  /* 0x00000001ff0d7807 */ /* 0x000fe40004000000 */
[----:B------:R-:W-:Y:S01]  /*1e90*/  ISETP.NE.AND P2, PT, R4, RZ, PT ;  /* 0x000000ff0400720c */ /* 0x000fe20003f45270 */
[----:B------:R-:W-:Y:S01]  /*1ea0*/  IMAD.U32 R7, R32, 0x10000, R7 ;  /* 0x0001000020077824 */ /* 0x000fe200078e0007 */
[----:B------:R-:W-:Y:S01]  /*1eb0*/  ISETP.NE.AND P0, PT, R5, RZ, PT ;  /* 0x000000ff0500720c */ /* 0x000fe20003f05270 */
[----:B------:R-:W-:Y:S01]  /*1ec0*/  IMAD.IADD R32, R13, 0x1, R34 ;  /* 0x000000010d207824 */ /* 0x000fe200078e0222 */
[----:B------:R-:W-:Y:S01]  /*1ed0*/  SEL R33, RZ, 0x1, !P2 ;  /* 0x00000001ff217807 */ /* 0x000fe20005000000 */
[----:B------:R-:W-:-:S04]  /*1ee0*/  IMAD R36, R14, 0x100, R15 ;  /* 0x000001000e247824 */ /* 0x000fc800078e020f */
[----:B------:R-:W-:-:S04]  /*1ef0*/  IMAD.IADD R14, R33, 0x1, R32 ;  /* 0x00000001210e7824 */ /* 0x000fc800078e0220 */
[----:B------:R-:W-:Y:S02]  /*1f00*/  VIADD R26, R14, 0x1 ;  /* 0x000000010e1a7836 */ /* 0x000fe40000000000 */
[----:B------:R-:W-:-:S05]  /*1f10*/  @!P0 IMAD.MOV R26, RZ, RZ, R14 ;  /* 0x000000ffff1a8224 */ /* 0x000fca00078e020e */
[----:B-1----:R-:W1:Y:S01]  /*1f20*/  SHFL.UP P0, R9, R26, 0x1, RZ ;  /* 0x042000001a097989 */ /* 0x002e6200000000ff */
[----:B------:R-:W-:Y:S02]  /*1f30*/  IMAD.U32 R15, R36, 0x10000, R35 ;  /* 0x00010000240f7824 */ /* 0x000fe400078e0023 */
[----:B-1----:R-:W-:-:S05]  /*1f40*/  @P0 IMAD.IADD R9, R9, 0x1, R26 ;  /* 0x0000000109090824 */ /* 0x002fca00078e021a */
[----:B------:R-:W1:Y:S01]  /*1f50*/  SHFL.UP P0, R36, R9, 0x2, RZ ;  /* 0x0440000009247989 */ /* 0x000e6200000000ff */
[----:B------:R-:W-:Y:S02]  /*1f60*/  IMAD R30, R31, 0x100, R30 ;  /* 0x000001001f1e7824 */ /* 0x000fe400078e021e */
[----:B-1----:R-:W-:-:S05]  /*1f70*/  @P0 IMAD.IADD R36, R9, 0x1, R36 ;  /* 0x0000000109240824 */ /* 0x002fca00078e0224 */
[----:B------:R-:W1:Y:S02]  /*1f80*/  SHFL.UP P0, R31, R36, 0x4, RZ ;  /* 0x04800000241f7989 */ /* 0x000e6400000000ff */
[----:B-1----:R-:W-:-:S05]  /*1f90*/  @P0 IMAD.IADD R31, R36, 0x1, R31 ;  /* 0x00000001241f0824 */ /* 0x002fca00078e021f */
[----:B------:R-:W1:Y:S01]  /*1fa0*/  SHFL.UP P0, R8, R31, 0x8, RZ ;  /* 0x050000001f087989 */ /* 0x000e6200000000ff */
[----:B------:R-:W0:Y:S01]  /*1fb0*/  S2UR UR5, SR_CgaCtaId ;  /* 0x00000000000579c3 */ /* 0x000e220000008800 */
[----:B------:R-:W-:Y:S02]  /*1fc0*/  IMAD R35, R29, 0x100, R16 ;  /* 0x000001001d237824 */ /* 0x000fe400078e0210 */
[----:B-1----:R-:W-:Y:S02]  /*1fd0*/  @P0 IMAD.IADD R8, R31, 0x1, R8 ;  /* 0x000000011f080824 */ /* 0x002fe400078e0208 */
[----:B------:R-:W1:Y:S03]  /*1fe0*/  S2R R31, SR_TID.X ;  /* 0x00000000001f7919 */ /* 0x000e660000002100 */
[----:B------:R-:W1:Y:S01]  /*1ff0*/  SHFL.UP P0, R29, R8, 0x10, RZ ;  /* 0x06000000081d7989 */ /* 0x000e6200000000ff */
[----:B0-----:R-:W-:Y:S01]  /*2000*/  ISETP.NE.AND P1, PT, R37, 0x1f, PT ;  /* 0x0000001f2500780c */ /* 0x001fe20003f25270 */
[----:B------:R-:W-:-:S02]  /*2010*/  UMOV UR4, 0x400 ;  /* 0x0000040000047882 */ /* 0x000fc40000000000 */
[----:B------:R-:W-:Y:S01]  /*2020*/  ULEA UR4, UR5, UR4, 0x18 ;  /* 0x0000000405047291 */ /* 0x000fe2000f8ec0ff */
[----:B-1----:R-:W-:Y:S01]  /*2030*/  @P0 IMAD.IADD R29, R8, 0x1, R29 ;  /* 0x00000001081d0824 */ /* 0x002fe200078e021d */
[----:B------:R-:W-:-:S08]  /*2040*/  SHF.R.U32.HI R9, RZ, 0x5, R31 ;  /* 0x00000005ff097819 */ /* 0x000fd0000001161f */
[----:B------:R-:W-:Y:S01]  /*2050*/  @!P1 LEA R36, R9, UR4, 0x2 ;  /* 0x0000000409249c11 */ /* 0x000fe2000f8e10ff */
[----:B------:R-:W-:Y:S01]  /*2060*/  BAR.SYNC.DEFER_BLOCKING 0x0 ;  /* 0x0000000000007b1d */ /* 0x000fe20000010000 */
[----:B------:R-:W-:-:S05]  /*2070*/  IMAD.U32 R16, R35, 0x10000, R30 ;  /* 0x0001000023107824 */ /* 0x000fca00078e001e */
[----:B------:R-:W-:Y:S01]  /*2080*/  @!P1 STS [R36], R29 ;  /* 0x0000001d24009388 */ /* 0x000fe20000000800 */
[----:B------:R-:W-:Y:S01]  /*2090*/  IMAD R30, R11, 0x100, R10 ;  /* 0x000001000b1e7824 */ /* 0x000fe200078e020a */
[C---:B------:R-:W-:Y:S01]  /*20a0*/  ISETP.NE.AND P0, PT, R9.reuse, 0x2, PT ;  /* 0x000000020900780c */ /* 0x040fe20003f05270 */
[----:B------:R-:W-:Y:S01]  /*20b0*/  BAR.SYNC.DEFER_BLOCKING 0x0 ;  /* 0x0000000000007b1d */ /* 0x000fe20000010000 */
[----:B------:R-:W-:-:S05]  /*20c0*/  ISETP.NE.AND P2, PT, R9, 0x3, PT ;  /* 0x000000030900780c */ /* 0x000fca0003f45270 */
[----:B------:R-:W0:Y:S01]  /*20d0*/  LDS.128 R8, [UR4] ;  /* 0x00000004ff087984 */ /* 0x000e220008000c00 */
[----:B------:R-:W-:Y:S01]  /*20e0*/  IMAD.IADD R26, R29, 0x1, -R26 ;  /* 0x000000011d1a7824 */ /* 0x000fe200078e0a1a */
[----:B------:R-:W-:Y:S01]  /*20f0*/  ISETP.NE.AND P1, PT, R37, RZ, PT ;  /* 0x000000ff2500720c */ /* 0x000fe20003f25270 */
[----:B------:R-:W-:Y:S02]  /*2100*/  IMAD R27, R28, 0x100, R27 ;  /* 0x000001001c1b7824 */ /* 0x000fe400078e021b */
[----:B--2---:R-:W-:Y:S02]  /*2110*/  IMAD R18, R19, 0x100, R18 ;  /* 0x0000010013127824 */ /* 0x004fe400078e0212 */
[----:B0-----:R-:W-:Y:S02]  /*2120*/  IMAD.IADD R9, R8, 0x1, R9 ;  /* 0x0000000108097824 */ /* 0x001fe400078e0209 */
[----:B---3--:R-:W-:Y:S02]  /*2130*/  IMAD R21, R21, 0x100, R20 ;  /* 0x0000010015157824 */ /* 0x008fe400078e0214 */
[----:B------:R-:W-:Y:S01]  /*2140*/  IMAD.IADD R20, R10, 0x1, R9 ;  /* 0x000000010a147824 */ /* 0x000fe200078e0209 */
[----:B------:R-:W-:-:S02]  /*2150*/  SEL R19, R9, R8, !P0 ;  /* 0x0000000809137207 */ /* 0x000fc40004000000 */
[----:B------:R-:W-:Y:S02]  /*2160*/  ISETP.GT.U32.AND P0, PT, R31, 0x1f, PT ;  /* 0x0000001f1f00780c */ /* 0x000fe40003f04070 */
[----:B------:R-:W-:Y:S01]  /*2170*/  SEL R19, R20, R19, !P2 ;  /* 0x0000001314137207 */ /* 0x000fe20005000000 */
[----:B----4-:R-:W-:Y:S01]  /*2180*/  IMAD R8, R23, 0x100, R22 ;  /* 0x0000010017087824 */ /* 0x010fe200078e0216 */
[----:B------:R-:W-:Y:S02]  /*2190*/  SEL R22, R26, RZ, P1 ;  /* 0x000000ff1a167207 */ /* 0x000fe40000800000 */
[----:B------:R-:W-:Y:S01]  /*21a0*/  ISETP.GE.U32.AND P1, PT, R31, 0x20, PT ;  /* 0x000000201f00780c */ /* 0x000fe20003f26070 */
[----:B-----5:R-:W-:Y:S02]  /*21b0*/  IMAD R25, R25, 0x100, R24 ;  /* 0x0000010019197824 */ /* 0x020fe400078e0218 */
[----:B------:R-:W-:Y:S02]  /*21c0*/  IMAD.IADD R23, R19, 0x1, R22 ;  /* 0x0000000113177824 */ /* 0x000fe400078e0216 */
[----:B------:R-:W-:-:S02]  /*21d0*/  IMAD.U32 R10, R27, 0x10000, R30 ;  /* 0x000100001b0a7824 */ /* 0x000fc400078e001e */
[----:B------:R-:W-:Y:S01]  /*21e0*/  IMAD.U32 R9, R21, 0x10000, R18 ;  /* 0x0001000015097824 */ /* 0x000fe200078e0012 */
[----:B------:R-:W-:Y:S01]  /*21f0*/  SEL R35, R26, R23, !P1 ;  /* 0x000000171a237207 */ /* 0x000fe20004800000 */
[----:B------:R-:W-:Y:S02]  /*2200*/  IMAD.U32 R8, R25, 0x10000, R8 ;  /* 0x0001000019087824 */ /* 0x000fe400078e0008 */
[----:B------:R-:W-:Y:S01]  /*2210*/  IMAD.IADD R19, R11, 0x1, R20 ;  /* 0x000000010b137824 */ /* 0x000fe200078e0214 */
[----:B------:R-:W-:Y:S06]  /*2220*/  @P0 BRA `(.L_x_223) ;  /* 0x0000000800500947 */ /* 0x000fec0003800000 */
[----:B------:R-:W0:Y:S01]  /*2230*/  LDC.64 R20, c[0x0][0x3a0] ;  /* 0x0000e800ff147b82 */ /* 0x000e220000000a00 */
[----:B------:R-:W-:Y:S02]  /*2240*/  ISETP.NE.AND P0, PT, R31, RZ, PT ;  /* 0x000000ff1f00720c */ /* 0x000fe40003f05270 */
[----:B------:R-:W-:-:S05]  /*2250*/  LOP3.LUT R22, RZ, R31, RZ, 0x33, !PT ;  /* 0x0000001fff167212 */ /* 0x000fca00078e33ff */
[----:B------:R-:W1:Y:S06]  /*2260*/  LDC R11, c[0x0][0x370] ;  /* 0x0000dc00ff0b7b82 */ /* 0x000e6c0000000800 */
[----:B------:R-:W-:Y:S01]  /*2270*/  @!P0 IMAD.MOV.U32 R18, RZ, RZ, 0x64 ;  /* 0x00000064ff128424 */ /* 0x000fe200078e00ff */
[----:B------:R2:W-:Y:S01]  /*2280*/  @!P0 STS [UR4+0x2c], R19 ;  /* 0x00002c13ff008988 */ /* 0x0005e20008000804 */
[----:B0-----:R-:W-:-:S05]  /*2290*/  IMAD.WIDE R36, R17, 0x8, R20 ;  /* 0x0000000811247825 */ /* 0x001fca00078e0214 */
[----:B------:R2:W-:Y:S01]  /*22a0*/  @!P0 ST.E.64.STRONG.GPU desc[UR6][R36.64+0x100], R18 ;  /* 0x0001001224008985 */ /* 0x0005e2000c10fb06 */
[----:B-1----:R-:W-:Y:S01]  /*22b0*/  ISETP.GT.U32.AND P0, PT, R11, 0x1f3, PT ;  /* 0x000001f30b00780c */ /* 0x002fe20003f04070 */
[----:B------:R-:W-:-:S12]  /*22c0*/  IMAD.IADD R11, R17, 0x1, R22 ;  /* 0x00000001110b7824 */ /* 0x000fd800078e0216 */
[----:B--2---:R-:W-:Y:S05]  /*22d0*/  @P0 BRA `(.L_x_224) ;  /* 0x0000000000080947 */ /* 0x004fea0003800000 */
[----:B------:R0:W-:Y:S06]  /*22e0*/  MEMBAR.SC.CTA ;  /* 0x0000000000007992 */ /* 0x0001ec0000000000 */
[----:B0-----:R-:W-:Y:S05]  /*22f0*/  BRA `(.L_x_225) ;  /* 0x0000000000087947 */ /* 0x001fea0003800000 */
.L_x_224:
[----:B------:R-:W-:Y:S05]  /*2300*/  NANOSLEEP 0x1c2 ;  /* 0x000001c20000795d */ /* 0x000fea0003800000 */
[----:B------:R-:W-:Y:S01]  /*2310*/  NOP ;  /* 0x0000000000007918 */ /* 0x000fe20000000000 */
.L_x_225:
[----:B------:R-:W-:-:S05]  /*2320*/  IMAD.WIDE R20, R11, 0x8, R20 ;  /* 0x000000080b147825 */ /* 0x000fca00078e0214 */
[----:B------:R-:W2:Y:S01]  /*2330*/  LD.E.64.STRONG.GPU R22, desc[UR6][R20.64+0x100] ;  /* 0x0001000614167980 */ /* 0x000ea2000c10fb00 */
[----:B------:R-:W-:Y:S01]  /*2340*/  UMOV UR5, 0xffffffff ;  /* 0xffffffff00057882 */ /* 0x000fe20000000000 */
[----:B--2---:R-:W-:Y:S02]  /*2350*/  ISETP.NE.AND P6, PT, R22, 0x63, PT ;  /* 0x000000631600780c */ /* 0x004fe40003fc5270 */
[----:B------:R-:W-:Y:S11]  /*2360*/  BRA.DIV UR5, `(.L_x_226) ;  /* 0x00000062051c7947 */ /* 0x000ff6000b800000 */
[----:B------:R-:W-:-:S13]  /*2370*/  VOTE.ANY P6, !P6 ;  /* 0x0000000000ff7806 */ /* 0x000fda00070c0100 */
.L_x_362:
[----:B------:R-:W-:Y:S05]  /*2380*/  @!P6 BRA `(.L_x_227) ;  /* 0x000000000030e947 */ /* 0x000fea0003800000 */
.L_x_231:
[----:B------:R-:W-:Y:S05]  /*2390*/  YIELD ;  /* 0x0000000000007946 */ /* 0x000fea0003800000 */
[----:B------:R-:W-:Y:S05]  /*23a0*/  @P0 BRA `(.L_x_228) ;  /* 0x0000000000080947 */ /* 0x000fea0003800000 */
[----:B------:R0:W-:Y:S06]  /*23b0*/  MEMBAR.SC.CTA ;  /* 0x0000000000007992 */ /* 0x0001ec0000000000 */
[----:B0-----:R-:W-:Y:S05]  /*23c0*/  BRA `(.L_x_229) ;  /* 0x0000000000087947 */ /* 0x001fea0003800000 */
.L_x_228:
[----:B------:R-:W-:Y:S05]  /*23d0*/  NANOSLEEP 0x15e ;  /* 0x0000015e0000795d */ /* 0x000fea0003800000 */
[----:B------:R-:W-:Y:S01]  /*23e0*/  NOP ;  /* 0x0000000000007918 */ /* 0x000fe20000000000 */
.L_x_229:
[----:B------:R-:W2:Y:S01]  /*23f0*/  LD.E.64.STRONG.GPU R22, desc[UR6][R20.64+0x100] ;  /* 0x0001000614167980 */ /* 0x000ea2000c10fb00 */
[----:B------:R-:W-:Y:S01]  /*2400*/  UMOV UR5, 0xffffffff ;  /* 0xffffffff00057882 */ /* 0x000fe20000000000 */
[----:B--2---:R-:W-:Y:S02]  /*2410*/  ISETP.NE.AND P6, PT, R22, 0x63, PT ;  /* 0x000000631600780c */ /* 0x004fe40003fc5270 */
[----:B------:R-:W-:Y:S11]  /*2420*/  BRA.DIV UR5, `(.L_x_230) ;  /* 0x00000062050c7947 */ /* 0x000ff6000b800000 */
[----:B------:R-:W-:-:S13]  /*2430*/  VOTE.ANY P6, !P6 ;  /* 0x0000000000ff7806 */ /* 0x000fda00070c0100 */
.L_x_365:
[----:B------:R-:W-:Y:S05]  /*2440*/  @P6 BRA `(.L_x_231) ;  /* 0xfffffffc00d06947 */ /* 0x000fea000383ffff */
.L_x_227:
[----:B------:R-:W-:Y:S01]  /*2450*/  UMOV UR5, 0xffffffff ;  /* 0xffffffff00057882 */ /* 0x000fe20000000000 */
[----:B------:R-:W-:Y:S02]  /*2460*/  ISETP.NE.AND P5, PT, R22, 0x65, PT ;  /* 0x000000651600780c */ /* 0x000fe40003fa5270 */
[----:B------:R-:W-:Y:S11]  /*2470*/  BRA.DIV UR5, `(.L_x_232) ;  /* 0x0000006205187947 */ /* 0x000ff6000b800000 */
[----:B------:R-:W0:Y:S01]  /*2480*/  S2R R17, SR_GEMASK ;  /* 0x0000000000117919 */ /* 0x000e220000003c00 */
[----:B------:R-:W-:Y:S01]  /*2490*/  VOTE.ANY R25, PT, !P5 ;  /* 0x0000000000197806 */ /* 0x000fe200068e0100 */
[----:B------:R-:W1:Y:S03]  /*24a0*/  S2R R21, SR_LANEID ;  /* 0x0000000000157919 */ /* 0x000e660000000000 */
[----:B0-----:R-:W-:-:S05]  /*24b0*/  LOP3.LUT R25, R25, 0x80000000, R17, 0xec, !PT ;  /* 0x8000000019197812 */ /* 0x001fca00078eec11 */
[----:B------:R-:W-:-:S05]  /*24c0*/  VIADD R18, R25, 0xffffffff ;  /* 0xffffffff19127836 */ /* 0x000fca0000000000 */
[----:B------:R-:W-:-:S04]  /*24d0*/  LOP3.LUT R18, R25, R18, RZ, 0xc, !PT ;  /* 0x0000001219127212 */ /* 0x000fc800078e0cff */
[----:B------:R1:W0:Y:S02]  /*24e0*/  POPC R20, R18 ;  /* 0x0000001200147309 */ /* 0x0002240000000000 */
[C---:B-1----:R-:W-:Y:S01]  /*24f0*/  VIADD R18, R21.reuse, 0x4 ;  /* 0x0000000415127836 */ /* 0x042fe20000000000 */
[----:B0-----:R-:W0:Y:S01]  /*2500*/  SHFL.DOWN PT, R31, R23, 0x1, R20 ;  /* 0x08200000171f7989 */ /* 0x001e2200000e0014 */
[----:B------:R-:W-:-:S04]  /*2510*/  ISETP.GE.AND P1, PT, R21, R20, PT ;  /* 0x000000141500720c */ /* 0x000fc80003f26270 */
[----:B0-----:R-:W-:-:S05]  /*2520*/  SEL R24, R31, RZ, !P1 ;  /* 0x000000ff1f187207 */ /* 0x001fca0004800000 */
[----:B------:R-:W-:Y:S02]  /*2530*/  IMAD.IADD R17, R24, 0x1, R23 ;  /* 0x0000000118117824 */ /* 0x000fe400078e0217 */
[----:B------:R-:W-:-:S03]  /*2540*/  VIADD R24, R21, 0x2 ;  /* 0x0000000215187836 */ /* 0x000fc60000000000 */
[----:B------:R-:W0:Y:S02]  /*2550*/  SHFL.DOWN PT, R31, R17, 0x2, R20 ;  /* 0x08400000111f7989 */ /* 0x000e2400000e0014 */
[----:B------:R-:W-:-:S04]  /*2560*/  ISETP.GT.AND P1, PT, R24, R20, PT ;  /* 0x000000141800720c */ /* 0x000fc80003f24270 */
[----:B0-----:R-:W-:Y:S02]  /*2570*/  SEL R26, R31, RZ, !P1 ;  /* 0x000000ff1f1a7207 */ /* 0x001fe40004800000 */
[----:B------:R-:W-:-:S03]  /*2580*/  ISETP.GT.AND P1, PT, R18, R20, PT ;  /* 0x000000141200720c */ /* 0x000fc60003f24270 */
[----:B------:R-:W-:Y:S02]  /*2590*/  IMAD.IADD R29, R17, 0x1, R26 ;  /* 0x00000001111d7824 */ /* 0x000fe400078e021a */
[----:B------:R-:W-:-:S03]  /*25a0*/  VIADD R17, R21, 0x8 ;  /* 0x0000000815117836 */ /* 0x000fc60000000000 */
[----:B------:R-:W0:Y:S02]  /*25b0*/  SHFL.DOWN PT, R31, R29, 0x4, R20 ;  /* 0x088000001d1f7989 */ /* 0x000e2400000e0014 */
[----:B0-----:R-:W-:Y:S02]  /*25c0*/  SEL R26, R31, RZ, !P1 ;  /* 0x000000ff1f1a7207 */ /* 0x001fe40004800000 */
[----:B------:R-:W-:-:S03]  /*25d0*/  ISETP.GT.AND P1, PT, R17, R20, PT ;  /* 0x000000141100720c */ /* 0x000fc60003f24270 */
[----:B------:R-:W-:-:S05]  /*25e0*/  IMAD.IADD R23, R29, 0x1, R26 ;  /* 0x000000011d177824 */ /* 0x000fca00078e021a */
[----:B------:R-:W0:Y:S02]  /*25f0*/  SHFL.DOWN PT, R31, R23, 0x8, R20 ;  /* 0x09000000171f7989 */ /* 0x000e2400000e0014 */
[----:B0-----:R-:W-:Y:S02]  /*2600*/  SEL R26, R31, RZ, !P1 ;  /* 0x000000ff1f1a7207 */ /* 0x001fe40004800000 */
[----:B------:R-:W-:-:S03]  /*2610*/  ISETP.NE.AND P1, PT, R22, 0x65, PT ;  /* 0x000000651600780c */ /* 0x000fc60003f25270 */
[----:B------:R-:W-:Y:S02]  /*2620*/  IMAD.IADD R27, R23, 0x1, R26 ;  /* 0x00000001171b7824 */ /* 0x000fe400078e021a */
[----:B------:R-:W-:-:S03]  /*2630*/  VIADD R26, R21, 0x10 ;  /* 0x00000010151a7836 */ /* 0x000fc60000000000 */
[----:B------:R0:W1:Y:S02]  /*2640*/  SHFL.DOWN PT, R31, R27, 0x10, R20 ;  /* 0x0a0000001b1f7989 */ /* 0x00006400000e0014 */
[----:B------:R-:W-:-:S03]  /*2650*/  ISETP.GT.AND P2, PT, R26, R20, PT ;  /* 0x000000141a00720c */ /* 0x000fc60003f44270 */
[----:B------:R-:W-:Y:S01]  /*2660*/  VOTE.ALL P5, P1 ;  /* 0x0000000000ff7806 */ /* 0x000fe200008a0000 */
[----:B0-----:R-:W0:Y:S01]  /*2670*/  LDC.64 R20, c[0x0][0x3a0] ;  /* 0x0000e800ff147b82 */ /* 0x001e220000000a00 */
[----:B-1----:R-:W-:-:S05]  /*2680*/  SEL R22, R31, RZ, !P2 ;  /* 0x000000ff1f167207 */ /* 0x002fca0005000000 */
[----:B------:R-:W-:Y:S01]  /*2690*/  IMAD.IADD R27, R27, 0x1, R22 ;  /* 0x000000011b1b7824 */ /* 0x000fe200078e0216 */
[----:B0-----:R-:W-:-:S05]  /*26a0*/  IADD3 R28, P1, PT, R20, 0x100, RZ ;  /* 0x00000100141c7810 */ /* 0x001fca0007f3e0ff */
[----:B------:R-:W-:-:S08]  /*26b0*/  IMAD.X R29, RZ, RZ, R21, P1 ;  /* 0x000000ffff1d7224 */ /* 0x000fd000008e0615 */
.L_x_374:
[----:B------:R-:W-:Y:S05]  /*26c0*/  @!P5 BRA `(.L_x_233) ;  /* 0x0000000000e0d947 */ /* 0x000fea0003800000 */
.L_x_241:
[----:B------:R-:W-:Y:S02]  /*26d0*/  IMAD.MOV.U32 R20, RZ, RZ, R28 ;  /* 0x000000ffff147224 */ /* 0x000fe400078e001c */
[----:B------:R-:W-:Y:S02]  /*26e0*/  IMAD.MOV.U32 R21, RZ, RZ, R29 ;  /* 0x000000ffff157224 */ /* 0x000fe400078e001d */
[----:B------:R-:W-:-:S05]  /*26f0*/  IMAD.WIDE R20, R11, 0x8, R20 ;  /* 0x000000080b147825 */ /* 0x000fca00078e0214 */
[----:B------:R-:W2:Y:S01]  /*2700*/  LD.E.64.STRONG.GPU R22, desc[UR6][R20.64+-0x100] ;  /* 0xffff000614167980 */ /* 0x000ea2000c10fb00 */
[----:B------:R-:W-:Y:S05]  /*2710*/  YIELD ;  /* 0x0000000000007946 */ /* 0x000fea0003800000 */
[----:B------:R-:W-:Y:S01]  /*2720*/  UMOV UR5, 0xffffffff ;  /* 0xffffffff00057882 */ /* 0x000fe20000000000 */
[----:B--2---:R-:W-:Y:S02]  /*2730*/  ISETP.NE.AND P6, PT, R22, 0x63, PT ;  /* 0x000000631600780c */ /* 0x004fe40003fc5270 */
[----:B------:R-:W-:Y:S11]  /*2740*/  BRA.DIV UR5, `(.L_x_234) ;  /* 0x0000006205707947 */ /* 0x000ff6000b800000 */
[----:B------:R-:W-:-:S13]  /*2750*/  VOTE.ANY P6, !P6 ;  /* 0x0000000000ff7806 */ /* 0x000fda00070c0100 */
.L_x_377:
[----:B------:R-:W-:Y:S05]  /*2760*/  @!P6 BRA `(.L_x_235) ;  /* 0x000000000030e947 */ /* 0x000fea0003800000 */
.L_x_239:
[----:B------:R-:W-:Y:S05]  /*2770*/  YIELD ;  /* 0x0000000000007946 */ /* 0x000fea0003800000 */
[----:B------:R-:W-:Y:S05]  /*2780*/  @P0 BRA `(.L_x_236) ;  /* 0x0000000000080947 */ /* 0x000fea0003800000 */
[----:B------:R0:W-:Y:S06]  /*2790*/  MEMBAR.SC.CTA ;  /* 0x0000000000007992 */ /* 0x0001ec0000000000 */
[----:B0-----:R-:W-:Y:S05]  /*27a0*/  BRA `(.L_x_237) ;  /* 0x0000000000087947 */ /* 0x001fea0003800000 */
.L_x_236:
[----:B------:R-:W-:Y:S05]  /*27b0*/  NANOSLEEP 0x15e ;  /* 0x0000015e0000795d */ /* 0x000fea0003800000 */
[----:B------:R-:W-:Y:S01]  /*27c0*/  NOP ;  /* 0x0000000000007918 */ /* 0x000fe20000000000 */
.L_x_237:
[----:B------:R-:W2:Y:S01]  /*27d0*/  LD.E.64.STRONG.GPU R22, desc[UR6][R20.64+-0x100] ;  /* 0xffff000614167980 */ /* 0x000ea2000c10fb00 */
[----:B------:R-:W-:Y:S01]  /*27e0*/  UMOV UR5, 0xffffffff ;  /* 0xffffffff00057882 */ /* 0x000fe20000000000 */
[----:B--2---:R-:W-:Y:S02]  /*27f0*/  ISETP.NE.AND P6, PT, R22, 0x63, PT ;  /* 0x000000631600780c */ /* 0x004fe40003fc5270 */
[----:B------:R-:W-:Y:S11]  /*2800*/  BRA.DIV UR5, `(.L_x_238) ;  /* 0x0000006205607947 */ /* 0x000ff6000b800000 */
[----:B------:R-:W-:-:S13]  /*2810*/  VOTE.ANY P6, !P6 ;  /* 0x0000000000ff7806 */ /* 0x000fda00070c0100 */
.L_x_380:
[----:B------:R-:W-:Y:S05]  /*2820*/  @P6 BRA `(.L_x_239) ;  /* 0xfffffffc00d06947 */ /* 0x000fea000383ffff */
.L_x_235:
[----:B------:R-:W-:Y:S01]  /*2830*/  UMOV UR5, 0xffffffff ;  /* 0xffffffff00057882 */ /* 0x000fe20000000000 */
[----:B------:R-:W-:Y:S02]  /*2840*/  ISETP.NE.AND P5, PT, R22, 0x65, PT ;  /* 0x000000651600780c */ /* 0x000fe40003fa5270 */
[----:B------:R-:W-:Y:S11]  /*2850*/  BRA.DIV UR5, `(.L_x_240) ;  /* 0x00000062056c7947 */ /* 0x000ff6000b800000 */
[----:B------:R-:W0:Y:S01]  /*2860*/  S2R R20, SR_GEMASK ;  /* 0x0000000000147919 */ /* 0x000e220000003c00 */
[----:B------:R-:W-:Y:S01]  /*2870*/  VOTE.ANY R25, PT, !P5 ;  /* 0x0000000000197806 */ /* 0x000fe200068e0100 */
[----:B------:R-:W-:Y:S01]  /*2880*/  VIADD R11, R11, 0xffffffe0 ;  /* 0xffffffe00b0b7836 */ /* 0x000fe20000000000 */
[----:B------:R-:W-:Y:S01]  /*2890*/  ISETP.NE.AND P5, PT, R22, 0x65, PT ;  /* 0x000000651600780c */ /* 0x000fe20003fa5270 */
[----:B------:R-:W1:-:S12]  /*28a0*/  S2R R21, SR_LANEID ;  /* 0x0000000000157919 */ /* 0x000e580000000000 */
[----:B------:R-:W-:Y:S02]  /*28b0*/  VOTE.ALL P5, P5 ;  /* 0x0000000000ff7806 */ /* 0x000fe400028a0000 */
[----:B0-----:R-:W-:-:S05]  /*28c0*/  LOP3.LUT R25, R25, 0x80000000, R20, 0xec, !PT ;  /* 0x8000000019197812 */ /* 0x001fca00078eec14 */
[----:B------:R-:W-:-:S05]  /*28d0*/  VIADD R20, R25, 0xffffffff ;  /* 0xffffffff19147836 */ /* 0x000fca0000000000 */
[----:B------:R-:W-:-:S06]  /*28e0*/  LOP3.LUT R20, R25, R20, RZ, 0xc, !PT ;  /* 0x0000001419147212 */ /* 0x000fcc00078e0cff */
[----:B------:R-:W0:Y:S02]  /*28f0*/  POPC R20, R20 ;  /* 0x0000001400147309 */ /* 0x000e240000000000 */
[----:B0-----:R-:W0:Y:S01]  /*2900*/  SHFL.DOWN PT, R31, R23, 0x1, R20 ;  /* 0x08200000171f7989 */ /* 0x001e2200000e0014 */
[----:B-1----:R-:W-:-:S04]  /*2910*/  ISETP.GE.AND P1, PT, R21, R20, PT ;  /* 0x000000141500720c */ /* 0x002fc80003f26270 */
[----:B0-----:R-:W-:Y:S02]  /*2920*/  SEL R30, R31, RZ, !P1 ;  /* 0x000000ff1f1e7207 */ /* 0x001fe40004800000 */
[----:B------:R-:W-:-:S03]  /*2930*/  ISETP.GT.AND P1, PT, R24, R20, PT ;  /* 0x000000141800720c */ /* 0x000fc60003f24270 */
[----:B------:R-:W-:-:S05]  /*2940*/  IMAD.IADD R23, R30, 0x1, R23 ;  /* 0x000000011e177824 */ /* 0x000fca00078e0217 */
[----:B------:R-:W0:Y:S02]  /*2950*/  SHFL.DOWN PT, R31, R23, 0x2, R20 ;  /* 0x08400000171f7989 */ /* 0x000e2400000e0014 */
        /* <DEDUP_REMOVED lines=12> */
[----:B0-----:R-:W-:-:S04]  /*2a20*/  SEL R30, R31, RZ, !P1 ;  /* 0x000000ff1f1e7207 */ /* 0x001fc80004800000 */
[----:B------:R-:W-:-:S07]  /*2a30*/  IADD3 R27, PT, PT, R23, R30, R27 ;  /* 0x0000001e171b7210 */ /* 0x000fce0007ffe01b */
.L_x_389:
[----:B------:R-:W-:Y:S05]  /*2a40*/  @P5 BRA `(.L_x_241) ;  /* 0xfffffffc00205947 */ /* 0x000fea000383ffff */
.L_x_233:
[----:B------:R-:W0:Y:S01]  /*2a50*/  S2R R21, SR_TID.X ;  /* 0x0000000000157919 */ /* 0x000e220000002100 */
[----:B------:R-:W-:Y:S01]  /*2a60*/  IMAD.MOV.U32 R23, RZ, RZ, R35 ;  /* 0x000000ffff177224 */ /* 0x000fe200078e0023 */
[----:B------:R-:W1:Y:S01]  /*2a70*/  S2R R20, SR_LANEID ;  /* 0x0000000000147919 */ /* 0x000e620000000000 */
[----:B0-----:R-:W-:Y:S02]  /*2a80*/  ISETP.NE.AND P1, PT, R21, RZ, PT ;  /* 0x000000ff1500720c */ /* 0x001fe40003f25270 */
[----:B-1----:R-:W-:-:S11]  /*2a90*/  ISETP.NE.AND P0, PT, R20, RZ, PT ;  /* 0x000000ff1400720c */ /* 0x002fd60003f05270 */
[----:B------:R-:W0:Y:S01]  /*2aa0*/  @!P1 S2R R20, SR_CgaCtaId ;  /* 0x0000000000149919 */ /* 0x000e220000008800 */
[----:B------:R-:W-:Y:S01]  /*2ab0*/  @!P1 MOV R11, 0x400 ;  /* 0x00000400000b9802 */ /* 0x000fe20000000f00 */
[--C-:B------:R-:W-:Y:S01]  /*2ac0*/  @!P1 IMAD.IADD R19, R19, 0x1, R27.reuse ;  /* 0x0000000113139824 */ /* 0x100fe200078e021b */
[----:B------:R-:W1:Y:S01]  /*2ad0*/  @!P0 S2R R22, SR_CgaCtaId ;  /* 0x0000000000168919 */ /* 0x000e620000008800 */
[----:B------:R-:W-:Y:S01]  /*2ae0*/  @!P0 MOV R17, 0x400 ;  /* 0x0000040000118802 */ /* 0x000fe20000000f00 */
[----:B------:R-:W-:Y:S02]  /*2af0*/  @!P1 IMAD.MOV.U32 R18, RZ, RZ, 0x65 ;  /* 0x00000065ff129424 */ /* 0x000fe400078e00ff */
[----:B------:R-:W-:-:S03]  /*2b00*/  @!P0 IMAD.MOV.U32 R23, RZ, RZ, R27 ;  /* 0x000000ffff178224 */ /* 0x000fc600078e001b */
[----:B------:R2:W-:Y:S01]  /*2b10*/  @!P1 ST.E.64.STRONG.GPU desc[UR6][R36.64+0x100], R18 ;  /* 0x0001001224009985 */ /* 0x0005e2000c10fb06 */
[----:B0-----:R-:W-:Y:S02]  /*2b20*/  @!P1 LEA R20, R20, R11, 0x18 ;  /* 0x0000000b14149211 */ /* 0x001fe400078ec0ff */
[----:B-1----:R-:W-:-:S03]  /*2b30*/  @!P0 LEA R22, R22, R17, 0x18 ;  /* 0x0000001116168211 */ /* 0x002fc600078ec0ff */
[----:B------:R2:W-:Y:S04]  /*2b40*/  @!P1 STS [R20+0x28], R19 ;  /* 0x0000281314009388 */ /* 0x0005e80000000800 */
[----:B------:R2:W-:Y:S04]  /*2b50*/  @!P1 STS [R20+0x24], R27 ;  /* 0x0000241b14009388 */ /* 0x0005e80000000800 */
[----:B------:R2:W-:Y:S02]  /*2b60*/  @!P0 STS [R22+0x14], R27 ;  /* 0x0000141b16008388 */ /* 0x0005e40000000800 */
.L_x_223:
[----:B------:R-:W2:Y:S01]  /*2b70*/  S2R R35, SR_TID.X ;  /* 0x0000000000237919 */ /* 0x000ea20000002100 */
[----:B------:R-:W-:Y:S05]  /*2b80*/  WARPSYNC.ALL ;  /* 0x0000000000007948 */ /* 0x000fea0003800000 */
[----:B------:R-:W-:Y:S02]  /*2b90*/  ISETP.NE.AND P1, PT, R5, RZ, PT ;  /* 0x000000ff0500720c */ /* 0x000fe40003f25270 */
[----:B------:R-:W-:Y:S02]  /*2ba0*/  ISETP.NE.AND P2, PT, R4, RZ, PT ;  /* 0x000000ff0400720c */ /* 0x000fe40003f45270 */
[----:B------:R-:W-:-:S02]  /*2bb0*/  ISETP.NE.AND P3, PT, R3, RZ, PT ;  /* 0x000000ff0300720c */ /* 0x000fc40003f65270 */
[----:B------:R-:W-:Y:S01]  /*2bc0*/  ISETP.NE.AND P4, PT, R2, RZ, PT ;  /* 0x000000ff0200720c */ /* 0x000fe20003f85270 */
[C---:B--2---:R-:W-:Y:S01]  /*2bd0*/  IMAD.SHL.U32 R19, R35.reuse, 0x4, RZ ;  /* 0x0000000423137824 */ /* 0x044fe200078e00ff */
[----:B------:R-:W0:Y:S01]  /*2be0*/  S2R R11, SR_CgaCtaId ;  /* 0x00000000000b7919 */ /* 0x000e220000008800 */
[----:B------:R-:W-:Y:S01]  /*2bf0*/  MOV R18, 0x400 ;  /* 0x0000040000127802 */ /* 0x000fe20000000f00 */
[----:B------:R-:W1:Y:S01]  /*2c00*/  LDCU.U8 UR4, c[0x0][0x3b8] ;  /* 0x00007700ff0477ac */ /* 0x000e620008000000 */
[----:B------:R-:W-:Y:S01]  /*2c10*/  ISETP.NE.AND P0, PT, R35, RZ, PT ;  /* 0x000000ff2300720c */ /* 0x000fe20003f05270 */
[----:B------:R-:W-:Y:S01]  /*2c20*/  BSSY.RECONVERGENT B0, `(.L_x_242) ;  /* 0x000007a000007945 */ /* 0x000fe20003800200 */
[--C-:B------:R-:W-:Y:S02]  /*2c30*/  SHF.R.U32.HI R26, RZ, 0x18, R7.reuse ;  /* 0x00000018ff1a7819 */ /* 0x100fe40000011607 */
[--C-:B------:R-:W-:Y:S02]  /*2c40*/  SHF.R.U32.HI R28, RZ, 0x10, R7.reuse ;  /* 0x00000010ff1c7819 */ /* 0x100fe40000011607 */
[----:B------:R-:W-:-:S02]  /*2c50*/  SHF.R.U32.HI R30, RZ, 0x8, R7 ;  /* 0x00000008ff1e7819 */ /* 0x000fc40000011607 */
[----:B------:R-:W-:Y:S02]  /*2c60*/  SHF.R.U32.HI R25, RZ, 0x8, R12 ;  /* 0x00000008ff197819 */ /* 0x000fe4000001160c */
[--C-:B------:R-:W-:Y:S02]  /*2c70*/  SHF.R.U32.HI R27, RZ, 0x18, R15.reuse ;  /* 0x00000018ff1b7819 */ /* 0x100fe4000001160f */
[----:B------:R-:W-:Y:S02]  /*2c80*/  SHF.R.U32.HI R29, RZ, 0x8, R15 ;  /* 0x00000008ff1d7819 */ /* 0x000fe4000001160f */
[----:B0-----:R-:W-:Y:S01]  /*2c90*/  LEA R18, R11, R18, 0x18 ;  /* 0x000000120b127211 */ /* 0x001fe200078ec0ff */
[----:B------:R-:W-:Y:S06]  /*2ca0*/  BAR.SYNC.DEFER_BLOCKING 0x0 ;  /* 0x0000000000007b1d */ /* 0x000fec0000010000 */
[----:B------:R-:W0:Y:S04]  /*2cb0*/  LDS R17, [R18+0x14] ;  /* 0x0000140012117984 */ /* 0x000e280000000800 */
[----:B------:R-:W-:Y:S04]  /*2cc0*/  LDS R11, [R18+0x24] ;  /* 0x00002400120b7984 */ /* 0x000fe80000000800 */
[----:B------:R-:W2:Y:S01]  /*2cd0*/  LDS R21, [R18+0x2c] ;  /* 0x00002c0012157984 */ /* 0x000ea20000000800 */
[----:B0-----:R-:W-:-:S05]  /*2ce0*/  SEL R20, R17, RZ, P0 ;  /* 0x000000ff11147207 */ /* 0x001fca0000000000 */
[----:B------:R-:W-:Y:S01]  /*2cf0*/  IMAD.IADD R20, R20, 0x1, R23 ;  /* 0x0000000114147824 */ /* 0x000fe200078e0217 */
[----:B--2---:R-:W-:-:S03]  /*2d00*/  IADD3 R17, PT, PT, -R21, 0x200, RZ ;  /* 0x0000020015117810 */ /* 0x004fc60007ffe1ff */
[----:B------:R-:W-:Y:S01]  /*2d10*/  IMAD.IADD R22, R20, 0x1, -R11 ;  /* 0x0000000114167824 */ /* 0x000fe200078e0a0b */
[C---:B------:R-:W-:Y:S02]  /*2d20*/  IADD3 R24, PT, PT, R11.reuse, -R20, -R13 ;  /* 0x800000140b187210 */ /* 0x040fe40007ffe80d */
[----:B------:R-:W-:Y:S01]  /*2d30*/  IADD3 R32, PT, PT, R11, -R32, -R20 ;  /* 0x800000200b207210 */ /* 0x000fe20007ffe814 */
[----:B------:R-:W-:Y:S01]  /*2d40*/  IMAD.IADD R21, R19, 0x1, -R22 ;  /* 0x0000000113157824 */ /* 0x000fe200078e0a16 */
[----:B------:R-:W-:Y:S01]  /*2d50*/  IADD3 R20, PT, PT, R11, -R14, -R20 ;  /* 0x8000000e0b147210 */ /* 0x000fe20007ffe814 */
[----:B------:R-:W-:Y:S01]  /*2d60*/  IMAD.IADD R22, R17, 0x1, R22 ;  /* 0x0000000111167824 */ /* 0x000fe200078e0216 */
[C---:B------:R-:W-:Y:S02]  /*2d70*/  IADD3 R24, PT, PT, R19.reuse, 0x1, R24 ;  /* 0x0000000113187810 */ /* 0x040fe40007ffe018 */
[----:B------:R-:W-:Y:S01]  /*2d80*/  IADD3 R14, PT, PT, R19, 0x2, R32 ;  /* 0x00000002130e7810 */ /* 0x000fe20007ffe020 */
[----:B------:R-:W-:Y:S01]  /*2d90*/  IMAD.IADD R13, R13, 0x1, R22 ;  /* 0x000000010d0d7824 */ /* 0x000fe200078e0216 */
[----:B------:R-:W-:-:S02]  /*2da0*/  SEL R21, R22, R21, P4 ;  /* 0x0000001516157207 */ /* 0x000fc40002000000 */
[----:B------:R-:W-:Y:S01]  /*2db0*/  IADD3 R19, PT, PT, R19, 0x3, R20 ;  /* 0x0000000313137810 */ /* 0x000fe20007ffe014 */
[----:B------:R-:W-:Y:S01]  /*2dc0*/  IMAD.IADD R34, R34, 0x1, R13 ;  /* 0x0000000122227824 */ /* 0x000fe200078e020d */
[----:B------:R-:W-:Y:S01]  /*2dd0*/  SHF.R.U32.HI R20, RZ, 0x18, R6 ;  /* 0x00000018ff147819 */ /* 0x000fe20000011606 */
[----:B------:R-:W-:Y:S01]  /*2de0*/  IMAD R21, R21, 0x9, R18 ;  /* 0x0000000915157824 */ /* 0x000fe200078e0212 */
[----:B------:R-:W-:Y:S01]  /*2df0*/  BAR.SYNC.DEFER_BLOCKING 0x0 ;  /* 0x0000000000007b1d */ /* 0x000fe20000010000 */
[----:B------:R-:W-:Y:S01]  /*2e00*/  SEL R23, R13, R24, P3 ;  /* 0x000000180d177207 */ /* 0x000fe20001800000 */
[----:B------:R-:W-:Y:S01]  /*2e10*/  @P1 IMAD.IADD R19, R33, 0x1, R34 ;  /* 0x0000000121131824 */ /* 0x000fe200078e0222 */
[--C-:B------:R-:W-:Y:S02]  /*2e20*/  SHF.R.U32.HI R22, RZ, 0x10, R6.reuse ;  /* 0x00000010ff167819 */ /* 0x100fe40000011606 */
[----:B------:R-:W-:Y:S02]  /*2e30*/  SHF.R.U32.HI R24, RZ, 0x8, R6 ;  /* 0x00000008ff187819 */ /* 0x000fe40000011606 */
[----:B------:R-:W-:-:S02]  /*2e40*/  SHF.R.U32.HI R13, RZ, 0x18, R12 ;  /* 0x00000018ff0d7819 */ /* 0x000fc4000001160c */
[----:B------:R-:W-:Y:S02]  /*2e50*/  SEL R31, R34, R14, P2 ;  /* 0x0000000e221f7207 */ /* 0x000fe40001000000 */
[----:B------:R-:W-:Y:S02]  /*2e60*/  ISETP.GE.AND P0, PT, R35, R17, PT ;  /* 0x000000112300720c */ /* 0x000fe40003f06270 */
[----:B------:R-:W-:Y:S01]  /*2e70*/  SHF.R.U32.HI R14, RZ, 0x8, R16 ;  /* 0x00000008ff0e7819 */ /* 0x000fe20000011610 */
[--C-:B------:R-:W-:Y:S01]  /*2e80*/  IMAD R31, R31, 0x9, R18.reuse ;  /* 0x000000091f1f7824 */ /* 0x100fe200078e0212 */
[----:B------:R0:W-:Y:S04]  /*2e90*/  STS.U8 [R21+0x3], R20 ;  /* 0x0000031415007388 */ /* 0x0001e80000000000 */
[----:B------:R2:W-:Y:S04]  /*2ea0*/  STS.U8 [R21+0x4], R7 ;  /* 0x0000040715007388 */ /* 0x0005e80000000000 */
[----:B------:R3:W-:Y:S01]  /*2eb0*/  STS.U8 [R21+0x2], R22 ;  /* 0x0000021615007388 */ /* 0x0007e20000000000 */
[----:B0-----:R-:W-:Y:S01]  /*2ec0*/  IMAD R20, R23, 0x9, R18 ;  /* 0x0000000917147824 */ /* 0x001fe200078e0212 */
[----:B------:R-:W-:-:S02]  /*2ed0*/  SHF.R.U32.HI R23, RZ, 0x10, R12 ;  /* 0x00000010ff177819 */ /* 0x000fc4000001160c */
[----:B------:R0:W-:Y:S01]  /*2ee0*/  STS.U8 [R21+0x1], R24 ;  /* 0x0000011815007388 */ /* 0x0001e20000000000 */
[----:B--2---:R-:W-:-:S03]  /*2ef0*/  SHF.R.U32.HI R7, RZ, 0x10, R15 ;  /* 0x00000010ff077819 */ /* 0x004fc6000001160f */
[----:B------:R2:W-:Y:S01]  /*2f00*/  STS.U8 [R21], R6 ;  /* 0x0000000615007388 */ /* 0x0005e20000000000 */
[----:B---3--:R-:W-:-:S03]  /*2f10*/  SHF.R.U32.HI R22, RZ, 0x10, R10 ;  /* 0x00000010ff167819 */ /* 0x008fc6000001160a */
[----:B------:R-:W-:Y:S01]  /*2f20*/  STS.U8 [R21+0x7], R26 ;  /* 0x0000071a15007388 */ /* 0x000fe20000000000 */
[----:B0-----:R-:W-:-:S03]  /*2f30*/  SHF.R.U32.HI R24, RZ, 0x8, R10 ;  /* 0x00000008ff187819 */ /* 0x001fc6000001160a */
[----:B------:R-:W-:Y:S01]  /*2f40*/  STS.U8 [R21+0x6], R28 ;  /* 0x0000061c15007388 */ /* 0x000fe20000000000 */
[----:B--2---:R-:W-:-:S03]  /*2f50*/  SHF.R.U32.HI R6, RZ, 0x10, R16 ;  /* 0x00000010ff067819 */ /* 0x004fc60000011610 */
[----:B------:R-:W-:Y:S04]  /*2f60*/  STS.U8 [R21+0x5], R30 ;  /* 0x0000051e15007388 */ /* 0x000fe80000000000 */
[----:B------:R0:W-:Y:S04]  /*2f70*/  STS.U8 [R21+0x8], R2 ;  /* 0x0000080215007388 */ /* 0x0001e80000000000 */
[----:B------:R2:W-:Y:S04]  /*2f80*/  STS.U8 [R20+0x3], R13 ;  /* 0x0000030d14007388 */ /* 0x0005e80000000000 */
[----:B------:R-:W-:Y:S01]  /*2f90*/  STS.U8 [R20+0x2], R23 ;  /* 0x0000021714007388 */ /* 0x000fe20000000000 */
[----:B0-----:R-:W-:-:S03]  /*2fa0*/  SHF.R.U32.HI R2, RZ, 0x18, R16 ;  /* 0x00000018ff027819 */ /* 0x001fc60000011610 */
[----:B------:R-:W-:Y:S01]  /*2fb0*/  STS.U8 [R20+0x1], R25 ;  /* 0x0000011914007388 */ /* 0x000fe20000000000 */
[----:B------:R-:W-:Y:S02]  /*2fc0*/  SHF.R.U32.HI R21, RZ, 0x8, R8 ;  /* 0x00000008ff157819 */ /* 0x000fe40000011608 */
[----:B--2---:R-:W-:Y:S01]  /*2fd0*/  SHF.R.U32.HI R13, RZ, 0x8, R9 ;  /* 0x00000008ff0d7819 */ /* 0x004fe20000011609 */
[----:B------:R0:W-:Y:S04]  /*2fe0*/  STS.U8 [R20], R12 ;  /* 0x0000000c14007388 */ /* 0x0001e80000000000 */
[----:B------:R-:W-:Y:S04]  /*2ff0*/  STS.U8 [R20+0x7], R27 ;  /* 0x0000071b14007388 */ /* 0x000fe80000000000 */
[----:B------:R2:W-:Y:S01]  /*3000*/  STS.U8 [R20+0x6], R7 ;  /* 0x0000060714007388 */ /* 0x0005e20000000000 */
[----:B0-----:R-:W-:-:S03]  /*3010*/  SHF.R.U32.HI R12, RZ, 0x18, R10 ;  /* 0x00000018ff0c7819 */ /* 0x001fc6000001160a */
[----:B------:R-:W-:Y:S04]  /*3020*/  STS.U8 [R20+0x5], R29 ;  /* 0x0000051d14007388 */ /* 0x000fe80000000000 */
[----:B------:R0:W-:Y:S01]  /*3030*/  STS.U8 [R20+0x4], R15 ;  /* 0x0000040f14007388 */ /* 0x0001e20000000000 */
[----:B--2---:R-:W-:-:S03]  /*3040*/  SHF.R.U32.HI R7, RZ, 0x18, R9 ;  /* 0x00000018ff077819 */ /* 0x004fc60000011609 */
[----:B------:R2:W-:Y:S04]  /*3050*/  STS.U8 [R20+0x8], R3 ;  /* 0x0000080314007388 */ /* 0x0005e80000000000 */
[----:B------:R3:W-:Y:S01]  /*3060*/  STS.U8 [R31+0x3], R2 ;  /* 0x000003021f007388 */ /* 0x0007e20000000000 */
[----:B0-----:R-:W-:-:S03]  /*3070*/  SHF.R.U32.HI R15, RZ, 0x10, R8 ;  /* 0x00000010ff0f7819 */ /* 0x001fc60000011608 */
[----:B------:R-:W-:Y:S01]  /*3080*/  STS.U8 [R31+0x2], R6 ;  /* 0x000002061f007388 */ /* 0x000fe20000000000 */
[----:B--2---:R-:W-:Y:S01]  /*3090*/  IMAD R20, R19, 0x9, R18 ;  /* 0x0000000913147824 */ /* 0x004fe200078e0212 */
[----:B------:R-:W-:Y:S02]  /*30a0*/  SHF.R.U32.HI R3, RZ, 0x10, R9 ;  /* 0x00000010ff037819 */ /* 0x000fe40000011609 */
[----:B------:R-:W-:Y:S01]  /*30b0*/  STS.U8 [R31+0x1], R14 ;  /* 0x0000010e1f007388 */ /* 0x000fe20000000000 */
[----:B------:R-:W-:Y:S01]  /*30c0*/  SHF.R.U32.HI R19, RZ, 0x18, R8 ;  /* 0x00000018ff137819 */ /* 0x000fe20000011608 */
[--C-:B---3--:R-:W-:Y:S01]  /*30d0*/  IMAD.IADD R2, R0, 0x1, -R11.reuse ;  /* 0x0000000100027824 */ /* 0x108fe200078e0a0b */
[----:B------:R-:W-:Y:S01]  /*30e0*/  SHF.R.S32.HI R0, RZ, 0x1f, R11 ;  /* 0x0000001fff007819 */ /* 0x000fe2000001140b */
[----:B------:R-:W-:Y:S04]  /*30f0*/  STS.U8 [R31], R16 ;  /* 0x000000101f007388 */ /* 0x000fe80000000000 */
[----:B------:R-:W-:Y:S04]  /*3100*/  STS.U8 [R31+0x7], R12 ;  /* 0x0000070c1f007388 */ /* 0x000fe80000000000 */
[----:B------:R-:W-:Y:S04]  /*3110*/  STS.U8 [R31+0x6], R22 ;  /* 0x000006161f007388 */ /* 0x000fe80000000000 */
[----:B------:R-:W-:Y:S04]  /*3120*/  STS.U8 [R31+0x5], R24 ;  /* 0x000005181f007388 */ /* 0x000fe80000000000 */
[----:B------:R-:W-:Y:S04]  /*3130*/  STS.U8 [R31+0x4], R10 ;  /* 0x0000040a1f007388 */ /* 0x000fe80000000000 */
[----:B------:R-:W-:Y:S04]  /*3140*/  STS.U8 [R31+0x8], R4 ;  /* 0x000008041f007388 */ /* 0x000fe80000000000 */
[----:B------:R0:W-:Y:S04]  /*3150*/  STS.U8 [R20+0x2], R3 ;  /* 0x0000020314007388 */ /* 0x0001e80000000000 */
[----:B------:R2:W-:Y:S04]  /*3160*/  STS.U8 [R20], R9 ;  /* 0x0000000914007388 */ /* 0x0005e80000000000 */
[----:B------:R2:W-:Y:S01]  /*3170*/  STS.U8 [R20+0x3], R7 ;  /* 0x0000030714007388 */ /* 0x0005e20000000000 */
[----:B0-----:R-:W-:-:S03]  /*3180*/  SHF.R.S32.HI R3, RZ, 0x1f, R2 ;  /* 0x0000001fff037819 */ /* 0x001fc60000011402 */
[----:B------:R2:W-:Y:S04]  /*3190*/  STS.U8 [R20+0x1], R13 ;  /* 0x0000010d14007388 */ /* 0x0005e80000000000 */
[----:B------:R2:W-:Y:S04]  /*31a0*/  STS.U8 [R20+0x4], R8 ;  /* 0x0000040814007388 */ /* 0x0005e80000000000 */
[----:B------:R2:W-:Y:S04]  /*31b0*/  STS.U8 [R20+0x6], R15 ;  /* 0x0000060f14007388 */ /* 0x0005e80000000000 */
[----:B------:R2:W-:Y:S04]  /*31c0*/  STS.U8 [R20+0x7], R19 ;  /* 0x0000071314007388 */ /* 0x0005e80000000000 */
[----:B------:R2:W-:Y:S04]  /*31d0*/  STS.U8 [R20+0x5], R21 ;  /* 0x0000051514007388 */ /* 0x0005e80000000000 */
[----:B------:R2:W-:Y:S01]  /*31e0*/  STS.U8 [R20+0x8], R5 ;  /* 0x0000080514007388 */ /* 0x0005e20000000000 */
[----:B------:R-:W-:Y:S06]  /*31f0*/  BAR.SYNC.DEFER_BLOCKING 0x0 ;  /* 0x0000000000007b1d */ /* 0x000fec0000010000 */
[----:B-1----:R-:W-:Y:S05]  /*3200*/  @P0 BRA `(.L_x_243) ;  /* 0x0000000000440947 */ /* 0x002fea0003800000 */
[----:B------:R-:W-:Y:S01]  /*3210*/  UISETP.NE.AND UP0, UPT, UR4, URZ, UPT ;  /* 0x000000ff0400728c */ /* 0x000fe2000bf05270 */
[----:B--2---:R-:W-:Y:S01]  /*3220*/  CS2R R8, SRZ ;  /* 0x0000000000087805 */ /* 0x004fe2000001ff00 */
[----:B------:R-:W0:Y:S04]  /*3230*/  LDCU.64 UR8, c[0x0][0x3c0] ;  /* 0x00007800ff0877ac */ /* 0x000e280008000a00 */
[----:B------:R-:W-:-:S13]  /*3240*/  PLOP3.LUT P0, PT, PT, PT, UP0, 0x80, 0x8 ;  /* 0x000000000008781c */ /* 0x000fda0003f0f008 */
[----:B------:R-:W-:Y:S05]  /*3250*/  @P0 BRA `(.L_x_244) ;  /* 0x0000000000140947 */ /* 0x000fea0003800000 */
[----:B------:R-:W1:Y:S08]  /*3260*/  LDC.64 R4, c[0x0][0x3d0] ;  /* 0x0000f400ff047b82 */ /* 0x000e700000000a00 */
[----:B------:R-:W2:Y:S01]  /*3270*/  LDC.64 R6, c[0x0][0x3c8] ;  /* 0x0000f200ff067b82 */ /* 0x000ea20000000a00 */
[----:B-1----:R-:W2:Y:S02]  /*3280*/  LDG.E.64 R4, desc[UR6][R4.64] ;  /* 0x0000000604047981 */ /* 0x002ea4000c1e1b00 */
[----:B--2---:R-:W-:-:S05]  /*3290*/  IADD3 R9, P1, PT, -R4, R6, RZ ;  /* 0x0000000604097210 */ /* 0x004fca0007f3e1ff */
[----:B------:R-:W-:-:S08]  /*32a0*/  IMAD.X R8, R7, 0x1, ~R5, P1 ;  /* 0x0000000107087824 */ /* 0x000fd000008e0e05 */
.L_x_244:
[----:B------:R-:W-:-:S04]  /*32b0*/  IADD3 R9, P1, P2, R9, R35, R2 ;  /* 0x0000002309097210 */ /* 0x000fc80007a3e002 */
[----:B------:R-:W-:Y:S02]  /*32c0*/  LOP3.LUT R9, RZ, R9, RZ, 0x33, !PT ;  /* 0x00000009ff097212 */ /* 0x000fe400078e33ff */
[----:B------:R-:W-:Y:S02]  /*32d0*/  IADD3.X R8, PT, PT, R8, RZ, R3, P1, P2 ;  /* 0x000000ff08087210 */ /* 0x000fe40000fe4403 */
[----:B0-----:R-:W-:Y:S02]  /*32e0*/  IADD3 R9, P1, PT, R9, UR8, RZ ;  /* 0x0000000809097c10 */ /* 0x001fe4000ff3e0ff */
[----:B------:R-:W-:-:S04]  /*32f0*/  LOP3.LUT R8, RZ, R8, RZ, 0x33, !PT ;  /* 0x00000008ff087212 */ /* 0x000fc800078e33ff */
[----:B------:R-:W-:Y:S01]  /*3300*/  IADD3.X R8, PT, PT, R8, UR9, RZ, P1, !PT ;  /* 0x0000000908087c10 */ /* 0x000fe20008ffe4ff */
[----:B------:R-:W-:Y:S06]  /*3310*/  BRA `(.L_x_245) ;  /* 0x0000000000287947 */ /* 0x000fec0003800000 */
.L_x_243:
[----:B------:R-:W-:Y:S01]  /*3320*/  UISETP.NE.AND UP0, UPT, UR4, URZ, UPT ;  /* 0x000000ff0400728c */ /* 0x000fe2000bf05270 */
[----:B------:R-:W-:Y:S01]  /*3330*/  IMAD.IADD R6, R35, 0x1, -R17 ;  /* 0x0000000123067824 */ /* 0x000fe200078e0a11 */
[----:B--2---:R-:W-:-:S04]  /*3340*/  CS2R R4, SRZ ;  /* 0x0000000000047805 */ /* 0x004fc8000001ff00 */
[----:B------:R-:W-:-:S13]  /*3350*/  PLOP3.LUT P0, PT, PT, PT, UP0, 0x80, 0x8 ;  /* 0x000000000008781c */ /* 0x000fda0003f0f008 */
[----:B------:R-:W-:Y:S05]  /*3360*/  @P0 BRA `(.L_x_246) ;  /* 0x0000000000080947 */ /* 0x000fea0003800000 */
[----:B------:R-:W0:Y:S02]  /*3370*/  LDC.64 R4, c[0x0][0x3d0] ;  /* 0x0000f400ff047b82 */ /* 0x000e240000000a00 */
[----:B0-----:R-:W5:Y:S02]  /*3380*/  LDG.E.64 R4, desc[UR6][R4.64] ;  /* 0x0000000604047981 */ /* 0x001f64000c1e1b00 */
.L_x_246:
[----:B-----5:R-:W-:Y:S02]  /*3390*/  IADD3 R9, P1, P2, R4, R6, R11 ;  /* 0x0000000604097210 */ /* 0x020fe40007a3e00b */
[----:B------:R-:W-:-:S04]  /*33a0*/  SHF.R.S32.HI R7, RZ, 0x1f, R6 ;  /* 0x0000001fff077819 */ /* 0x000fc80000011406 */
[----:B------:R-:W-:-:S07]  /*33b0*/  IADD3.X R8, PT, PT, R5, R7, R0, P1, P2 ;  /* 0x0000000705087210 */ /* 0x000fce0000fe4400 */
.L_x_245:
[----:B------:R-:W-:Y:S05]  /*33c0*/  BSYNC.RECONVERGENT B0 ;  /* 0x0000000000007941 */ /* 0x000fea0003800200 */
.L_x_242:
        /* <DEDUP_REMOVED lines=33> */
.L_x_250:
[----:B------:R-:W-:Y:S05]  /*35e0*/  BSYNC.RECONVERGENT B1 ;  /* 0x0000000000017941 */ /* 0x000fea0003800200 */
.L_x_249:
[----:B-----5:R-:W-:Y:S02]  /*35f0*/  IADD3 R31, P1, P2, R8, R7, R11 ;  /* 0x00000007081f7210 */ /* 0x020fe40007a3e00b */
[----:B------:R-:W-:-:S04]  /*3600*/  SHF.R.S32.HI R7, RZ, 0x1f, R7 ;  /* 0x0000001fff077819 */ /* 0x000fc80000011407 */
[----:B------:R-:W-:Y:S01]  /*3610*/  IADD3.X R8, PT, PT, R9, R7, R0, P1, P2 ;  /* 0x0000000709087210 */ /* 0x000fe20000fe4400 */
[----:B------:R-:W-:Y:S06]  /*3620*/  BRA `(.L_x_251) ;  /* 0x0000000000447947 */ /* 0x000fec0003800000 */
.L_x_248:
[----:B------:R-:W-:Y:S01]  /*3630*/  BSSY.RECONVERGENT B1, `(.L_x_252) ;  /* 0x0000009000017945 */ /* 0x000fe20003800200 */
[----:B-1----:R-:W-:Y:S02]  /*3640*/  IMAD.MOV.U32 R7, RZ, RZ, RZ ;  /* 0x000000ffff077224 */ /* 0x002fe400078e00ff */
[----:B------:R-:W-:Y:S01]  /*3650*/  IMAD.MOV.U32 R10, RZ, RZ, RZ ;  /* 0x000000ffff0a7224 */ /* 0x000fe200078e00ff */
[----:B------:R-:W-:Y:S06]  /*3660*/  @P0 BRA `(.L_x_253) ;  /* 0x0000000000140947 */ /* 0x000fec0003800000 */
[----:B------:R-:W0:Y:S01]  /*3670*/  LDC.64 R8, c[0x0][0x3d0] ;  /* 0x0000f400ff087b82 */ /* 0x000e220000000a00 */
[----:B------:R-:W1:Y:S01]  /*3680*/  LDCU.64 UR4, c[0x0][0x3c8] ;  /* 0x00007900ff0477ac */ /* 0x000e620008000a00 */
[----:B0-----:R-:W1:Y:S02]  /*3690*/  LDG.E.64 R8, desc[UR6][R8.64] ;  /* 0x0000000608087981 */ /* 0x001e64000c1e1b00 */
[----:B-1----:R-:W-:-:S04]  /*36a0*/  IADD3 R7, P1, PT, -R8, UR4, RZ ;  /* 0x0000000408077c10 */ /* 0x002fc8000ff3e1ff */
[----:B------:R-:W-:-:S09]  /*36b0*/  IADD3.X R10, PT, PT, ~R9, UR5, RZ, P1, !PT ;  /* 0x00000005090a7c10 */ /* 0x000fd20008ffe5ff */
.L_x_253:
[----:B------:R-:W-:Y:S05]  /*36c0*/  BSYNC.RECONVERGENT B1 ;  /* 0x0000000000017941 */ /* 0x000fea0003800200 */
.L_x_252:
[----:B------:R-:W0:Y:S01]  /*36d0*/  LDCU.64 UR4, c[0x0][0x3c0] ;  /* 0x00007800ff0477ac */ /* 0x000e220008000a00 */
[----:B------:R-:W-:-:S04]  /*36e0*/  IADD3 R7, P1, P2, R7, R12, R2 ;  /* 0x0000000c07077210 */ /* 0x000fc80007a3e002 */
[----:B------:R-:W-:Y:S02]  /*36f0*/  LOP3.LUT R7, RZ, R7, RZ, 0x33, !PT ;  /* 0x00000007ff077212 */ /* 0x000fe400078e33ff */
[----:B------:R-:W-:Y:S02]  /*3700*/  IADD3.X R8, PT, PT, R10, RZ, R3, P1, P2 ;  /* 0x000000ff0a087210 */ /* 0x000fe40000fe4403 */
[----:B0-----:R-:W-:Y:S02]  /*3710*/  IADD3 R31, P1, PT, R7, UR4, RZ ;  /* 0x00000004071f7c10 */ /* 0x001fe4000ff3e0ff */
[----:B------:R-:W-:-:S04]  /*3720*/  LOP3.LUT R7, RZ, R8, RZ, 0x33, !PT ;  /* 0x00000008ff077212 */ /* 0x000fc800078e33ff */
[----:B------:R-:W-:-:S07]  /*3730*/  IADD3.X R8, PT, PT, R7, UR5, RZ, P1, !PT ;  /* 0x0000000507087c10 */ /* 0x000fce0008ffe4ff */
.L_x_251:
[----:B------:R-:W-:Y:S05]  /*3740*/  BSYNC.RECONVERGENT B0 ;  /* 0x0000000000007941 */ /* 0x000fea0003800200 */
.L_x_247:
        /* <DEDUP_REMOVED lines=31> */
.L_x_257:
[----:B------:R-:W-:Y:S05]  /*3940*/  BSYNC.RECONVERGENT B1 ;  /* 0x0000000000017941 */ /* 0x000fea0003800200 */
.L_x_256:
[----:B-----5:R-:W-:Y:S02]  /*3950*/  IADD3 R31, P1, P2, R8, R7, R11 ;  /* 0x00000007081f7210 */ /* 0x020fe40007a3e00b */
[----:B------:R-:W-:-:S04]  /*3960*/  SHF.R.S32.HI R7, RZ, 0x1f, R7 ;  /* 0x0000001fff077819 */ /* 0x000fc80000011407 */
[----:B------:R-:W-:Y:S01]  /*3970*/  IADD3.X R8, PT, PT, R9, R7, R0, P1, P2 ;  /* 0x0000000709087210 */ /* 0x000fe20000fe4400 */
[----:B------:R-:W-:Y:S06]  /*3980*/  BRA `(.L_x_258) ;  /* 0x0000000000447947 */ /* 0x000fec0003800000 */
.L_x_255:
[----:B------:R-:W-:Y:S01]  /*3990*/  BSSY.RECONVERGENT B1, `(.L_x_259) ;  /* 0x0000009000017945 */ /* 0x000fe20003800200 */
[----:B0-----:R-:W-:Y:S02]  /*39a0*/  IMAD.MOV.U32 R7, RZ, RZ, RZ ;  /* 0x000000ffff077224 */ /* 0x001fe400078e00ff */
[----:B------:R-:W-:Y:S01]  /*39b0*/  IMAD.MOV.U32 R10, RZ, RZ, RZ ;  /* 0x000000ffff0a7224 */ /* 0x000fe200078e00ff */
[----:B------:R-:W-:Y:S06]  /*39c0*/  @P0 BRA `(.L_x_260) ;  /* 0x0000000000140947 */ /* 0x000fec0003800000 */
[----:B------:R-:W0:Y:S01]  /*39d0*/  LDC.64 R8, c[0x0][0x3d0] ;  /* 0x0000f400ff087b82 */ /* 0x000e220000000a00 */
[----:B------:R-:W1:Y:S01]  /*39e0*/  LDCU.64 UR4, c[0x0][0x3c8] ;  /* 0x00007900ff0477ac */ /* 0x000e620008000a00 */
[----:B0-----:R-:W1:Y:S02]  /*39f0*/  LDG.E.64 R8, desc[UR6][R8.64] ;  /* 0x0000000608087981 */ /* 0x001e64000c1e1b00 */
[----:B-1----:R-:W-:-:S04]  /*3a00*/  IADD3 R7, P1, PT, -R8, UR4, RZ ;  /* 0x0000000408077c10 */ /* 0x002fc8000ff3e1ff */
[----:B------:R-:W-:-:S09]  /*3a10*/  IADD3.X R10, PT, PT, ~R9, UR5, RZ, P1, !PT ;  /* 0x00000005090a7c10 */ /* 0x000fd20008ffe5ff */
.L_x_260:
[----:B------:R-:W-:Y:S05]  /*3a20*/  BSYNC.RECONVERGENT B1 ;  /* 0x0000000000017941 */ /* 0x000fea0003800200 */
.L_x_259:
[----:B------:R-:W0:Y:S01]  /*3a30*/  LDCU.64 UR4, c[0x0][0x3c0] ;  /* 0x00007800ff0477ac */ /* 0x000e220008000a00 */
[----:B------:R-:W-:-:S04]  /*3a40*/  IADD3 R7, P1, P2, R7, R12, R2 ;  /* 0x0000000c07077210 */ /* 0x000fc80007a3e002 */
[----:B------:R-:W-:Y:S02]  /*3a50*/  LOP3.LUT R7, RZ, R7, RZ, 0x33, !PT ;  /* 0x00000007ff077212 */ /* 0x000fe400078e33ff */
[----:B------:R-:W-:Y:S02]  /*3a60*/  IADD3.X R8, PT, PT, R10, RZ, R3, P1, P2 ;  /* 0x000000ff0a087210 */ /* 0x000fe40000fe4403 */
[----:B0-----:R-:W-:Y:S02]  /*3a70*/  IADD3 R31, P1, PT, R7, UR4, RZ ;  /* 0x00000004071f7c10 */ /* 0x001fe4000ff3e0ff */
[----:B------:R-:W-:-:S04]  /*3a80*/  LOP3.LUT R7, RZ, R8, RZ, 0x33, !PT ;  /* 0x00000008ff077212 */ /* 0x000fc800078e33ff */
[----:B------:R-:W-:-:S07]  /*3a90*/  IADD3.X R8, PT, PT, R7, UR5, RZ, P1, !PT ;  /* 0x0000000507087c10 */ /* 0x000fce0008ffe4ff */
.L_x_258:
[----:B------:R-:W-:Y:S05]  /*3aa0*/  BSYNC.RECONVERGENT B0 ;  /* 0x0000000000007941 */ /* 0x000fea0003800200 */
.L_x_254:
        /* <DEDUP_REMOVED lines=26> */
[----:B------:R-:W-:Y:S01]  /*3c50*/  IMAD.IADD R17, R12, 0x1, -R17 ;  /* 0x000000010c117824 */ /* 0x000fe200078e0a11 */
[----:B------:R-:W-:Y:S02]  /*3c60*/  CS2R R2, SRZ ;  /* 0x0000000000027805 */ /* 0x000fe4000001ff00 */
[----:B------:R-:W-:Y:S05]  /*3c70*/  @P0 BRA `(.L_x_264) ;  /* 0x0000000000080947 */ /* 0x000fea0003800000 */
[----:B------:R-:W1:Y:S02]  /*3c80*/  LDC.64 R2, c[0x0][0x3d0] ;  /* 0x0000f400ff027b82 */ /* 0x000e640000000a00 */
[----:B-1----:R-:W5:Y:S02]  /*3c90*/  LDG.E.64 R2, desc[UR6][R2.64] ;  /* 0x0000000602027981 */ /* 0x002f64000c1e1b00 */
.L_x_264:
[----:B------:R-:W-:Y:S05]  /*3ca0*/  BSYNC.RECONVERGENT B1 ;  /* 0x0000000000017941 */ /* 0x000fea0003800200 */
.L_x_263:
[----:B0----5:R-:W-:Y:S02]  /*3cb0*/  IADD3 R25, P0, P1, R2, R17, R11 ;  /* 0x0000001102197210 */ /* 0x021fe4000791e00b */
[----:B------:R-:W-:-:S04]  /*3cc0*/  SHF.R.S32.HI R17, RZ, 0x1f, R17 ;  /* 0x0000001fff117819 */ /* 0x000fc80000011411 */
[----:B------:R-:W-:Y:S01]  /*3cd0*/  IADD3.X R0, PT, PT, R3, R17, R0, P0, P1 ;  /* 0x0000001103007210 */ /* 0x000fe200007e2400 */
[----:B------:R-:W-:Y:S06]  /*3ce0*/  BRA `(.L_x_265) ;  /* 0x0000000000447947 */ /* 0x000fec0003800000 */
.L_x_262:
        /* <DEDUP_REMOVED lines=9> */
.L_x_267:
[----:B------:R-:W-:Y:S05]  /*3d80*/  BSYNC.RECONVERGENT B1 ;  /* 0x0000000000017941 */ /* 0x000fea0003800200 */
.L_x_266:
[----:B------:R-:W0:Y:S01]  /*3d90*/  LDCU.64 UR4, c[0x0][0x3c0] ;  /* 0x00007800ff0477ac */ /* 0x000e220008000a00 */
[----:B------:R-:W-:-:S04]  /*3da0*/  IADD3 R0, P0, P1, R7, R12, R2 ;  /* 0x0000000c07007210 */ /* 0x000fc8000791e002 */
[----:B------:R-:W-:Y:S02]  /*3db0*/  LOP3.LUT R0, RZ, R0, RZ, 0x33, !PT ;  /* 0x00000000ff007212 */ /* 0x000fe400078e33ff */
[----:B------:R-:W-:Y:S02]  /*3dc0*/  IADD3.X R3, PT, PT, R10, RZ, R3, P0, P1 ;  /* 0x000000ff0a037210 */ /* 0x000fe400007e2403 */
[----:B0-----:R-:W-:Y:S02]  /*3dd0*/  IADD3 R25, P0, PT, R0, UR4, RZ ;  /* 0x0000000400197c10 */ /* 0x001fe4000ff1e0ff */
[----:B------:R-:W-:-:S04]  /*3de0*/  LOP3.LUT R0, RZ, R3, RZ, 0x33, !PT ;  /* 0x00000003ff007212 */ /* 0x000fc800078e33ff */
[----:B------:R-:W-:-:S07]  /*3df0*/  IADD3.X R0, PT, PT, R0, UR5, RZ, P0, !PT ;  /* 0x0000000500007c10 */ /* 0x000fce00087fe4ff */
.L_x_265:
[----:B------:R-:W-:Y:S05]  /*3e00*/  BSYNC.RECONVERGENT B0 ;  /* 0x0000000000007941 */ /* 0x000fea0003800200 */
.L_x_261:
        /* <DEDUP_REMOVED lines=22> */
.L_x_195:
[----:B------:R-:W0:Y:S01]  /*3f70*/  LDCU UR4, c[0x0][0x3ac] ;  /* 0x00007580ff0477ac */ /* 0x000e220008000800 */
[----:B------:R-:W-:Y:S01]  /*3f80*/  ISETP.NE.AND P0, PT, R17, RZ, PT ;  /* 0x000000ff1100720c */ /* 0x000fe20003f05270 */
[----:B------:R-:W-:Y:S01]  /*3f90*/  BSSY.RECONVERGENT B0, `(.L_x_268) ;  /* 0x0000428000007945 */ /* 0x000fe20003800200 */
[----:B0-----:R-:W-:-:S11]  /*3fa0*/  IADD3 R16, PT, PT, -R0, UR4, RZ ;  /* 0x0000000400107c10 */ /* 0x001fd6000fffe1ff */
        /* <DEDUP_REMOVED lines=11> */
[----:B--2---:R-:W-:Y:S01]  /*4060*/  IMAD.WIDE.U32 R2, R5, 0x9, R2 ;  /* 0x0000000905027825 */ /* 0x004fe200078e0002 */
[----:B------:R-:W-:-:S03]  /*4070*/  ISETP.GE.AND P0, PT, R35, R16, PT ;  /* 0x000000102300720c */ /* 0x000fc60003f06270 */
[----:B------:R-:W-:-:S04]  /*4080*/  IMAD R5, R4, 0x9, RZ ;  /* 0x0000000904057824 */ /* 0x000fc800078e02ff */
[----:B------:R-:W-:-:S06]  /*4090*/  IMAD.IADD R3, R3, 0x1, R5 ;  /* 0x0000000103037824 */ /* 0x000fcc00078e0205 */
[----:B------:R-:W2:Y:S04]  /*40a0*/  @!P0 LDG.E.U8 R22, desc[UR6][R2.64] ;  /* 0x0000000602168981 */ /* 0x000ea8000c1e1100 */
[----:B------:R-:W2:Y:S04]  /*40b0*/  @!P0 LDG.E.U8 R23, desc[UR6][R2.64+0x1] ;  /* 0x0000010602178981 */ /* 0x000ea8000c1e1100 */
[----:B------:R-:W3:Y:S04]  /*40c0*/  @!P0 LDG.E.U8 R24, desc[UR6][R2.64+0x2] ;  /* 0x0000020602188981 */ /* 0x000ee8000c1e1100 */
[----:B------:R-:W3:Y:S04]  /*40d0*/  @!P0 LDG.E.U8 R27, desc[UR6][R2.64+0x3] ;  /* 0x00000306021b8981 */ /* 0x000ee8000c1e1100 */
[----:B------:R-:W4:Y:S04]  /*40e0*/  @!P0 LDG.E.U8 R29, desc[UR6][R2.64+0x4] ;  /* 0x00000406021d8981 */ /* 0x000f28000c1e1100 */
[----:B------:R-:W4:Y:S04]  /*40f0*/  @!P0 LDG.E.U8 R32, desc[UR6][R2.64+0x5] ;  /* 0x0000050602208981 */ /* 0x000f28000c1e1100 */
[----:B------:R-:W5:Y:S04]  /*4100*/  @!P0 LDG.E.U8 R25, desc[UR6][R2.64+0x6] ;  /* 0x0000060602198981 */ /* 0x000f68000c1e1100 */
[----:B------:R-:W5:Y:S01]  /*4110*/  @!P0 LDG.E.U8 R30, desc[UR6][R2.64+0x7] ;  /* 0x00000706021e8981 */ /* 0x000f62000c1e1100 */
[----:B------:R-:W-:-:S03]  /*4120*/  VIADD R21, R35, 0x1 ;  /* 0x0000000123157836 */ /* 0x000fc60000000000 */
[----:B------:R-:W5:Y:S02]  /*4130*/  @!P0 LDG.E.U8 R13, desc[UR6][R2.64+0x8] ;  /* 0x00000806020d8981 */ /* 0x000f64000c1e1100 */
[----:B------:R-:W-:-:S13]  /*4140*/  ISETP.GE.AND P1, PT, R21, R16, PT ;  /* 0x000000101500720c */ /* 0x000fda0003f26270 */
[----:B------:R-:W5:Y:S04]  /*4150*/  @!P1 LDG.E.U8 R4, desc[UR6][R2.64+0x9] ;  /* 0x0000090602049981 */ /* 0x000f68000c1e1100 */
[----:B------:R-:W5:Y:S04]  /*4160*/  @!P1 LDG.E.U8 R5, desc[UR6][R2.64+0xa] ;  /* 0x00000a0602059981 */ /* 0x000f68000c1e1100 */
[----:B------:R-:W5:Y:S04]  /*4170*/  @!P1 LDG.E.U8 R6, desc[UR6][R2.64+0xb] ;  /* 0x00000b0602069981 */ /* 0x000f68000c1e1100 */
[----:B------:R-:W5:Y:S04]  /*4180*/  @!P1 LDG.E.U8 R7, desc[UR6][R2.64+0xc] ;  /* 0x00000c0602079981 */ /* 0x000f68000c1e1100 */
[----:B------:R-:W5:Y:S04]  /*4190*/  @!P1 LDG.E.U8 R26, desc[UR6][R2.64+0xd] ;  /* 0x00000d06021a9981 */ /* 0x000f68000c1e1100 */
[----:B------:R-:W5:Y:S04]  /*41a0*/  @!P1 LDG.E.U8 R31, desc[UR6][R2.64+0xe] ;  /* 0x00000e06021f9981 */ /* 0x000f68000c1e1100 */
[----:B------:R-:W5:Y:S04]  /*41b0*/  @!P1 LDG.E.U8 R28, desc[UR6][R2.64+0xf] ;  /* 0x00000f06021c9981 */ /* 0x000f68000c1e1100 */
[----:B------:R-:W5:Y:S04]  /*41c0*/  @!P1 LDG.E.U8 R37, desc[UR6][R2.64+0x10] ;  /* 0x0000100602259981 */ /* 0x000f68000c1e1100 */
[----:B------:R-:W5:Y:S01]  /*41d0*/  @!P1 LDG.E.U8 R12, desc[UR6][R2.64+0x11] ;  /* 0x00001106020c9981 */ /* 0x000f62000c1e1100 */
[----:B--2---:R-:W-:-:S02]  /*41e0*/  @!P0 IMAD R22, R23, 0x100, R22 ;  /* 0x0000010017168824 */ /* 0x004fc400078e0216 */
[----:B------:R-:W-:-:S05]  /*41f0*/  VIADD R23, R35, 0x2 ;  /* 0x0000000223177836 */ /* 0x000fca0000000000 */
[----:B------:R-:W-:Y:S01]  /*4200*/  ISETP.GE.AND P4, PT, R23, R16, PT ;  /* 0x000000101700720c */ /* 0x000fe20003f86270 */
[----:B---3--:R-:W-:-:S04]  /*4210*/  @!P0 IMAD R27, R27, 0x100, R24 ;  /* 0x000001001b1b8824 */ /* 0x008fc800078e0218 */
[----:B------:R-:W-:Y:S02]  /*4220*/  @!P0 IMAD.U32 R15, R27, 0x10000, R22 ;  /* 0x000100001b0f8824 */ /* 0x000fe400078e0016 */
[----:B----4-:R-:W-:-:S06]  /*4230*/  @!P0 IMAD R32, R32, 0x100, R29 ;  /* 0x0000010020208824 */ /* 0x010fcc00078e021d */
[----:B------:R-:W2:Y:S04]  /*4240*/  @!P4 LDG.E.U8 R24, desc[UR6][R2.64+0x14] ;  /* 0x000014060218c981 */ /* 0x000ea8000c1e1100 */
[----:B------:R-:W2:Y:S04]  /*4250*/  @!P4 LDG.E.U8 R29, desc[UR6][R2.64+0x15] ;  /* 0x00001506021dc981 */ /* 0x000ea8000c1e1100 */
[----:B------:R-:W3:Y:S04]  /*4260*/  @!P4 LDG.E.U8 R22, desc[UR6][R2.64+0x12] ;  /* 0x000012060216c981 */ /* 0x000ee8000c1e1100 */
[----:B------:R-:W3:Y:S01]  /*4270*/  @!P4 LDG.E.U8 R27, desc[UR6][R2.64+0x13] ;  /* 0x00001306021bc981 */ /* 0x000ee2000c1e1100 */
[----:B-----5:R-:W-:-:S03]  /*4280*/  @!P0 IMAD R25, R30, 0x100, R25 ;  /* 0x000001001e198824 */ /* 0x020fc600078e0219 */
[----:B------:R-:W4:Y:S01]  /*4290*/  @!P4 LDG.E.U8 R11, desc[UR6][R2.64+0x1a] ;  /* 0x00001a06020bc981 */ /* 0x000f22000c1e1100 */
[----:B------:R-:W-:Y:S02]  /*42a0*/  @!P0 IMAD.U32 R14, R25, 0x10000, R32 ;  /* 0x00010000190e8824 */ /* 0x000fe400078e0020 */
[----:B------:R-:W-:Y:S01]  /*42b0*/  VIADD R25, R35, 0x3 ;  /* 0x0000000323197836 */ /* 0x000fe20000000000 */
[----:B------:R-:W5:Y:S04]  /*42c0*/  @!P4 LDG.E.U8 R32, desc[UR6][R2.64+0x16] ;  /* 0x000016060220c981 */ /* 0x000f68000c1e1100 */
[----:B------:R-:W-:Y:S01]  /*42d0*/  ISETP.GE.AND P5, PT, R25, R16, PT ;  /* 0x000000101900720c */ /* 0x000fe20003fa6270 */
[----:B------:R-:W5:-:S12]  /*42e0*/  @!P4 LDG.E.U8 R33, desc[UR6][R2.64+0x17] ;  /* 0x000017060221c981 */ /* 0x000f58000c1e1100 */
[----:B------:R-:W5:Y:S01]  /*42f0*/  @!P5 LDG.E.U8 R10, desc[UR6][R2.64+0x23] ;  /* 0x00002306020ad981 */ /* 0x000f62000c1e1100 */
[----:B------:R-:W-:-:S03]  /*4300*/  @!P1 IMAD R30, R5, 0x100, R4 ;  /* 0x00000100051e9824 */ /* 0x000fc600078e0204 */
[----:B------:R-:W5:Y:S04]  /*4310*/  @!P4 LDG.E.U8 R4, desc[UR6][R2.64+0x18] ;  /* 0x000018060204c981 */ /* 0x000f68000c1e1100 */
[----:B------:R-:W5:Y:S01]  /*4320*/  @!P4 LDG.E.U8 R5, desc[UR6][R2.64+0x19] ;  /* 0x000019060205c981 */ /* 0x000f62000c1e1100 */
[----:B------:R-:W-:-:S03]  /*4330*/  @!P1 IMAD R7, R7, 0x100, R6 ;  /* 0x0000010007079824 */ /* 0x000fc600078e0206 */
[----:B------:R-:W5:Y:S01]  /*4340*/  @!P5 LDG.E.U8 R6, desc[UR6][R2.64+0x1b] ;  /* 0x00001b060206d981 */ /* 0x000f62000c1e1100 */
[----:B------:R-:W-:-:S03]  /*4350*/  @!P1 IMAD.U32 R8, R7, 0x10000, R30 ;  /* 0x0001000007089824 */ /* 0x000fc600078e001e */
[----:B------:R-:W5:Y:S01]  /*4360*/  @!P5 LDG.E.U8 R7, desc[UR6][R2.64+0x1c] ;  /* 0x00001c060207d981 */ /* 0x000f62000c1e1100 */
[----:B------:R-:W-:Y:S02]  /*4370*/  @!P1 IMAD R26, R31, 0x100, R26 ;  /* 0x000001001f1a9824 */ /* 0x000fe400078e021a */
[----:B------:R-:W-:Y:S01]  /*4380*/  @!P1 IMAD R37, R37, 0x100, R28 ;  /* 0x0000010025259824 */ /* 0x000fe200078e021c */
[----:B------:R-:W5:Y:S03]  /*4390*/  @!P5 LDG.E.U8 R30, desc[UR6][R2.64+0x1d] ;  /* 0x00001d06021ed981 */ /* 0x000f66000c1e1100 */
[----:B------:R-:W-:Y:S01]  /*43a0*/  @!P1 IMAD.U32 R0, R37, 0x10000, R26 ;  /* 0x0001000025009824 */ /* 0x000fe200078e001a */
[----:B------:R-:W5:Y:S01]  /*43b0*/  @!P5 LDG.E.U8 R31, desc[UR6][R2.64+0x1e] ;  /* 0x00001e06021fd981 */ /* 0x000f62000c1e1100 */
[----:B------:R-:W-:Y:S02]  /*43c0*/  ISETP.NE.AND P0, PT, R13, RZ, PT ;  /* 0x000000ff0d00720c */ /* 0x000fe40003f05270 */
[----:B------:R-:W-:-:S02]  /*43d0*/  ISETP.NE.AND P1, PT, R12, RZ, PT ;  /* 0x000000ff0c00720c */ /* 0x000fc40003f25270 */
[-C--:B------:R-:W-:Y:S02]  /*43e0*/  ISETP.GE.OR P0, PT, R35, R16.reuse, P0 ;  /* 0x000000102300720c */ /* 0x080fe40000706670 */
[----:B------:R-:W-:Y:S02]  /*43f0*/  ISETP.GE.OR P1, PT, R21, R16, P1 ;  /* 0x000000101500720c */ /* 0x000fe40000f26670 */
[----:B------:R-:W-:Y:S01]  /*4400*/  SEL R28, RZ, 0x1, !P0 ;  /* 0x00000001ff1c7807 */ /* 0x000fe20004000000 */
[----:B------:R-:W0:Y:S01]  /*4410*/  S2R R35, SR_LANEID ;  /* 0x0000000000237919 */ /* 0x000e220000000000 */
[----:B--2---:R-:W-:Y:S02]  /*4420*/  @!P4 IMAD R37, R29, 0x100, R24 ;  /* 0x000001001d25c824 */ /* 0x004fe400078e0218 */
[----:B------:R-:W2:Y:S04]  /*4430*/  @!P5 LDG.E.U8 R24, desc[UR6][R2.64+0x21] ;  /* 0x000021060218d981 */ /* 0x000ea8000c1e1100 */
[----:B------:R-:W2:Y:S01]  /*4440*/  @!P5 LDG.E.U8 R29, desc[UR6][R2.64+0x22] ;  /* 0x00002206021dd981 */ /* 0x000ea2000c1e1100 */
[----:B---3--:R-:W-:-:S03]  /*4450*/  @!P4 IMAD R26, R27, 0x100, R22 ;  /* 0x000001001b1ac824 */ /* 0x008fc600078e0216 */
[----:B------:R-:W3:Y:S04]  /*4460*/  @!P5 LDG.E.U8 R22, desc[UR6][R2.64+0x1f] ;  /* 0x00001f060216d981 */ /* 0x000ee8000c1e1100 */
[----:B------:R1:W3:Y:S01]  /*4470*/  @!P5 LDG.E.U8 R27, desc[UR6][R2.64+0x20] ;  /* 0x00002006021bd981 */ /* 0x0002e2000c1e1100 */
[----:B----4-:R-:W-:Y:S01]  /*4480*/  ISETP.NE.AND P2, PT, R11, RZ, PT ;  /* 0x000000ff0b00720c */ /* 0x010fe20003f45270 */
[----:B------:R-:W-:Y:S01]  /*4490*/  @!P4 IMAD.U32 R17, R37, 0x10000, R26 ;  /* 0x000100002511c824 */ /* 0x000fe200078e001a */
[----:B------:R-:W-:Y:S02]  /*44a0*/  SEL R26, RZ, 0x1, !P1 ;  /* 0x00000001ff1a7807 */ /* 0x000fe40004800000 */
[----:B------:R-:W-:-:S04]  /*44b0*/  ISETP.GE.OR P2, PT, R23, R16, P2 ;  /* 0x000000101700720c */ /* 0x000fc80001746670 */
[----:B-1----:R-:W-:Y:S01]  /*44c0*/  SEL R2, RZ, 0x1, !P2 ;  /* 0x00000001ff027807 */ /* 0x002fe20005000000 */
[----:B------:R-:W-:Y:S01]  /*44d0*/  IMAD.IADD R3, R28, 0x1, R26 ;  /* 0x000000011c037824 */ /* 0x000fe200078e021a */
[----:B------:R-:W-:Y:S01]  /*44e0*/  BAR.SYNC.DEFER_BLOCKING 0x0 ;  /* 0x0000000000007b1d */ /* 0x000fe20000010000 */
[----:B-----5:R-:W-:-:S04]  /*44f0*/  ISETP.NE.AND P3, PT, R10, RZ, PT ;  /* 0x000000ff0a00720c */ /* 0x020fc80003f65270 */
[----:B------:R-:W-:Y:S01]  /*4500*/  ISETP.GE.OR P3, PT, R25, R16, P3 ;  /* 0x000000101900720c */ /* 0x000fe20001f66670 */
[----:B------:R-:W-:Y:S02]  /*4510*/  @!P4 IMAD R34, R33, 0x100, R32 ;  /* 0x000001002122c824 */ /* 0x000fe400078e0220 */
[----:B------:R-:W-:-:S04]  /*4520*/  IMAD.IADD R32, R2, 0x1, R3 ;  /* 0x0000000102207824 */ /* 0x000fc800078e0203 */
[----:B------:R-:W-:Y:S02]  /*4530*/  VIADD R33, R32, 0x1 ;  /* 0x0000000120217836 */ /* 0x000fe40000000000 */
[----:B------:R-:W-:-:S04]  /*4540*/  @!P4 IMAD R5, R5, 0x100, R4 ;  /* 0x000001000505c824 */ /* 0x000fc800078e0204 */
[----:B------:R-:W-:-:S05]  /*4550*/  @!P3 IMAD.MOV R33, RZ, RZ, R32 ;  /* 0x000000ffff21b224 */ /* 0x000fca00078e0220 */
[----:B------:R-:W1:Y:S01]  /*4560*/  SHFL.UP P6, R4, R33, 0x1, RZ ;  /* 0x0420000021047989 */ /* 0x000e6200000c00ff */
[----:B------:R-:W-:Y:S02]  /*4570*/  @!P4 IMAD.U32 R20, R5, 0x10000, R34 ;  /* 0x000100000514c824 */ /* 0x000fe400078e0022 */
[----:B-1----:R-:W-:-:S05]  /*4580*/  @P6 IMAD.IADD R4, R4, 0x1, R33 ;  /* 0x0000000104046824 */ /* 0x002fca00078e0221 */
[----:B------:R-:W1:Y:S02]  /*4590*/  SHFL.UP P4, R5, R4, 0x2, RZ ;  /* 0x0440000004057989 */ /* 0x000e6400000800ff */
[----:B-1----:R-:W-:-:S05]  /*45a0*/  @P4 IMAD.IADD R5, R4, 0x1, R5 ;  /* 0x0000000104054824 */ /* 0x002fca00078e0205 */
[----:B------:R-:W1:Y:S02]  /*45b0*/  SHFL.UP P4, R37, R5, 0x4, RZ ;  /* 0x0480000005257989 */ /* 0x000e6400000800ff */
[----:B-1----:R-:W-:-:S05]  /*45c0*/  @P4 IMAD.IADD R37, R5, 0x1, R37 ;  /* 0x0000000105254824 */ /* 0x002fca00078e0225 */
[----:B------:R-:W1:Y:S01]  /*45d0*/  SHFL.UP P4, R34, R37, 0x8, RZ ;  /* 0x0500000025227989 */ /* 0x000e6200000800ff */
[----:B------:R-:W4:Y:S01]  /*45e0*/  S2R R5, SR_CgaCtaId ;  /* 0x0000000000057919 */ /* 0x000f220000008800 */
[----:B-1----:R-:W-:-:S05]  /*45f0*/  @P4 IMAD.IADD R34, R37, 0x1, R34 ;  /* 0x0000000125224824 */ /* 0x002fca00078e0222 */
[----:B------:R-:W1:Y:S01]  /*4600*/  SHFL.UP P4, R36, R34, 0x10, RZ ;  /* 0x0600000022247989 */ /* 0x000e6200000800ff */
[----:B------:R-:W-:Y:S01]  /*4610*/  MOV R4, 0x400 ;  /* 0x0000040000047802 */ /* 0x000fe20000000f00 */
[----:B-1----:R-:W-:Y:S01]  /*4620*/  @P4 IMAD.IADD R36, R34, 0x1, R36 ;  /* 0x0000000122244824 */ /* 0x002fe200078e0224 */
[----:B0-----:R-:W-:Y:S02]  /*4630*/  ISETP.NE.AND P4, PT, R35, 0x1f, PT ;  /* 0x0000001f2300780c */ /* 0x001fe40003f85270 */
[----:B----4-:R-:W-:Y:S02]  /*4640*/  LEA R34, R5, R4, 0x18 ;  /* 0x0000000405227211 */ /* 0x010fe400078ec0ff */
[----:B------:R-:W-:-:S09]  /*4650*/  SHF.R.U32.HI R5, RZ, 0x5, R9 ;  /* 0x00000005ff057819 */ /* 0x000fd20000011609 */
[----:B------:R-:W-:-:S05]  /*4660*/  @!P4 IMAD R37, R5, 0x4, R34 ;  /* 0x000000040525c824 */ /* 0x000fca00078e0222 */
[----:B------:R-:W-:Y:S01]  /*4670*/  @!P4 STS [R37], R36 ;  /* 0x000000242500c388 */ /* 0x000fe20000000800 */
[----:B------:R-:W-:Y:S01]  /*4680*/  IMAD.IADD R33, R36, 0x1, -R33 ;  /* 0x0000000124217824 */ /* 0x000fe200078e0a21 */
[----:B------:R-:W-:Y:S01]  /*4690*/  BAR.SYNC.DEFER_BLOCKING 0x0 ;  /* 0x0000000000007b1d */ /* 0x000fe20000010000 */
[----:B------:R-:W-:Y:S01]  /*46a0*/  ISETP.NE.AND P6, PT, R35, RZ, PT ;  /* 0x000000ff2300720c */ /* 0x000fe20003fc5270 */
[----:B------:R-:W-:Y:S01]  /*46b0*/  @!P5 IMAD R35, R7, 0x100, R6 ;  /* 0x000001000723d824 */ /* 0x000fe200078e0206 */
[----:B------:R-:W-:Y:S02]  /*46c0*/  ISETP.NE.AND P4, PT, R5, 0x2, PT ;  /* 0x000000020500780c */ /* 0x000fe40003f85270 */
[----:B------:R-:W-:Y:S02]  /*46d0*/  SEL R33, R33, RZ, P6 ;  /* 0x000000ff21217207 */ /* 0x000fe40003000000 */
[----:B------:R-:W-:Y:S02]  /*46e0*/  ISETP.NE.AND P6, PT, R5, 0x3, PT ;  /* 0x000000030500780c */ /* 0x000fe40003fc5270 */
[----:B------:R-:W0:Y:S01]  /*46f0*/  LDS.128 R4, [R34] ;  /* 0x0000000022047984 */ /* 0x000e220000000c00 */
[----:B------:R-:W-:-:S02]  /*4700*/  @!P5 IMAD R30, R31, 0x100, R30 ;  /* 0x000001001f1ed824 */ /* 0x000fc400078e021e */
[----:B0-----:R-:W-:-:S05]  /*4710*/  IMAD.IADD R5, R4, 0x1, R5 ;  /* 0x0000000104057824 */ /* 0x001fca00078e0205 */
[----:B------:R-:W-:Y:S01]  /*4720*/  SEL R4, R5, R4, !P4 ;  /* 0x0000000405047207 */ /* 0x000fe20006000000 */
[----:B------:R-:W-:Y:S01]  /*4730*/  IMAD.IADD R5, R6, 0x1, R5 ;  /* 0x0000000106057824 */ /* 0x000fe200078e0205 */
[----:B------:R-:W-:Y:S01]  /*4740*/  BAR.SYNC.DEFER_BLOCKING 0x0 ;  /* 0x0000000000007b1d */ /* 0x000fe20000010000 */
[----:B------:R-:W-:-:S03]  /*4750*/  ISETP.GE.U32.AND P4, PT, R9, 0x20, PT ;  /* 0x000000200900780c */ /* 0x000fc60003f86070 */
[C---:B------:R-:W-:Y:S02]  /*4760*/  SEL R4, R5.reuse, R4, !P6 ;  /* 0x0000000405047207 */ /* 0x040fe40007000000 */
[----:B------:R-:W-:Y:S02]  /*4770*/  IADD3 R5, PT, PT, R5, R16, R7 ;  /* 0x0000001005057210 */ /* 0x000fe40007ffe007 */
[----:B------:R-:W-:-:S03]  /*4780*/  SEL R4, R4, RZ, P4 ;  /* 0x000000ff04047207 */ /* 0x000fc60002000000 */
[----:B------:R-:W-:Y:S02]  /*4790*/  VIADD R5, R5, 0xfffffe00 ;  /* 0xfffffe0005057836 */ /* 0x000fe40000000000 */
[----:B------:R-:W-:Y:S02]  /*47a0*/  IMAD.IADD R6, R4, 0x1, R33 ;  /* 0x0000000104067824 */ /* 0x000fe400078e0221 */
[----:B------:R-:W-:Y:S02]  /*47b0*/  IMAD.SHL.U32 R7, R9, 0x4, RZ ;  /* 0x0000000409077824 */ /* 0x000fe400078e00ff */
[----:B------:R-:W-:Y:S02]  /*47c0*/  IMAD.IADD R4, R16, 0x1, -R5 ;  /* 0x0000000110047824 */ /* 0x000fe400078e0a05 */
[----:B--2---:R-:W-:Y:S02]  /*47d0*/  @!P5 IMAD R29, R29, 0x100, R24 ;  /* 0x000001001d1dd824 */ /* 0x004fe400078e0218 */
[----:B------:R-:W-:-:S02]  /*47e0*/  IMAD.IADD R7, R7, 0x1, -R6 ;  /* 0x0000000107077824 */ /* 0x000fc400078e0a06 */
[----:B------:R-:W-:Y:S02]  /*47f0*/  IMAD.IADD R24, R6, 0x1, R4 ;  /* 0x0000000106187824 */ /* 0x000fe400078e0204 */
[----:B---3--:R-:W-:Y:S01]  /*4800*/  @!P5 IMAD R22, R27, 0x100, R22 ;  /* 0x000001001b16d824 */ /* 0x008fe200078e0216 */
[----:B------:R-:W-:Y:S01]  /*4810*/  IADD3 R3, PT, PT, R23, -R3, -R6 ;  /* 0x8000000317037210 */ /* 0x000fe20007ffe806 */
[----:B------:R-:W-:Y:S01]  /*4820*/  IMAD.IADD R23, R28, 0x1, R24 ;  /* 0x000000011c177824 */ /* 0x000fe200078e0218 */
[----:B------:R-:W-:Y:S01]  /*4830*/  SEL R7, R24, R7, P0 ;  /* 0x0000000718077207 */ /* 0x000fe20000000000 */
[----:B------:R-:W-:Y:S01]  /*4840*/  @!P5 IMAD.U32 R18, R29, 0x10000, R22 ;  /* 0x000100001d12d824 */ /* 0x000fe200078e0016 */
[----:B------:R-:W-:Y:S01]  /*4850*/  IADD3 R22, PT, PT, R21, -R6, -R28 ;  /* 0x8000000615167210 */ /* 0x000fe20007ffe81c */
[----:B------:R-:W-:Y:S01]  /*4860*/  IMAD.IADD R26, R26, 0x1, R23 ;  /* 0x000000011a1a7824 */ /* 0x000fe200078e0217 */
[----:B------:R-:W-:Y:S01]  /*4870*/  IADD3 R25, PT, PT, R25, -R32, -R6 ;  /* 0x8000002019197210 */ /* 0x000fe20007ffe806 */
[----:B------:R-:W-:Y:S01]  /*4880*/  IMAD R6, R7, 0x9, R34 ;  /* 0x0000000907067824 */ /* 0x000fe200078e0222 */
[----:B------:R-:W-:Y:S01]  /*4890*/  SEL R33, R23, R22, P1 ;  /* 0x0000001617217207 */ /* 0x000fe20000800000 */
[----:B------:R-:W-:Y:S01]  /*48a0*/  @P3 IMAD.IADD R25, R2, 0x1, R26 ;  /* 0x0000000102193824 */ /* 0x000fe200078e021a */
[----:B------:R-:W-:-:S02]  /*48b0*/  SHF.R.U32.HI R21, RZ, 0x18, R15 ;  /* 0x00000018ff157819 */ /* 0x000fc4000001160f */
[--C-:B------:R-:W-:Y:S01]  /*48c0*/  SHF.R.U32.HI R7, RZ, 0x10, R15.reuse ;  /* 0x00000010ff077819 */ /* 0x100fe2000001160f */
[----:B------:R0:W-:Y:S01]  /*48d0*/  STS.U8 [R6+0x4], R14 ;  /* 0x0000040e06007388 */ /* 0x0001e20000000000 */
[----:B------:R-:W-:Y:S02]  /*48e0*/  SHF.R.U32.HI R23, RZ, 0x8, R15 ;  /* 0x00000008ff177819 */ /* 0x000fe4000001160f */
[--C-:B------:R-:W-:Y:S02]  /*48f0*/  SHF.R.U32.HI R27, RZ, 0x18, R14.reuse ;  /* 0x00000018ff1b7819 */ /* 0x100fe4000001160e */
[--C-:B------:R-:W-:Y:S02]  /*4900*/  SHF.R.U32.HI R29, RZ, 0x10, R14.reuse ;  /* 0x00000010ff1d7819 */ /* 0x100fe4000001160e */
[----:B------:R-:W-:Y:S01]  /*4910*/  SHF.R.U32.HI R31, RZ, 0x8, R14 ;  /* 0x00000008ff1f7819 */ /* 0x000fe2000001160e */
[----:B------:R-:W-:Y:S01]  /*4920*/  IMAD R33, R33, 0x9, R34 ;  /* 0x0000000921217824 */ /* 0x000fe200078e0222 */
[----:B------:R-:W-:Y:S01]  /*4930*/  SEL R3, R26, R3, P2 ;  /* 0x000000031a037207 */ /* 0x000fe20001000000 */
[----:B------:R-:W-:Y:S01]  /*4940*/  @!P5 IMAD.U32 R19, R30, 0x10000, R35 ;  /* 0x000100001e13d824 */ /* 0x000fe200078e0023 */
[----:B------:R-:W-:-:S02]  /*4950*/  SHF.R.U32.HI R22, RZ, 0x18, R8 ;  /* 0x00000018ff167819 */ /* 0x000fc40000011608 */
[----:B------:R-:W-:Y:S02]  /*4960*/  SHF.R.U32.HI R2, RZ, 0x8, R8 ;  /* 0x00000008ff027819 */ /* 0x000fe40000011608 */
[----:B0-----:R-:W-:Y:S02]  /*4970*/  SHF.R.U32.HI R14, RZ, 0x10, R0 ;  /* 0x00000010ff0e7819 */ /* 0x001fe40000011600 */
[----:B------:R-:W-:Y:S01]  /*4980*/  ISETP.GE.AND P0, PT, R9, R4, PT ;  /* 0x000000040900720c */ /* 0x000fe20003f06270 */
[----:B------:R0:W-:Y:S01]  /*4990*/  STS.U8 [R6+0x3], R21 ;  /* 0x0000031506007388 */ /* 0x0001e20000000000 */
[----:B------:R-:W-:Y:S02]  /*49a0*/  SHF.R.U32.HI R24, RZ, 0x10, R8 ;  /* 0x00000010ff187819 */ /* 0x000fe40000011608 */
[--C-:B------:R-:W-:Y:S01]  /*49b0*/  SHF.R.U32.HI R26, RZ, 0x18, R0.reuse ;  /* 0x00000018ff1a7819 */ /* 0x100fe20000011600 */
[----:B------:R1:W-:Y:S01]  /*49c0*/  STS.U8 [R6+0x2], R7 ;  /* 0x0000020706007388 */ /* 0x0003e20000000000 */
[----:B------:R-:W-:-:S03]  /*49d0*/  SHF.R.U32.HI R28, RZ, 0x8, R0 ;  /* 0x00000008ff1c7819 */ /* 0x000fc60000011600 */
[----:B------:R2:W-:Y:S01]  /*49e0*/  STS.U8 [R6+0x1], R23 ;  /* 0x0000011706007388 */ /* 0x0005e20000000000 */
[----:B------:R-:W-:Y:S01]  /*49f0*/  IMAD R25, R25, 0x9, R34 ;  /* 0x0000000919197824 */ /* 0x000fe200078e0222 */
[----:B0-----:R-:W-:Y:S02]  /*4a00*/  SHF.R.U32.HI R21, RZ, 0x10, R20 ;  /* 0x00000010ff157819 */ /* 0x001fe40000011614 */
[----:B------:R0:W-:Y:S01]  /*4a10*/  STS.U8 [R6], R15 ;  /* 0x0000000f06007388 */ /* 0x0001e20000000000 */
[----:B-1----:R-:W-:-:S03]  /*4a20*/  SHF.R.U32.HI R7, RZ, 0x18, R17 ;  /* 0x00000018ff077819 */ /* 0x002fc60000011611 */
[----:B------:R-:W-:Y:S01]  /*4a30*/  STS.U8 [R6+0x7], R27 ;  /* 0x0000071b06007388 */ /* 0x000fe20000000000 */
[----:B--2---:R-:W-:-:S03]  /*4a40*/  SHF.R.U32.HI R23, RZ, 0x8, R20 ;  /* 0x00000008ff177819 */ /* 0x004fc60000011614 */
[----:B------:R-:W-:Y:S01]  /*4a50*/  STS.U8 [R6+0x6], R29 ;  /* 0x0000061d06007388 */ /* 0x000fe20000000000 */
[----:B0-----:R-:W-:-:S03]  /*4a60*/  SHF.R.U32.HI R15, RZ, 0x18, R20 ;  /* 0x00000018ff0f7819 */ /* 0x001fc60000011614 */
[----:B------:R-:W-:Y:S04]  /*4a70*/  STS.U8 [R6+0x5], R31 ;  /* 0x0000051f06007388 */ /* 0x000fe80000000000 */
[----:B------:R0:W-:Y:S04]  /*4a80*/  STS.U8 [R6+0x8], R13 ;  /* 0x0000080d06007388 */ /* 0x0001e80000000000 */
[----:B------:R1:W-:Y:S04]  /*4a90*/  STS.U8 [R33+0x3], R22 ;  /* 0x0000031621007388 */ /* 0x0003e80000000000 */
[----:B------:R2:W-:Y:S01]  /*4aa0*/  STS.U8 [R33+0x1], R2 ;  /* 0x0000010221007388 */ /* 0x0005e20000000000 */
[----:B0-----:R-:W-:Y:S01]  /*4ab0*/  IMAD R6, R3, 0x9, R34 ;  /* 0x0000000903067824 */ /* 0x001fe200078e0222 */
[----:B------:R-:W-:-:S02]  /*4ac0*/  SHF.R.U32.HI R3, RZ, 0x10, R17 ;  /* 0x00000010ff037819 */ /* 0x000fc40000011611 */
[----:B------:R0:W-:Y:S01]  /*4ad0*/  STS.U8 [R33], R8 ;  /* 0x0000000821007388 */ /* 0x0001e20000000000 */
[----:B------:R-:W-:Y:S02]  /*4ae0*/  SHF.R.U32.HI R13, RZ, 0x8, R17 ;  /* 0x00000008ff0d7819 */ /* 0x000fe40000011611 */
[----:B-1----:R-:W-:Y:S01]  /*4af0*/  SHF.R.U32.HI R22, RZ, 0x8, R18 ;  /* 0x00000008ff167819 */ /* 0x002fe20000011612 */
[----:B------:R1:W-:Y:S01]  /*4b00*/  STS.U8 [R33+0x6], R14 ;  /* 0x0000060e21007388 */ /* 0x0003e20000000000 */
[----:B--2---:R-:W-:-:S03]  /*4b10*/  SHF.R.U32.HI R2, RZ, 0x18, R19 ;  /* 0x00000018ff027819 */ /* 0x004fc60000011613 */
[----:B------:R2:W-:Y:S01]  /*4b20*/  STS.U8 [R33+0x4], R0 ;  /* 0x0000040021007388 */ /* 0x0005e20000000000 */
[----:B0-----:R-:W-:-:S03]  /*4b30*/  SHF.R.U32.HI R8, RZ, 0x8, R19 ;  /* 0x00000008ff087819 */ /* 0x001fc60000011613 */
[----:B------:R0:W-:Y:S01]  /*4b40*/  STS.U8 [R33+0x8], R12 ;  /* 0x0000080c21007388 */ /* 0x0001e20000000000 */
[--C-:B-1----:R-:W-:Y:S02]  /*4b50*/  SHF.R.U32.HI R14, RZ, 0x18, R18.reuse ;  /* 0x00000018ff0e7819 */ /* 0x102fe40000011612 */
[----:B--2---:R-:W-:Y:S01]  /*4b60*/  SHF.R.U32.HI R0, RZ, 0x10, R19 ;  /* 0x00000010ff007819 */ /* 0x004fe20000011613 */
[----:B------:R1:W-:Y:S01]  /*4b70*/  STS.U8 [R33+0x2], R24 ;  /* 0x0000021821007388 */ /* 0x0003e20000000000 */
[----:B0-----:R-:W-:-:S03]  /*4b80*/  SHF.R.U32.HI R12, RZ, 0x10, R18 ;  /* 0x00000010ff0c7819 */ /* 0x001fc60000011612 */
[----:B------:R1:W-:Y:S01]  /*4b90*/  STS.U8 [R33+0x7], R26 ;  /* 0x0000071a21007388 */ /* 0x0003e20000000000 */
[----:B------:R-:W-:Y:S03]  /*4ba0*/  BSSY.RECONVERGENT B1, `(.L_x_270) ;  /* 0x0000030000017945 */ /* 0x000fe60003800200 */
        /* <DEDUP_REMOVED lines=22> */
[----:B-1----:R-:W-:Y:S01]  /*4d10*/  IMAD.MOV.U32 R0, RZ, RZ, RZ ;  /* 0x000000ffff007224 */ /* 0x002fe200078e00ff */
        /* <DEDUP_REMOVED lines=8> */
.L_x_272:
[----:B------:R-:W-:-:S04]  /*4da0*/  IADD3 R29, P1, PT, R9, R0, RZ ;  /* 0x00000000091d7210 */ /* 0x000fc80007f3e0ff */
[----:B------:R-:W-:Y:S01]  /*4db0*/  LOP3.LUT R29, RZ, R29, RZ, 0x33, !PT ;  /* 0x0000001dff1d7212 */ /* 0x000fe200078e33ff */
[----:B------:R-:W-:-:S03]  /*4dc0*/  IMAD.X R0, RZ, RZ, R6, P1 ;  /* 0x000000ffff007224 */ /* 0x000fc600008e0606 */
[----:B0-----:R-:W-:Y:S02]  /*4dd0*/  IADD3 R29, P1, PT, R29, UR10, RZ ;  /* 0x0000000a1d1d7c10 */ /* 0x001fe4000ff3e0ff */
[----:B------:R-:W-:-:S04]  /*4de0*/  LOP3.LUT R0, RZ, R0, RZ, 0x33, !PT ;  /* 0x00000000ff007212 */ /* 0x000fc800078e33ff */
[----:B------:R-:W-:Y:S01]  /*4df0*/  IADD3.X R0, PT, PT, R0, UR11, RZ, P1, !PT ;  /* 0x0000000b00007c10 */ /* 0x000fe20008ffe4ff */
[----:B------:R-:W-:Y:S06]  /*4e00*/  BRA `(.L_x_273) ;  /* 0x0000000000247947 */ /* 0x000fec0003800000 */
.L_x_271:
[----:B------:R-:W-:Y:S01]  /*4e10*/  UISETP.NE.AND UP0, UPT, UR4, URZ, UPT ;  /* 0x000000ff0400728c */ /* 0x000fe2000bf05270 */
[----:B-1----:R-:W-:Y:S01]  /*4e20*/  IMAD.IADD R7, R9, 0x1, -R4 ;  /* 0x0000000109077824 */ /* 0x002fe200078e0a04 */
[----:B------:R-:W-:-:S04]  /*4e30*/  CS2R R2, SRZ ;  /* 0x0000000000027805 */ /* 0x000fc8000001ff00 */
[----:B------:R-:W-:-:S13]  /*4e40*/  PLOP3.LUT P0, PT, PT, PT, UP0, 0x80, 0x8 ;  /* 0x000000000008781c */ /* 0x000fda0003f0f008 */
[----:B------:R-:W-:Y:S05]  /*4e50*/  @P0 BRA `(.L_x_274) ;  /* 0x0000000000080947 */ /* 0x000fea0003800000 */
[----:B------:R-:W0:Y:S02]  /*4e60*/  LDC.64 R2, c[0x0][0x3d0] ;  /* 0x0000f400ff027b82 */ /* 0x000e240000000a00 */
[----:B0-----:R-:W5:Y:S02]  /*4e70*/  LDG.E.64 R2, desc[UR6][R2.64] ;  /* 0x0000000602027981 */ /* 0x001f64000c1e1b00 */
.L_x_274:
[----:B-----5:R-:W-:-:S04]  /*4e80*/  IADD3 R29, P1, PT, R7, R2, RZ ;  /* 0x00000002071d7210 */ /* 0x020fc80007f3e0ff */
[----:B------:R-:W-:-:S09]  /*4e90*/  LEA.HI.X.SX32 R0, R7, R3, 0x1, P1 ;  /* 0x0000000307007211 */ /* 0x000fd200008f0eff */
.L_x_273:
[----:B------:R-:W-:Y:S05]  /*4ea0*/  BSYNC.RECONVERGENT B1 ;  /* 0x0000000000017941 */ /* 0x000fea0003800200 */
.L_x_270:
[C---:B------:R-:W-:Y:S01]  /*4eb0*/  ISETP.GE.AND P1, PT, R9.reuse, R16, PT ;  /* 0x000000100900720c */ /* 0x040fe20003f26270 */
[C---:B------:R-:W-:Y:S01]  /*4ec0*/  VIADD R7, R9.reuse, 0x80 ;  /* 0x0000008009077836 */ /* 0x040fe20000000000 */
[----:B------:R-:W-:Y:S01]  /*4ed0*/  BSSY.RECONVERGENT B1, `(.L_x_275) ;  /* 0x000001a000017945 */ /* 0x000fe20003800200 */
[----:B------:R-:W-:-:S03]  /*4ee0*/  IMAD R34, R9, 0x9, R34 ;  /* 0x0000000909227824 */ /* 0x000fc600078e0222 */
[----:B------:R-:W-:-:S07]  /*4ef0*/  ISETP.GE.AND P2, PT, R7, R4, PT ;  /* 0x000000040700720c */ /* 0x000fce0003f46270 */
[----:B------:R-:W-:Y:S06]  /*4f00*/  @P1 BRA `(.L_x_276) ;  /* 0x0000000000581947 */ /* 0x000fec0003800000 */
[----:B------:R-:W0:Y:S01]  /*4f10*/  LDS.U8 R11, [R34+0x1] ;  /* 0x00000100220b7984 */ /* 0x000e220000000000 */
[----:B------:R-:W1:Y:S03]  /*4f20*/  LDC.64 R2, c[0x0][0x390] ;  /* 0x0000e400ff027b82 */ /* 0x000e660000000a00 */
[----:B------:R-:W2:Y:S04]  /*4f30*/  LDS.U8 R13, [R34] ;  /* 0x00000000220d7984 */ /* 0x000ea80000000000 */
[----:B------:R-:W3:Y:S04]  /*4f40*/  LDS.U8 R15, [R34+0x3] ;  /* 0x00000300220f7984 */ /* 0x000ee80000000000 */
[----:B------:R-:W4:Y:S04]  /*4f50*/  LDS.U8 R17, [R34+0x2] ;  /* 0x0000020022117984 */ /* 0x000f280000000000 */
[----:B------:R-:W5:Y:S04]  /*4f60*/  LDS.U8 R19, [R34+0x5] ;  /* 0x0000050022137984 */ /* 0x000f680000000000 */
[----:B------:R-:W5:Y:S04]  /*4f70*/  LDS.U8 R21, [R34+0x4] ;  /* 0x0000040022157984 */ /* 0x000f680000000000 */
[----:B------:R-:W5:Y:S01]  /*4f80*/  LDS.U8 R23, [R34+0x7] ;  /* 0x0000070022177984 */ /* 0x000f620000000000 */
[----:B-1----:R-:W-:-:S03]  /*4f90*/  IMAD.WIDE.U32 R2, R29, 0x9, R2 ;  /* 0x000000091d027825 */ /* 0x002fc600078e0002 */
[----:B------:R-:W1:Y:S01]  /*4fa0*/  LDS.U8 R25, [R34+0x6] ;  /* 0x0000060022197984 */ /* 0x000e620000000000 */
[----:B------:R-:W-:-:S03]  /*4fb0*/  IMAD R29, R0, 0x9, RZ ;  /* 0x00000009001d7824 */ /* 0x000fc600078e02ff */
[----:B------:R-:W1:Y:S01]  /*4fc0*/  LDS.U8 R27, [R34+0x8] ;  /* 0x00000800221b7984 */ /* 0x000e620000000000 */
[----:B------:R-:W-:-:S05]  /*4fd0*/  IMAD.IADD R3, R3, 0x1, R29 ;  /* 0x0000000103037824 */ /* 0x000fca00078e021d */
[----:B0-----:R0:W-:Y:S04]  /*4fe0*/  STG.E.U8 desc[UR6][R2.64+0x1], R11 ;  /* 0x0000010b02007986 */ /* 0x0011e8000c101106 */
[----:B--2---:R0:W-:Y:S04]  /*4ff0*/  STG.E.U8 desc[UR6][R2.64], R13 ;  /* 0x0000000d02007986 */ /* 0x0041e8000c101106 */
[----:B---3--:R0:W-:Y:S04]  /*5000*/  STG.E.U8 desc[UR6][R2.64+0x3], R15 ;  /* 0x0000030f02007986 */ /* 0x0081e8000c101106 */
[----:B----4-:R0:W-:Y:S04]  /*5010*/  STG.E.U8 desc[UR6][R2.64+0x2], R17 ;  /* 0x0000021102007986 */ /* 0x0101e8000c101106 */
[----:B-----5:R0:W-:Y:S04]  /*5020*/  STG.E.U8 desc[UR6][R2.64+0x5], R19 ;  /* 0x0000051302007986 */ /* 0x0201e8000c101106 */
[----:B------:R0:W-:Y:S04]  /*5030*/  STG.E.U8 desc[UR6][R2.64+0x4], R21 ;  /* 0x0000041502007986 */ /* 0x0001e8000c101106 */
[----:B------:R0:W-:Y:S04]  /*5040*/  STG.E.U8 desc[UR6][R2.64+0x7], R23 ;  /* 0x0000071702007986 */ /* 0x0001e8000c101106 */
[----:B-1----:R0:W-:Y:S04]  /*5050*/  STG.E.U8 desc[UR6][R2.64+0x6], R25 ;  /* 0x0000061902007986 */ /* 0x0021e8000c101106 */
[----:B------:R0:W-:Y:S02]  /*5060*/  STG.E.U8 desc[UR6][R2.64+0x8], R27 ;  /* 0x0000081b02007986 */ /* 0x0001e4000c101106 */
.L_x_276:
[----:B------:R-:W-:Y:S05]  /*5070*/  BSYNC.RECONVERGENT B1 ;  /* 0x0000000000017941 */ /* 0x000fea0003800200 */
.L_x_275:
[----:B------:R-:W-:Y:S04]  /*5080*/  BSSY.RECONVERGENT B1, `(.L_x_277) ;  /* 0x000001c000017945 */ /* 0x000fe80003800200 */
[----:B------:R-:W-:Y:S05]  /*5090*/  @!P2 BRA `(.L_x_278) ;  /* 0x000000000028a947 */ /* 0x000fea0003800000 */
[----:B------:R-:W-:Y:S01]  /*50a0*/  BSSY.RECONVERGENT B2, `(.L_x_279) ;  /* 0x0000006000027945 */ /* 0x000fe20003800200 */
[----:B0-----:R-:W-:Y:S01]  /*50b0*/  IMAD.IADD R11, R7, 0x1, -R4 ;  /* 0x00000001070b7824 */ /* 0x001fe200078e0a04 */
[----:B------:R-:W-:Y:S02]  /*50c0*/  CS2R R2, SRZ ;  /* 0x0000000000027805 */ /* 0x000fe4000001ff00 */
[----:B------:R-:W-:Y:S05]  /*50d0*/  @P0 BRA `(.L_x_280) ;  /* 0x0000000000080947 */ /* 0x000fea0003800000 */
[----:B------:R-:W0:Y:S02]  /*50e0*/  LDC.64 R2, c[0x0][0x3d0] ;  /* 0x0000f400ff027b82 */ /* 0x000e240000000a00 */
[----:B0-----:R-:W5:Y:S02]  /*50f0*/  LDG.E.64 R2, desc[UR6][R2.64] ;  /* 0x0000000602027981 */ /* 0x001f64000c1e1b00 */
.L_x_280:
[----:B------:R-:W-:Y:S05]  /*5100*/  BSYNC.RECONVERGENT B2 ;  /* 0x0000000000027941 */ /* 0x000fea0003800200 */
.L_x_279:
[----:B-----5:R-:W-:-:S04]  /*5110*/  IADD3 R29, P1, PT, R11, R2, RZ ;  /* 0x000000020b1d7210 */ /* 0x020fc80007f3e0ff */
[----:B------:R-:W-:Y:S01]  /*5120*/  LEA.HI.X.SX32 R0, R11, R3, 0x1, P1 ;  /* 0x000000030b007211 */ /* 0x000fe200008f0eff */
[----:B------:R-:W-:Y:S08]  /*5130*/  BRA `(.L_x_281) ;  /* 0x0000000000407947 */ /* 0x000ff00003800000 */
.L_x_278:
[----:B------:R-:W-:Y:S01]  /*5140*/  BSSY.RECONVERGENT B2, `(.L_x_282) ;  /* 0x0000008000027945 */ /* 0x000fe20003800200 */
[----:B------:R-:W-:Y:S02]  /*5150*/  IMAD.MOV.U32 R0, RZ, RZ, RZ ;  /* 0x000000ffff007224 */ /* 0x000fe400078e00ff */
[----:B------:R-:W-:Y:S01]  /*5160*/  IMAD.MOV.U32 R6, RZ, RZ, RZ ;  /* 0x000000ffff067224 */ /* 0x000fe200078e00ff */
[----:B------:R-:W-:Y:S06]  /*5170*/  @P0 BRA `(.L_x_283) ;  /* 0x0000000000100947 */ /* 0x000fec0003800000 */
[----:B0-----:R-:W0:Y:S02]  /*5180*/  LDC.64 R2, c[0x0][0x3d0] ;  /* 0x0000f400ff027b82 */ /* 0x001e240000000a00 */
[----:B0-----:R-:W2:Y:S02]  /*5190*/  LDG.E.64 R2, desc[UR6][R2.64] ;  /* 0x0000000602027981 */ /* 0x001ea4000c1e1b00 */
[----:B--2---:R-:W-:-:S04]  /*51a0*/  IADD3 R0, P1, PT, -R2, UR8, RZ ;  /* 0x0000000802007c10 */ /* 0x004fc8000ff3e1ff */
[----:B------:R-:W-:-:S09]  /*51b0*/  IADD3.X R6, PT, PT, ~R3, UR9, RZ, P1, !PT ;  /* 0x0000000903067c10 */ /* 0x000fd20008ffe5ff */
.L_x_283:
[----:B------:R-:W-:Y:S05]  /*51c0*/  BSYNC.RECONVERGENT B2 ;  /* 0x0000000000027941 */ /* 0x000fea0003800200 */
.L_x_282:
[----:B------:R-:W1:Y:S01]  /*51d0*/  LDCU.64 UR4, c[0x0][0x3c0] ;  /* 0x00007800ff0477ac */ /* 0x000e620008000a00 */
[----:B------:R-:W-:-:S04]  /*51e0*/  IADD3 R0, P1, PT, R7, R0, RZ ;  /* 0x0000000007007210 */ /* 0x000fc80007f3e0ff */
[----:B------:R-:W-:Y:S01]  /*51f0*/  LOP3.LUT R0, RZ, R0, RZ, 0x33, !PT ;  /* 0x00000000ff007212 */ /* 0x000fe200078e33ff */
[----:B0-----:R-:W-:-:S03]  /*5200*/  IMAD.X R2, RZ, RZ, R6, P1 ;  /* 0x000000ffff027224 */ /* 0x001fc600008e0606 */
[----:B-1----:R-:W-:Y:S02]  /*5210*/  IADD3 R29, P1, PT, R0, UR4, RZ ;  /* 0x00000004001d7c10 */ /* 0x002fe4000ff3e0ff */
[----:B------:R-:W-:-:S04]  /*5220*/  LOP3.LUT R0, RZ, R2, RZ, 0x33, !PT ;  /* 0x00000002ff007212 */ /* 0x000fc800078e33ff */
[----:B------:R-:W-:-:S07]  /*5230*/  IADD3.X R0, PT, PT, R0, UR5, RZ, P1, !PT ;  /* 0x0000000500007c10 */ /* 0x000fce0008ffe4ff */
.L_x_281:
[----:B------:R-:W-:Y:S05]  /*5240*/  BSYNC.RECONVERGENT B1 ;  /* 0x0000000000017941 */ /* 0x000fea0003800200 */
.L_x_277:
[----:B------:R-:W-:Y:S01]  /*5250*/  ISETP.GE.AND P1, PT, R7, R16, PT ;  /* 0x000000100700720c */ /* 0x000fe20003f26270 */
[----:B------:R-:W-:Y:S01]  /*5260*/  VIADD R3, R9, 0x100 ;  /* 0x0000010009037836 */ /* 0x000fe20000000000 */
[----:B------:R-:W-:Y:S04]  /*5270*/  BSSY.RECONVERGENT B1, `(.L_x_284) ;  /* 0x0000019000017945 */ /* 0x000fe80003800200 */
[----:B------:R-:W-:-:S07]  /*5280*/  ISETP.GE.AND P2, PT, R3, R4, PT ;  /* 0x000000040300720c */ /* 0x000fce0003f46270 */
[----:B------:R-:W-:Y:S06]  /*5290*/  @P1 BRA `(.L_x_285) ;  /* 0x0000000000581947 */ /* 0x000fec0003800000 */
[----:B------:R-:W0:Y:S01]  /*52a0*/  LDS.U8 R11, [R34+0x481] ;  /* 0x00048100220b7984 */ /* 0x000e220000000000 */
[----:B------:R-:W1:Y:S03]  /*52b0*/  LDC.64 R6, c[0x0][0x390] ;  /* 0x0000e400ff067b82 */ /* 0x000e660000000a00 */
[----:B------:R-:W2:Y:S04]  /*52c0*/  LDS.U8 R13, [R34+0x480] ;  /* 0x00048000220d7984 */ /* 0x000ea80000000000 */
        /* <DEDUP_REMOVED lines=19> */
.L_x_285:
[----:B------:R-:W-:Y:S05]  /*5400*/  BSYNC.RECONVERGENT B1 ;  /* 0x0000000000017941 */ /* 0x000fea0003800200 */
.L_x_284:
        /* <DEDUP_REMOVED lines=8> */
.L_x_289:
[----:B------:R-:W-:Y:S05]  /*5490*/  BSYNC.RECONVERGENT B2 ;  /* 0x0000000000027941 */ /* 0x000fea0003800200 */
.L_x_288:
[----:B-----5:R-:W-:-:S04]  /*54a0*/  IADD3 R27, P1, PT, R11, R6, RZ ;  /* 0x000000060b1b7210 */ /* 0x020fc80007f3e0ff */
[----:B------:R-:W-:Y:S01]  /*54b0*/  LEA.HI.X.SX32 R0, R11, R7, 0x1, P1 ;  /* 0x000000070b007211 */ /* 0x000fe200008f0eff */
[----:B------:R-:W-:Y:S08]  /*54c0*/  BRA `(.L_x_290) ;  /* 0x0000000000407947 */ /* 0x000ff00003800000 */
.L_x_287:
        /* <DEDUP_REMOVED lines=8> */
.L_x_292:
[----:B------:R-:W-:Y:S05]  /*5550*/  BSYNC.RECONVERGENT B2 ;  /* 0x0000000000027941 */ /* 0x000fea0003800200 */
.L_x_291:
[----:B------:R-:W0:Y:S01]  /*5560*/  LDCU.64 UR4, c[0x0][0x3c0] ;  /* 0x00007800ff0477ac */ /* 0x000e220008000a00 */
[----:B------:R-:W-:-:S04]  /*5570*/  IADD3 R0, P1, PT, R3, R0, RZ ;  /* 0x0000000003007210 */ /* 0x000fc80007f3e0ff */
[----:B------:R-:W-:Y:S01]  /*5580*/  LOP3.LUT R0, RZ, R0, RZ, 0x33, !PT ;  /* 0x00000000ff007212 */ /* 0x000fe200078e33ff */
[----:B------:R-:W-:-:S03]  /*5590*/  IMAD.X R2, RZ, RZ, R2, P1 ;  /* 0x000000ffff027224 */ /* 0x000fc600008e0602 */
[----:B0-----:R-:W-:Y:S02]  /*55a0*/  IADD3 R27, P1, PT, R0, UR4, RZ ;  /* 0x00000004001b7c10 */ /* 0x001fe4000ff3e0ff */
[----:B------:R-:W-:-:S04]  /*55b0*/  LOP3.LUT R0, RZ, R2, RZ, 0x33, !PT ;  /* 0x00000002ff007212 */ /* 0x000fc800078e33ff */
[----:B------:R-:W-:-:S07]  /*55c0*/  IADD3.X R0, PT, PT, R0, UR5, RZ, P1, !PT ;  /* 0x0000000500007c10 */ /* 0x000fce0008ffe4ff */
.L_x_290:
[----:B------:R-:W-:Y:S05]  /*55d0*/  BSYNC.RECONVERGENT B1 ;  /* 0x0000000000017941 */ /* 0x000fea0003800200 */
.L_x_286:
        /* <DEDUP_REMOVED lines=27> */
.L_x_294:
[----:B------:R-:W-:Y:S05]  /*5790*/  BSYNC.RECONVERGENT B1 ;  /* 0x0000000000017941 */ /* 0x000fea0003800200 */
.L_x_293:
        /* <DEDUP_REMOVED lines=8> */
.L_x_298:
[----:B------:R-:W-:Y:S05]  /*5820*/  BSYNC.RECONVERGENT B2 ;  /* 0x0000000000027941 */ /* 0x000fea0003800200 */
.L_x_297:
[----:B-----5:R-:W-:-:S04]  /*5830*/  IADD3 R25, P1, PT, R7, R2, RZ ;  /* 0x0000000207197210 */ /* 0x020fc80007f3e0ff */
[----:B------:R-:W-:Y:S01]  /*5840*/  LEA.HI.X.SX32 R0, R7, R3, 0x1, P1 ;  /* 0x0000000307007211 */ /* 0x000fe200008f0eff */
[----:B------:R-:W-:Y:S08]  /*5850*/  BRA `(.L_x_299) ;  /* 0x0000000000407947 */ /* 0x000ff00003800000 */
.L_x_296:
        /* <DEDUP_REMOVED lines=8> */
.L_x_301:
[----:B------:R-:W-:Y:S05]  /*58e0*/  BSYNC.RECONVERGENT B2 ;  /* 0x0000000000027941 */ /* 0x000fea0003800200 */
.L_x_300:
[----:B------:R-:W1:Y:S01]  /*58f0*/  LDCU.64 UR4, c[0x0][0x3c0] ;  /* 0x00007800ff0477ac */ /* 0x000e620008000a00 */
[----:B------:R-:W-:-:S04]  /*5900*/  IADD3 R0, P1, PT, R9, R0, RZ ;  /* 0x0000000009007210 */ /* 0x000fc80007f3e0ff */
[----:B------:R-:W-:Y:S01]  /*5910*/  LOP3.LUT R0, RZ, R0, RZ, 0x33, !PT ;  /* 0x00000000ff007212 */ /* 0x000fe200078e33ff */
[----:B0-----:R-:W-:-:S03]  /*5920*/  IMAD.X R2, RZ, RZ, R4, P1 ;  /* 0x000000ffff027224 */ /* 0x001fc600008e0604 */
[----:B-1----:R-:W-:Y:S02]  /*5930*/  IADD3 R25, P1, PT, R0, UR4, RZ ;  /* 0x0000000400197c10 */ /* 0x002fe4000ff3e0ff */
[----:B------:R-:W-:-:S04]  /*5940*/  LOP3.LUT R0, RZ, R2, RZ, 0x33, !PT ;  /* 0x00000002ff007212 */ /* 0x000fc800078e33ff */
[----:B------:R-:W-:-:S07]  /*5950*/  IADD3.X R0, PT, PT, R0, UR5, RZ, P1, !PT ;  /* 0x0000000500007c10 */ /* 0x000fce0008ffe4ff */
.L_x_299:
[----:B------:R-:W-:Y:S05]  /*5960*/  BSYNC.RECONVERGENT B1 ;  /* 0x0000000000017941 */ /* 0x000fea0003800200 */
.L_x_295:
[----:B------:R-:W-:-:S13]  /*5970*/  ISETP.GE.AND P1, PT, R9, R16, PT ;  /* 0x000000100900720c */ /* 0x000fda0003f26270 */
[----:B------:R-:W-:Y:S05]  /*5980*/  @P1 BRA `(.L_x_302) ;  /* 0x0000002800201947 */ /* 0x000fea0003800000 */
        /* <DEDUP_REMOVED lines=21> */
[----:B------:R0:W-:Y:S01]  /*5ae0*/  STG.E.U8 desc[UR6][R2.64+0x8], R23 ;  /* 0x0000081702007986 */ /* 0x0001e2000c101106 */
[----:B------:R-:W-:Y:S05]  /*5af0*/  BRA `(.L_x_302) ;  /* 0x0000002400c47947 */ /* 0x000fea0003800000 */
.L_x_269:
[----:B------:R-:W0:Y:S01]  /*5b00*/  S2R R19, SR_TID.X ;  /* 0x0000000000137919 */ /* 0x000e220000002100 */
[----:B------:R-:W1:Y:S01]  /*5b10*/  LDCU.U8 UR8, c[0x0][0x3b8] ;  /* 0x00007700ff0877ac */ /* 0x000e620008000000 */
[----:B------:R-:W2:Y:S01]  /*5b20*/  LDC.64 R8, c[0x0][0x380] ;  /* 0x0000e000ff087b82 */ /* 0x000ea20000000a00 */
[----:B------:R-:W-:Y:S01]  /*5b30*/  SHF.R.S32.HI R10, RZ, 0x1f, R0 ;  /* 0x0000001fff0a7819 */ /* 0x000fe20000011400 */
[----:B------:R-:W3:Y:S01]  /*5b40*/  LDCU.64 UR4, c[0x0][0x3c8] ;  /* 0x00007900ff0477ac */ /* 0x000ee20008000a00 */
[----:B-1----:R-:W-:-:S04]  /*5b50*/  UISETP.NE.AND UP0, UPT, UR8, URZ, UPT ;  /* 0x000000ff0800728c */ /* 0x002fc8000bf05270 */
[----:B---3--:R-:W-:Y:S02]  /*5b60*/  USEL UR4, UR4, URZ, !UP0 ;  /* 0x000000ff04047287 */ /* 0x008fe4000c000000 */
[----:B------:R-:W-:Y:S01]  /*5b70*/  USEL UR5, UR5, URZ, !UP0 ;  /* 0x000000ff05057287 */ /* 0x000fe2000c000000 */
[----:B0-----:R-:W-:-:S05]  /*5b80*/  IMAD.SHL.U32 R28, R19, 0x4, RZ ;  /* 0x00000004131c7824 */ /* 0x001fca00078e00ff */
[----:B------:R-:W-:-:S04]  /*5b90*/  IADD3 R11, P0, P1, R28, UR4, R0 ;  /* 0x000000041c0b7c10 */ /* 0x000fc8000f91e000 */
[----:B------:R-:W-:Y:S01]  /*5ba0*/  IADD3.X R10, PT, PT, RZ, UR5, R10, P0, P1 ;  /* 0x00000005ff0a7c10 */ /* 0x000fe200087e240a */
        /* <DEDUP_REMOVED lines=12> */
[----:B------:R-:W-:-:S02]  /*5c70*/  VIADD R37, R28, 0x1 ;  /* 0x000000011c257836 */ /* 0x000fc40000000000 */
[----:B------:R-:W-:Y:S01]  /*5c80*/  VIADD R35, R28, 0x2 ;  /* 0x000000021c237836 */ /* 0x000fe20000000000 */
[----:B------:R-:W5:Y:S02]  /*5c90*/  @!P0 LDG.E.U8 R27, desc[UR6][R8.64+0x8] ;  /* 0x00000806081b8981 */ /* 0x000f64000c1e1100 */
[-C--:B------:R-:W-:Y:S02]  /*5ca0*/  ISETP.GE.AND P1, PT, R37, R16.reuse, PT ;  /* 0x000000102500720c */ /* 0x080fe40003f26270 */
[----:B------:R-:W-:-:S11]  /*5cb0*/  ISETP.GE.AND P5, PT, R35, R16, PT ;  /* 0x000000102300720c */ /* 0x000fd60003fa6270 */
[----:B------:R-:W5:Y:S04]  /*5cc0*/  @!P1 LDG.E.U8 R25, desc[UR6][R8.64+0xe] ;  /* 0x00000e0608199981 */ /* 0x000f68000c1e1100 */
[----:B------:R-:W5:Y:S04]  /*5cd0*/  @!P1 LDG.E.U8 R26, desc[UR6][R8.64+0x9] ;  /* 0x00000906081a9981 */ /* 0x000f68000c1e1100 */
[----:B------:R-:W5:Y:S04]  /*5ce0*/  @!P1 LDG.E.U8 R30, desc[UR6][R8.64+0xa] ;  /* 0x00000a06081e9981 */ /* 0x000f68000c1e1100 */
[----:B------:R-:W5:Y:S04]  /*5cf0*/  @!P1 LDG.E.U8 R24, desc[UR6][R8.64+0xf] ;  /* 0x00000f0608189981 */ /* 0x000f68000c1e1100 */
[----:B------:R-:W5:Y:S04]  /*5d00*/  @!P1 LDG.E.U8 R31, desc[UR6][R8.64+0x10] ;  /* 0x00001006081f9981 */ /* 0x000f68000c1e1100 */
[----:B------:R-:W5:Y:S04]  /*5d10*/  @!P1 LDG.E.U8 R13, desc[UR6][R8.64+0x11] ;  /* 0x00001106080d9981 */ /* 0x000f68000c1e1100 */
[----:B------:R-:W5:Y:S01]  /*5d20*/  @!P5 LDG.E.U8 R12, desc[UR6][R8.64+0x1a] ;  /* 0x00001a06080cd981 */ /* 0x000f62000c1e1100 */
[----:B--2---:R-:W-:-:S03]  /*5d30*/  @!P0 IMAD R23, R10, 0x100, R23 ;  /* 0x000001000a178824 */ /* 0x004fc600078e0217 */
[----:B------:R-:W2:Y:S01]  /*5d40*/  @!P1 LDG.E.U8 R10, desc[UR6][R8.64+0xb] ;  /* 0x00000b06080a9981 */ /* 0x000ea2000c1e1100 */
[----:B---3--:R-:W-:-:S03]  /*5d50*/  @!P0 IMAD R32, R22, 0x100, R11 ;  /* 0x0000010016208824 */ /* 0x008fc600078e020b */
[----:B------:R-:W2:Y:S04]  /*5d60*/  @!P1 LDG.E.U8 R11, desc[UR6][R8.64+0xc] ;  /* 0x00000c06080b9981 */ /* 0x000ea8000c1e1100 */
[----:B------:R-:W3:Y:S01]  /*5d70*/  @!P1 LDG.E.U8 R22, desc[UR6][R8.64+0xd] ;  /* 0x00000d0608169981 */ /* 0x000ee2000c1e1100 */
[----:B----4-:R-:W-:Y:S02]  /*5d80*/  @!P0 IMAD R20, R33, 0x100, R20 ;  /* 0x0000010021148824 */ /* 0x010fe400078e0214 */
[----:B------:R-:W-:Y:S02]  /*5d90*/  @!P0 IMAD.U32 R15, R32, 0x10000, R23 ;  /* 0x00010000200f8824 */ /* 0x000fe400078e0017 */
[----:B------:R-:W4:Y:S01]  /*5da0*/  @!P5 LDG.E.U8 R23, desc[UR6][R8.64+0x15] ;  /* 0x000015060817d981 */ /* 0x000f22000c1e1100 */
[----:B-----5:R-:W-:-:S03]  /*5db0*/  @!P0 IMAD R21, R21, 0x100, R18 ;  /* 0x0000010015158824 */ /* 0x020fc600078e0212 */
[----:B------:R-:W5:Y:S01]  /*5dc0*/  @!P5 LDG.E.U8 R18, desc[UR6][R8.64+0x12] ;  /* 0x000012060812d981 */ /* 0x000f62000c1e1100 */
[----:B------:R-:W-:-:S03]  /*5dd0*/  @!P0 IMAD.U32 R14, R21, 0x10000, R20 ;  /* 0x00010000150e8824 */ /* 0x000fc600078e0014 */
[----:B------:R-:W5:Y:S04]  /*5de0*/  @!P5 LDG.E.U8 R21, desc[UR6][R8.64+0x13] ;  /* 0x000013060815d981 */ /* 0x000f68000c1e1100 */
[----:B------:R-:W4:Y:S01]  /*5df0*/  @!P5 LDG.E.U8 R20, desc[UR6][R8.64+0x14] ;  /* 0x000014060814d981 */ /* 0x000f22000c1e1100 */
[----:B------:R-:W-:-:S05]  /*5e00*/  VIADD R33, R28, 0x3 ;  /* 0x000000031c217836 */ /* 0x000fca0000000000 */
[----:B------:R-:W-:-:S13]  /*5e10*/  ISETP.GE.AND P4, PT, R33, R16, PT ;  /* 0x000000102100720c */ /* 0x000fda0003f86270 */
[----:B------:R-:W4:Y:S01]  /*5e20*/  @!P4 LDG.E.U8 R29, desc[UR6][R8.64+0x23] ;  /* 0x00002306081dc981 */ /* 0x000f22000c1e1100 */
[----:B------:R-:W-:-:S03]  /*5e30*/  @!P1 IMAD R30, R30, 0x100, R26 ;  /* 0x000001001e1e9824 */ /* 0x000fc600078e021a */
[----:B------:R-:W4:Y:S01]  /*5e40*/  @!P5 LDG.E.U8 R26, desc[UR6][R8.64+0x18] ;  /* 0x00001806081ad981 */ /* 0x000f22000c1e1100 */
[----:B------:R-:W-:-:S04]  /*5e50*/  ISETP.NE.AND P0, PT, R27, RZ, PT ;  /* 0x000000ff1b00720c */ /* 0x000fc80003f05270 */
[-C--:B------:R-:W-:Y:S02]  /*5e60*/  ISETP.GE.OR P0, PT, R28, R16.reuse, P0 ;  /* 0x000000101c00720c */ /* 0x080fe40000706670 */
[----:B------:R-:W-:Y:S02]  /*5e70*/  ISETP.NE.AND P2, PT, R12, RZ, PT ;  /* 0x000000ff0c00720c */ /* 0x000fe40003f45270 */
[----:B------:R-:W-:Y:S02]  /*5e80*/  SEL R28, RZ, 0x1, !P0 ;  /* 0x00000001ff1c7807 */ /* 0x000fe40004000000 */
[----:B------:R-:W-:Y:S01]  /*5e90*/  ISETP.GE.OR P2, PT, R35, R16, P2 ;  /* 0x000000102300720c */ /* 0x000fe20001746670 */
[----:B--2---:R-:W-:Y:S02]  /*5ea0*/  @!P1 IMAD R32, R11, 0x100, R10 ;  /* 0x000001000b209824 */ /* 0x004fe400078e020a */
[----:B------:R-:W2:Y:S04]  /*5eb0*/  @!P5 LDG.E.U8 R10, desc[UR6][R8.64+0x16] ;  /* 0x00001606080ad981 */ /* 0x000ea8000c1e1100 */
[----:B------:R-:W2:Y:S01]  /*5ec0*/  @!P5 LDG.E.U8 R11, desc[UR6][R8.64+0x17] ;  /* 0x00001706080bd981 */ /* 0x000ea2000c1e1100 */
[----:B---3--:R-:W-:-:S02]  /*5ed0*/  @!P1 IMAD R22, R25, 0x100, R22 ;  /* 0x0000010019169824 */ /* 0x008fc400078e0216 */
[----:B------:R-:W-:Y:S02]  /*5ee0*/  @!P1 IMAD R25, R31, 0x100, R24 ;  /* 0x000001001f199824 */ /* 0x000fe400078e0218 */
[----:B------:R-:W3:Y:S02]  /*5ef0*/  @!P5 LDG.E.U8 R31, desc[UR6][R8.64+0x19] ;  /* 0x00001906081fd981 */ /* 0x000ee4000c1e1100 */
[----:B------:R-:W-:Y:S02]  /*5f00*/  @!P1 IMAD.U32 R6, R25, 0x10000, R22 ;  /* 0x0001000019069824 */ /* 0x000fe400078e0016 */
[----:B------:R-:W-:Y:S01]  /*5f10*/  @!P1 IMAD.U32 R7, R32, 0x10000, R30 ;  /* 0x0001000020079824 */ /* 0x000fe200078e001e */
[----:B------:R-:W3:Y:S01]  /*5f20*/  @!P4 LDG.E.U8 R24, desc[UR6][R8.64+0x21] ;  /* 0x000021060818c981 */ /* 0x000ee2000c1e1100 */
[----:B-----5:R-:W-:-:S03]  /*5f30*/  @!P5 IMAD R22, R21, 0x100, R18 ;  /* 0x000001001516d824 */ /* 0x020fc600078e0212 */
[----:B------:R-:W5:Y:S01]  /*5f40*/  @!P4 LDG.E.U8 R30, desc[UR6][R8.64+0x22] ;  /* 0x00002206081ec981 */ /* 0x000f62000c1e1100 */
[----:B----4-:R-:W-:-:S03]  /*5f50*/  @!P5 IMAD R25, R23, 0x100, R20 ;  /* 0x000001001719d824 */ /* 0x010fc600078e0214 */
[----:B------:R-:W4:Y:S01]  /*5f60*/  @!P4 LDG.E.U8 R18, desc[UR6][R8.64+0x1b] ;  /* 0x00001b060812c981 */ /* 0x000f22000c1e1100 */
[----:B------:R-:W-:-:S03]  /*5f70*/  @!P5 IMAD.U32 R5, R25, 0x10000, R22 ;  /* 0x000100001905d824 */ /* 0x000fc600078e0016 */
[----:B------:R-:W5:Y:S04]  /*5f80*/  @!P4 LDG.E.U8 R20, desc[UR6][R8.64+0x1d] ;  /* 0x00001d060814c981 */ /* 0x000f68000c1e1100 */
[----:B------:R-:W5:Y:S04]  /*5f90*/  @!P4 LDG.E.U8 R23, desc[UR6][R8.64+0x1e] ;  /* 0x00001e060817c981 */ /* 0x000f68000c1e1100 */
[----:B------:R-:W4:Y:S04]  /*5fa0*/  @!P4 LDG.E.U8 R21, desc[UR6][R8.64+0x1c] ;  /* 0x00001c060815c981 */ /* 0x000f28000c1e1100 */
[----:B------:R-:W4:Y:S04]  /*5fb0*/  @!P4 LDG.E.U8 R22, desc[UR6][R8.64+0x1f] ;  /* 0x00001f060816c981 */ /* 0x000f28000c1e1100 */
[----:B------:R0:W4:Y:S01]  /*5fc0*/  @!P4 LDG.E.U8 R25, desc[UR6][R8.64+0x20] ;  /* 0x000020060819c981 */ /* 0x000122000c1e1100 */
[----:B------:R-:W-:-:S02]  /*5fd0*/  ISETP.NE.AND P1, PT, R13, RZ, PT ;  /* 0x000000ff0d00720c */ /* 0x000fc40003f25270 */
[----:B------:R-:W-:Y:S02]  /*5fe0*/  ISETP.NE.AND P3, PT, R29, RZ, PT ;  /* 0x000000ff1d00720c */ /* 0x000fe40003f65270 */
[-C--:B------:R-:W-:Y:S02]  /*5ff0*/  ISETP.GE.OR P1, PT, R37, R16.reuse, P1 ;  /* 0x000000102500720c */ /* 0x080fe40000f26670 */
[----:B------:R-:W-:Y:S02]  /*6000*/  ISETP.GE.OR P3, PT, R33, R16, P3 ;  /* 0x000000102100720c */ /* 0x000fe40001f66670 */
[----:B------:R-:W-:Y:S02]  /*6010*/  SEL R35, RZ, 0x1, !P1 ;  /* 0x00000001ff237807 */ /* 0x000fe40004800000 */
[----:B0-----:R-:W-:-:S03]  /*6020*/  SEL R8, RZ, 0x1, !P2 ;  /* 0x00000001ff087807 */ /* 0x001fc60005000000 */
[----:B------:R-:W-:-:S04]  /*6030*/  IMAD.IADD R35, R28, 0x1, R35 ;  /* 0x000000011c237824 */ /* 0x000fc800078e0223 */
[----:B------:R-:W-:-:S04]  /*6040*/  IMAD.IADD R8, R8, 0x1, R35 ;  /* 0x0000000108087824 */ /* 0x000fc800078e0223 */
[----:B------:R-:W-:Y:S02]  /*6050*/  VIADD R33, R8, 0x1 ;  /* 0x0000000108217836 */ /* 0x000fe40000000000 */
[----:B------:R-:W-:-:S05]  /*6060*/  @!P3 IMAD.MOV R33, RZ, RZ, R8 ;  /* 0x000000ffff21b224 */ /* 0x000fca00078e0208 */
[----:B------:R-:W0:Y:S02]  /*6070*/  SHFL.UP P6, R8, R33, 0x1, RZ ;  /* 0x0420000021087989 */ /* 0x000e2400000c00ff */
[----:B0-----:R-:W-:-:S05]  /*6080*/  @P6 IMAD.IADD R8, R8, 0x1, R33 ;  /* 0x0000000108086824 */ /* 0x001fca00078e0221 */
[----:B------:R-:W0:Y:S02]  /*6090*/  SHFL.UP P6, R9, R8, 0x2, RZ ;  /* 0x0440000008097989 */ /* 0x000e2400000c00ff */
[----:B0-----:R-:W-:-:S05]  /*60a0*/  @P6 IMAD.IADD R9, R8, 0x1, R9 ;  /* 0x0000000108096824 */ /* 0x001fca00078e0209 */
[----:B------:R-:W0:Y:S02]  /*60b0*/  SHFL.UP P6, R36, R9, 0x4, RZ ;  /* 0x0480000009247989 */ /* 0x000e2400000c00ff */
[----:B0-----:R-:W-:-:S05]  /*60c0*/  @P6 IMAD.IADD R36, R9, 0x1, R36 ;  /* 0x0000000109246824 */ /* 0x001fca00078e0224 */
[----:B------:R-:W0:Y:S01]  /*60d0*/  SHFL.UP P6, R37, R36, 0x8, RZ ;  /* 0x0500000024257989 */ /* 0x000e2200000c00ff */
[----:B------:R-:W1:Y:S01]  /*60e0*/  S2R R35, SR_LANEID ;  /* 0x0000000000237919 */ /* 0x000e620000000000 */
[----:B------:R-:W1:Y:S01]  /*60f0*/  S2UR UR5, SR_CgaCtaId ;  /* 0x00000000000579c3 */ /* 0x000e620000008800 */
[----:B0-----:R-:W-:-:S05]  /*6100*/  @P6 IMAD.IADD R37, R36, 0x1, R37 ;  /* 0x0000000124256824 */ /* 0x001fca00078e0225 */
[----:B------:R-:W0:Y:S01]  /*6110*/  SHFL.UP P6, R28, R37, 0x10, RZ ;  /* 0x06000000251c7989 */ /* 0x000e2200000c00ff */
[----:B------:R-:W-:Y:S02]  /*6120*/  UMOV UR4, 0x400 ;  /* 0x0000040000047882 */ /* 0x000fe40000000000 */
[----:B-1----:R-:W-:Y:S01]  /*6130*/  ULEA UR4, UR5, UR4, 0x18 ;  /* 0x0000000405047291 */ /* 0x002fe2000f8ec0ff */
[----:B------:R-:W-:Y:S01]  /*6140*/  SHF.R.U32.HI R32, RZ, 0x5, R19 ;  /* 0x00000005ff207819 */ /* 0x000fe20000011613 */
[----:B0-----:R-:W-:Y:S01]  /*6150*/  @P6 IMAD.IADD R28, R37, 0x1, R28 ;  /* 0x00000001251c6824 */ /* 0x001fe200078e021c */
[----:B------:R-:W-:-:S13]  /*6160*/  ISETP.NE.AND P6, PT, R35, 0x1f, PT ;  /* 0x0000001f2300780c */ /* 0x000fda0003fc5270 */
[C---:B------:R-:W-:Y:S01]  /*6170*/  @!P6 LEA R36, R32.reuse, UR4, 0x2 ;  /* 0x000000042024ec11 */ /* 0x040fe2000f8e10ff */
[----:B------:R-:W-:Y:S06]  /*6180*/  BAR.SYNC.DEFER_BLOCKING 0x0 ;  /* 0x0000000000007b1d */ /* 0x000fec0000010000 */
[----:B------:R-:W-:Y:S01]  /*6190*/  @!P6 STS [R36], R28 ;  /* 0x0000001c2400e388 */ /* 0x000fe20000000800 */
[----:B------:R-:W-:Y:S01]  /*61a0*/  ISETP.NE.AND P6, PT, R32, 0x2, PT ;  /* 0x000000022000780c */ /* 0x000fe20003fc5270 */
[----:B------:R-:W-:Y:S02]  /*61b0*/  IMAD.IADD R33, R28, 0x1, -R33 ;  /* 0x000000011c217824 */ /* 0x000fe400078e0a21 */
[----:B--2---:R-:W-:Y:S01]  /*61c0*/  @!P5 IMAD R34, R11, 0x100, R10 ;  /* 0x000001000b22d824 */ /* 0x004fe200078e020a */
[----:B------:R-:W-:Y:S06]  /*61d0*/  BAR.SYNC.DEFER_BLOCKING 0x0 ;  /* 0x0000000000007b1d */ /* 0x000fec0000010000 */
[----:B------:R-:W0:Y:S01]  /*61e0*/  LDS.128 R8, [UR4] ;  /* 0x00000004ff087984 */ /* 0x000e220008000c00 */
[----:B---3--:R-:W-:-:S04]  /*61f0*/  @!P5 IMAD R31, R31, 0x100, R26 ;  /* 0x000001001f1fd824 */ /* 0x008fc800078e021a */
[----:B------:R-:W-:Y:S01]  /*6200*/  @!P5 IMAD.U32 R4, R31, 0x10000, R34 ;  /* 0x000100001f04d824 */ /* 0x000fe200078e0022 */
[----:B------:R-:W-:Y:S01]  /*6210*/  ISETP.NE.AND P5, PT, R32, 0x3, PT ;  /* 0x000000032000780c */ /* 0x000fe20003fa5270 */
[----:B-----5:R-:W-:Y:S02]  /*6220*/  @!P4 IMAD R23, R23, 0x100, R20 ;  /* 0x000001001717c824 */ /* 0x020fe400078e0214 */
[----:B----4-:R-:W-:Y:S01]  /*6230*/  @!P4 IMAD R18, R21, 0x100, R18 ;  /* 0x000001001512c824 */ /* 0x010fe200078e0212 */
[----:B------:R-:W-:Y:S01]  /*6240*/  BSSY B1, `(.L_x_303) ;  /* 0x00000a0000017945 */ /* 0x000fe20003800000 */
[----:B------:R-:W-:Y:S02]  /*6250*/  @!P4 IMAD R21, R30, 0x100, R24 ;  /* 0x000001001e15c824 */ /* 0x000fe400078e0218 */
[----:B------:R-:W-:Y:S02]  /*6260*/  @!P4 IMAD R22, R25, 0x100, R22 ;  /* 0x000001001916c824 */ /* 0x000fe400078e0216 */
[----:B0-----:R-:W-:-:S04]  /*6270*/  IMAD.IADD R9, R8, 0x1, R9 ;  /* 0x0000000108097824 */ /* 0x001fc800078e0209 */
[----:B------:R-:W-:Y:S01]  /*6280*/  IMAD.IADD R10, R10, 0x1, R9 ;  /* 0x000000010a0a7824 */ /* 0x000fe200078e0209 */
[----:B------:R-:W-:Y:S02]  /*6290*/  SEL R8, R9, R8, !P6 ;  /* 0x0000000809087207 */ /* 0x000fe40007000000 */
[----:B------:R-:W-:Y:S02]  /*62a0*/  ISETP.NE.AND P6, PT, R35, RZ, PT ;  /* 0x000000ff2300720c */ /* 0x000fe40003fc5270 */
[----:B------:R-:W-:Y:S02]  /*62b0*/  SEL R8, R10, R8, !P5 ;  /* 0x000000080a087207 */ /* 0x000fe40006800000 */
[----:B------:R-:W-:Y:S02]  /*62c0*/  ISETP.GT.U32.AND P5, PT, R19, 0x1f, PT ;  /* 0x0000001f1300780c */ /* 0x000fe40003fa4070 */
[----:B------:R-:W-:Y:S02]  /*62d0*/  SEL R9, R33, RZ, P6 ;  /* 0x000000ff21097207 */ /* 0x000fe40003000000 */
[----:B------:R-:W-:-:S03]  /*62e0*/  ISETP.GE.U32.AND P6, PT, R19, 0x20, PT ;  /* 0x000000201300780c */ /* 0x000fc60003fc6070 */
[----:B------:R-:W-:Y:S02]  /*62f0*/  IMAD.IADD R20, R8, 0x1, R9 ;  /* 0x0000000108147824 */ /* 0x000fe400078e0209 */
[----:B------:R-:W-:Y:S02]  /*6300*/  @!P4 IMAD.U32 R3, R23, 0x10000, R18 ;  /* 0x000100001703c824 */ /* 0x000fe400078e0012 */
[----:B------:R-:W-:Y:S01]  /*6310*/  @!P4 IMAD.U32 R2, R21, 0x10000, R22 ;  /* 0x000100001502c824 */ /* 0x000fe200078e0016 */
[----:B------:R-:W-:Y:S01]  /*6320*/  SEL R34, R33, R20, !P6 ;  /* 0x0000001421227207 */ /* 0x000fe20007000000 */
        /* <DEDUP_REMOVED lines=8> */
[----:B0-----:R-:W-:-:S04]  /*63b0*/  IMAD.WIDE R32, R17, 0x8, R20 ;  /* 0x0000000811207825 */ /* 0x001fc800078e0214 */
[----:B------:R-:W-:Y:S01]  /*63c0*/  IMAD.IADD R17, R17, 0x1, R8 ;  /* 0x0000000111117824 */ /* 0x000fe200078e0208 */
[----:B------:R2:W-:Y:S01]  /*63d0*/  @!P4 ST.E.64.STRONG.GPU desc[UR6][R32.64+0x100], R10 ;  /* 0x0001000a2000c985 */ /* 0x0005e2000c10fb06 */
[----:B-1----:R-:W-:-:S13]  /*63e0*/  ISETP.GT.U32.AND P5, PT, R18, 0x1f3, PT ;  /* 0x000001f31200780c */ /* 0x002fda0003fa4070 */
[----:B--2---:R-:W-:Y:S05]  /*63f0*/  @P5 BRA `(.L_x_305) ;  /* 0x0000000000085947 */ /* 0x004fea0003800000 */
[----:B------:R0:W-:Y:S06]  /*6400*/  MEMBAR.SC.CTA ;  /* 0x0000000000007992 */ /* 0x0001ec0000000000 */
[----:B0-----:R-:W-:Y:S05]  /*6410*/  BRA `(.L_x_306) ;  /* 0x0000000000087947 */ /* 0x001fea0003800000 */
.L_x_305:
[----:B------:R-:W-:Y:S05]  /*6420*/  NANOSLEEP 0x1c2 ;  /* 0x000001c20000795d */ /* 0x000fea0003800000 */
[----:B------:R-:W-:Y:S01]  /*6430*/  NOP ;  /* 0x0000000000007918 */ /* 0x000fe20000000000 */
.L_x_306:
[----:B------:R-:W-:-:S05]  /*6440*/  IMAD.WIDE R20, R17, 0x8, R20 ;  /* 0x0000000811147825 */ /* 0x000fca00078e0214 */
[----:B------:R-:W2:Y:S01]  /*6450*/  LD.E.64.STRONG.GPU R8, desc[UR6][R20.64+0x100] ;  /* 0x0001000614087980 */ /* 0x000ea2000c10fb00 */
[----:B------:R-:W-:Y:S01]  /*6460*/  UMOV UR5, 0xffffffff ;  /* 0xffffffff00057882 */ /* 0x000fe20000000000 */
[----:B--2---:R-:W-:Y:S02]  /*6470*/  ISETP.NE.AND P6, PT, R8, 0x63, PT ;  /* 0x000000630800780c */ /* 0x004fe40003fc5270 */
[----:B------:R-:W-:Y:S11]  /*6480*/  BRA.DIV UR5, `(.L_x_307) ;  /* 0x0000002a05547947 */ /* 0x000ff6000b800000 */
[----:B------:R-:W-:-:S13]  /*6490*/  VOTE.ANY P6, !P6 ;  /* 0x0000000000ff7806 */ /* 0x000fda00070c0100 */
.L_x_392:
[----:B------:R-:W-:Y:S05]  /*64a0*/  @!P6 BRA `(.L_x_308) ;  /* 0x000000000030e947 */ /* 0x000fea0003800000 */
.L_x_312:
[----:B------:R-:W-:Y:S05]  /*64b0*/  YIELD ;  /* 0x0000000000007946 */ /* 0x000fea0003800000 */
[----:B------:R-:W-:Y:S05]  /*64c0*/  @P5 BRA `(.L_x_309) ;  /* 0x0000000000085947 */ /* 0x000fea0003800000 */
[----:B------:R0:W-:Y:S06]  /*64d0*/  MEMBAR.SC.CTA ;  /* 0x0000000000007992 */ /* 0x0001ec0000000000 */
[----:B0-----:R-:W-:Y:S05]  /*64e0*/  BRA `(.L_x_310) ;  /* 0x0000000000087947 */ /* 0x001fea0003800000 */
.L_x_309:
[----:B------:R-:W-:Y:S05]  /*64f0*/  NANOSLEEP 0x15e ;  /* 0x0000015e0000795d */ /* 0x000fea0003800000 */
[----:B------:R-:W-:Y:S01]  /*6500*/  NOP ;  /* 0x0000000000007918 */ /* 0x000fe20000000000 */
.L_x_310:
[----:B------:R-:W2:Y:S01]  /*6510*/  LD.E.64.STRONG.GPU R8, desc[UR6][R20.64+0x100] ;  /* 0x0001000614087980 */ /* 0x000ea2000c10fb00 */
[----:B------:R-:W-:Y:S01]  /*6520*/  UMOV UR5, 0xffffffff ;  /* 0xffffffff00057882 */ /* 0x000fe20000000000 */
[----:B--2---:R-:W-:Y:S02]  /*6530*/  ISETP.NE.AND P6, PT, R8, 0x63, PT ;  /* 0x000000630800780c */ /* 0x004fe40003fc5270 */
[----:B------:R-:W-:Y:S11]  /*6540*/  BRA.DIV UR5, `(.L_x_311) ;  /* 0x0000002a05447947 */ /* 0x000ff6000b800000 */
[----:B------:R-:W-:-:S13]  /*6550*/  VOTE.ANY P6, !P6 ;  /* 0x0000000000ff7806 */ /* 0x000fda00070c0100 */
.L_x_395:
[----:B------:R-:W-:Y:S05]  /*6560*/  @P6 BRA `(.L_x_312) ;  /* 0xfffffffc00d06947 */ /* 0x000fea000383ffff */
.L_x_308:
[----:B------:R-:W-:Y:S01]  /*6570*/  UMOV UR5, 0xffffffff ;  /* 0xffffffff00057882 */ /* 0x000fe20000000000 */
[----:B------:R-:W-:Y:S02]  /*6580*/  ISETP.NE.AND P5, PT, R8, 0x65, PT ;  /* 0x000000650800780c */ /* 0x000fe40003fa5270 */
[----:B------:R-:W-:Y:S11]  /*6590*/  BRA.DIV UR5, `(.L_x_313) ;  /* 0x0000002a05507947 */ /* 0x000ff6000b800000 */
[----:B------:R-:W0:Y:S01]  /*65a0*/  S2R R36, SR_GEMASK ;  /* 0x0000000000247919 */ /* 0x000e220000003c00 */
[----:B------:R-:W-:Y:S01]  /*65b0*/  VOTE.ANY R25, PT, !P5 ;  /* 0x0000000000197806 */ /* 0x000fe200068e0100 */
[C---:B------:R-:W-:Y:S02]  /*65c0*/  VIADD R22, R35.reuse, 0x2 ;  /* 0x0000000223167836 */ /* 0x040fe40000000000 */
[C---:B------:R-:W-:Y:S02]  /*65d0*/  VIADD R19, R35.reuse, 0x4 ;  /* 0x0000000423137836 */ /* 0x040fe40000000000 */
[----:B------:R-:W-:Y:S01]  /*65e0*/  VIADD R23, R35, 0x10 ;  /* 0x0000001023177836 */ /* 0x000fe20000000000 */
[----:B0-----:R-:W-:-:S05]  /*65f0*/  LOP3.LUT R25, R25, 0x80000000, R36, 0xec, !PT ;  /* 0x8000000019197812 */ /* 0x001fca00078eec24 */
[----:B------:R-:W-:-:S05]  /*6600*/  VIADD R10, R25, 0xffffffff ;  /* 0xffffffff190a7836 */ /* 0x000fca0000000000 */
[----:B------:R-:W-:-:S04]  /*6610*/  LOP3.LUT R10, R25, R10, RZ, 0xc, !PT ;  /* 0x0000000a190a7212 */ /* 0x000fc800078e0cff */
[----:B------:R0:W1:Y:S02]  /*6620*/  POPC R37, R10 ;  /* 0x0000000a00257309 */ /* 0x0000640000000000 */
[C---:B0-----:R-:W-:Y:S01]  /*6630*/  VIADD R10, R35.reuse, 0x8 ;  /* 0x00000008230a7836 */ /* 0x041fe20000000000 */
[----:B-1----:R-:W0:Y:S01]  /*6640*/  SHFL.DOWN PT, R31, R9, 0x1, R37 ;  /* 0x08200000091f7989 */ /* 0x002e2200000e0025 */
[-C--:B------:R-:W-:Y:S02]  /*6650*/  ISETP.GE.AND P5, PT, R35, R37.reuse, PT ;  /* 0x000000252300720c */ /* 0x080fe40003fa6270 */
[-C--:B------:R-:W-:Y:S02]  /*6660*/  ISETP.GT.AND P6, PT, R23, R37.reuse, PT ;  /* 0x000000251700720c */ /* 0x080fe40003fc4270 */
[----:B0-----:R-:W-:Y:S02]  /*6670*/  SEL R20, R31, RZ, !P5 ;  /* 0x000000ff1f147207 */ /* 0x001fe40006800000 */
[----:B------:R-:W-:-:S03]  /*6680*/  ISETP.GT.AND P5, PT, R22, R37, PT ;  /* 0x000000251600720c */ /* 0x000fc60003fa4270 */
[----:B------:R-:W-:Y:S02]  /*6690*/  IMAD.IADD R24, R20, 0x1, R9 ;  /* 0x0000000114187824 */ /* 0x000fe400078e0209 */
[----:B------:R-:W0:Y:S03]  /*66a0*/  LDC.64 R20, c[0x0][0x3a0] ;  /* 0x0000e800ff147b82 */ /* 0x000e260000000a00 */
[----:B------:R-:W1:Y:S02]  /*66b0*/  SHFL.DOWN PT, R31, R24, 0x2, R37 ;  /* 0x08400000181f7989 */ /* 0x000e6400000e0025 */
[----:B-1----:R-:W-:Y:S02]  /*66c0*/  SEL R31, R31, RZ, !P5 ;  /* 0x000000ff1f1f7207 */ /* 0x002fe40006800000 */
[----:B------:R-:W-:-:S03]  /*66d0*/  ISETP.GT.AND P5, PT, R19, R37, PT ;  /* 0x000000251300720c */ /* 0x000fc60003fa4270 */
[----:B------:R-:W-:-:S05]  /*66e0*/  IMAD.IADD R26, R24, 0x1, R31 ;  /* 0x00000001181a7824 */ /* 0x000fca00078e021f */
[----:B------:R-:W1:Y:S02]  /*66f0*/  SHFL.DOWN PT, R31, R26, 0x4, R37 ;  /* 0x088000001a1f7989 */ /* 0x000e6400000e0025 */
[----:B-1----:R-:W-:Y:S02]  /*6700*/  SEL R31, R31, RZ, !P5 ;  /* 0x000000ff1f1f7207 */ /* 0x002fe40006800000 */
[----:B------:R-:W-:-:S03]  /*6710*/  ISETP.GT.AND P5, PT, R10, R37, PT ;  /* 0x000000250a00720c */ /* 0x000fc60003fa4270 */
[----:B------:R-:W-:-:S05]  /*6720*/  IMAD.IADD R28, R26, 0x1, R31 ;  /* 0x000000011a1c7824 */ /* 0x000fca00078e021f */
[----:B------:R-:W1:Y:S02]  /*6730*/  SHFL.DOWN PT, R31, R28, 0x8, R37 ;  /* 0x090000001c1f7989 */ /* 0x000e6400000e0025 */
[----:B-1----:R-:W-:Y:S02]  /*6740*/  SEL R9, R31, RZ, !P5 ;  /* 0x000000ff1f097207 */ /* 0x002fe40006800000 */
[----:B------:R-:W-:-:S03]  /*6750*/  ISETP.NE.AND P5, PT, R8, 0x65, PT ;  /* 0x000000650800780c */ /* 0x000fc60003fa5270 */
[----:B------:R-:W-:-:S05]  /*6760*/  IMAD.IADD R9, R28, 0x1, R9 ;  /* 0x000000011c097824 */ /* 0x000fca00078e0209 */
[----:B------:R-:W1:Y:S05]  /*6770*/  SHFL.DOWN PT, R31, R9, 0x10, R37 ;  /* 0x0a000000091f7989 */ /* 0x000e6a00000e0025 */
[----:B------:R-:W-:Y:S02]  /*6780*/  VOTE.ALL P5, P5 ;  /* 0x0000000000ff7806 */ /* 0x000fe400028a0000 */
[----:B-1----:R-:W-:Y:S02]  /*6790*/  SEL R24, R31, RZ, !P6 ;  /* 0x000000ff1f187207 */ /* 0x002fe40007000000 */
[----:B0-----:R-:W-:-:S03]  /*67a0*/  IADD3 R26, P6, PT, R20, 0x100, RZ ;  /* 0x00000100141a7810 */ /* 0x001fc60007fde0ff */
[----:B------:R-:W-:Y:S02]  /*67b0*/  IMAD.IADD R24, R9, 0x1, R24 ;  /* 0x0000000109187824 */ /* 0x000fe400078e0218 */
[----:B------:R-:W-:-:S08]  /*67c0*/  IMAD.X R28, RZ, RZ, R21, P6 ;  /* 0x000000ffff1c7224 */ /* 0x000fd000030e0615 */
.L_x_404:
[----:B------:R-:W-:Y:S05]  /*67d0*/  @!P5 BRA `(.L_x_314) ;  /* 0x0000000000dcd947 */ /* 0x000fea0003800000 */
.L_x_322:
        /* <DEDUP_REMOVED lines=9> */
.L_x_407:
[----:B------:R-:W-:Y:S05]  /*6870*/  @!P6 BRA `(.L_x_316) ;  /* 0x000000000034e947 */ /* 0x000fea0003800000 */
[----:B------:R-:W-:-:S13]  /*6880*/  ISETP.GT.U32.AND P5, PT, R18, 0x1f3, PT ;  /* 0x000001f31200780c */ /* 0x000fda0003fa4070 */
.L_x_320:
[----:B------:R-:W-:Y:S05]  /*6890*/  YIELD ;  /* 0x0000000000007946 */ /* 0x000fea0003800000 */
[----:B------:R-:W-:Y:S05]  /*68a0*/  @P5 BRA `(.L_x_317) ;  /* 0x0000000000085947 */ /* 0x000fea0003800000 */
[----:B------:R0:W-:Y:S06]  /*68b0*/  MEMBAR.SC.CTA ;  /* 0x0000000000007992 */ /* 0x0001ec0000000000 */
[----:B0-----:R-:W-:Y:S05]  /*68c0*/  BRA `(.L_x_318) ;  /* 0x0000000000087947 */ /* 0x001fea0003800000 */
.L_x_317:
[----:B------:R-:W-:Y:S05]  /*68d0*/  NANOSLEEP 0x15e ;  /* 0x0000015e0000795d */ /* 0x000fea0003800000 */
[----:B------:R-:W-:Y:S01]  /*68e0*/  NOP ;  /* 0x0000000000007918 */ /* 0x000fe20000000000 */
.L_x_318:
[----:B------:R-:W2:Y:S01]  /*68f0*/  LD.E.64.STRONG.GPU R8, desc[UR6][R20.64+-0x100] ;  /* 0xffff000614087980 */ /* 0x000ea2000c10fb00 */
[----:B------:R-:W-:Y:S01]  /*6900*/  UMOV UR5, 0xffffffff ;  /* 0xffffffff00057882 */ /* 0x000fe20000000000 */
[----:B--2---:R-:W-:Y:S02]  /*6910*/  ISETP.NE.AND P6, PT, R8, 0x63, PT ;  /* 0x000000630800780c */ /* 0x004fe40003fc5270 */
[----:B------:R-:W-:Y:S11]  /*6920*/  BRA.DIV UR5, `(.L_x_319) ;  /* 0x0000002a05947947 */ /* 0x000ff6000b800000 */
[----:B------:R-:W-:-:S13]  /*6930*/  VOTE.ANY P6, !P6 ;  /* 0x0000000000ff7806 */ /* 0x000fda00070c0100 */
.L_x_410:
[----:B------:R-:W-:Y:S05]  /*6940*/  @P6 BRA `(.L_x_320) ;  /* 0xfffffffc00d06947 */ /* 0x000fea000383ffff */
.L_x_316:
[----:B------:R-:W-:Y:S01]  /*6950*/  UMOV UR5, 0xffffffff ;  /* 0xffffffff00057882 */ /* 0x000fe20000000000 */
[----:B------:R-:W-:Y:S02]  /*6960*/  ISETP.NE.AND P5, PT, R8, 0x65, PT ;  /* 0x000000650800780c */ /* 0x000fe40003fa5270 */
[----:B------:R-:W-:Y:S11]  /*6970*/  BRA.DIV UR5, `(.L_x_321) ;  /* 0x0000002a05a07947 */ /* 0x000ff6000b800000 */
[----:B------:R-:W-:Y:S01]  /*6980*/  VOTE.ANY R25, PT, !P5 ;  /* 0x0000000000197806 */ /* 0x000fe200068e0100 */
[----:B------:R-:W-:-:S03]  /*6990*/  VIADD R17, R17, 0xffffffe0 ;  /* 0xffffffe011117836 */ /* 0x000fc60000000000 */
[----:B------:R-:W-:-:S05]  /*69a0*/  LOP3.LUT R25, R25, 0x80000000, R36, 0xec, !PT ;  /* 0x8000000019197812 */ /* 0x000fca00078eec24 */
[----:B------:R-:W-:-:S05]  /*69b0*/  VIADD R20, R25, 0xffffffff ;  /* 0xffffffff19147836 */ /* 0x000fca0000000000 */
[----:B------:R-:W-:-:S06]  /*69c0*/  LOP3.LUT R20, R25, R20, RZ, 0xc, !PT ;  /* 0x0000001419147212 */ /* 0x000fcc00078e0cff */
[----:B------:R-:W0:Y:S02]  /*69d0*/  POPC R20, R20 ;  /* 0x0000001400147309 */ /* 0x000e240000000000 */
[----:B0-----:R-:W0:Y:S01]  /*69e0*/  SHFL.DOWN PT, R31, R9, 0x1, R20 ;  /* 0x08200000091f7989 */ /* 0x001e2200000e0014 */
[-C--:B------:R-:W-:Y:S02]  /*69f0*/  ISETP.GE.AND P5, PT, R35, R20.reuse, PT ;  /* 0x000000142300720c */ /* 0x080fe40003fa6270 */
[-C--:B------:R-:W-:Y:S02]  /*6a00*/  ISETP.GT.AND P6, PT, R23, R20.reuse, PT ;  /* 0x000000141700720c */ /* 0x080fe40003fc4270 */
        /* <DEDUP_REMOVED lines=13> */
[----:B------:R-:W-:-:S03]  /*6ae0*/  ISETP.NE.AND P5, PT, R8, 0x65, PT ;  /* 0x000000650800780c */ /* 0x000fc60003fa5270 */
[----:B------:R-:W-:-:S05]  /*6af0*/  IMAD.IADD R37, R9, 0x1, R31 ;  /* 0x0000000109257824 */ /* 0x000fca00078e021f */
[----:B------:R-:W0:Y:S05]  /*6b00*/  SHFL.DOWN PT, R31, R37, 0x10, R20 ;  /* 0x0a000000251f7989 */ /* 0x000e2a00000e0014 */
[----:B------:R-:W-:Y:S02]  /*6b10*/  VOTE.ALL P5, P5 ;  /* 0x0000000000ff7806 */ /* 0x000fe400028a0000 */
[----:B0-----:R-:W-:-:S04]  /*6b20*/  SEL R31, R31, RZ, !P6 ;  /* 0x000000ff1f1f7207 */ /* 0x001fc80007000000 */
[----:B------:R-:W-:-:S07]  /*6b30*/  IADD3 R24, PT, PT, R37, R31, R24 ;  /* 0x0000001f25187210 */ /* 0x000fce0007ffe018 */
.L_x_419:
[----:B------:R-:W-:Y:S05]  /*6b40*/  @P5 BRA `(.L_x_322) ;  /* 0xfffffffc00245947 */ /* 0x000fea000383ffff */
.L_x_314:
[----:B------:R-:W-:Y:S01]  /*6b50*/  ISETP.NE.AND P5, PT, R35, RZ, PT ;  /* 0x000000ff2300720c */ /* 0x000fe20003fa5270 */
[----:B------:R-:W0:Y:S01]  /*6b60*/  @!P4 S2R R9, SR_CgaCtaId ;  /* 0x000000000009c919 */ /* 0x000e220000008800 */
[----:B------:R-:W-:Y:S01]  /*6b70*/  @!P4 MOV R8, 0x400 ;  /* 0x000004000008c802 */ /* 0x000fe20000000f00 */
[----:B------:R-:W-:Y:S02]  /*6b80*/  @!P4 IMAD.IADD R11, R11, 0x1, R24 ;  /* 0x000000010b0bc824 */ /* 0x000fe400078e0218 */
[----:B------:R-:W-:Y:S02]  /*6b90*/  @!P4 IMAD.MOV.U32 R10, RZ, RZ, 0x65 ;  /* 0x00000065ff0ac424 */ /* 0x000fe400078e00ff */
[----:B------:R-:W-:-:S03]  /*6ba0*/  IMAD.MOV.U32 R20, RZ, RZ, R34 ;  /* 0x000000ffff147224 */ /* 0x000fc600078e0022 */
[----:B------:R1:W-:Y:S03]  /*6bb0*/  @!P4 ST.E.64.STRONG.GPU desc[UR6][R32.64+0x100], R10 ;  /* 0x0001000a2000c985 */ /* 0x0003e6000c10fb06 */
[----:B------:R-:W-:Y:S01]  /*6bc0*/  @!P5 MOV R17, 0x400 ;  /* 0x000004000011d802 */ /* 0x000fe20000000f00 */
[----:B------:R-:W2:Y:S01]  /*6bd0*/  @!P5 S2R R18, SR_CgaCtaId ;  /* 0x000000000012d919 */ /* 0x000ea20000008800 */
[----:B------:R-:W-:Y:S01]  /*6be0*/  @!P5 IMAD.MOV.U32 R20, RZ, RZ, R24 ;  /* 0x000000ffff14d224 */ /* 0x000fe200078e0018 */
[----:B0-----:R-:W-:-:S05]  /*6bf0*/  @!P4 LEA R8, R9, R8, 0x18 ;  /* 0x000000080908c211 */ /* 0x001fca00078ec0ff */
[----:B------:R1:W-:Y:S04]  /*6c00*/  @!P4 STS [R8+0x28], R11 ;  /* 0x0000280b0800c388 */ /* 0x0003e80000000800 */
[----:B------:R1:W-:Y:S01]  /*6c10*/  @!P4 STS [R8+0x24], R24 ;  /* 0x000024180800c388 */ /* 0x0003e20000000800 */
[----:B--2---:R-:W-:-:S05]  /*6c20*/  @!P5 LEA R17, R18, R17, 0x18 ;  /* 0x000000111211d211 */ /* 0x004fca00078ec0ff */
[----:B------:R1:W-:Y:S02]  /*6c30*/  @!P5 STS [R17+0x14], R24 ;  /* 0x000014181100d388 */ /* 0x0003e40000000800 */
.L_x_304:
[----:B------:R-:W-:Y:S05]  /*6c40*/  BSYNC B1 ;  /* 0x0000000000017941 */ /* 0x000fea0003800000 */
.L_x_303:
[----:B-1----:R-:W0:Y:S01]  /*6c50*/  S2R R17, SR_TID.X ;  /* 0x0000000000117919 */ /* 0x002e220000002100 */
[----:B------:R-:W-:Y:S01]  /*6c60*/  ISETP.NE.AND P4, PT, R27, RZ, PT ;  /* 0x000000ff1b00720c */ /* 0x000fe20003f85270 */
[----:B------:R-:W-:Y:S05]  /*6c70*/  WARPSYNC.ALL ;  /* 0x0000000000007948 */ /* 0x000fea0003800000 */
[----:B------:R-:W-:Y:S02]  /*6c80*/  ISETP.NE.AND P6, PT, R13, RZ, PT ;  /* 0x000000ff0d00720c */ /* 0x000fe40003fc5270 */
[----:B------:R-:W-:Y:S01]  /*6c90*/  ISETP.NE.AND P5, PT, R12, RZ, PT ;  /* 0x000000ff0c00720c */ /* 0x000fe20003fa5270 */
[----:B0-----:R-:W-:-:S04]  /*6ca0*/  IMAD.SHL.U32 R35, R17, 0x4, RZ ;  /* 0x0000000411237824 */ /* 0x001fc800078e00ff */
[C---:B------:R-:W-:Y:S01]  /*6cb0*/  VIADD R33, R35.reuse, 0x1 ;  /* 0x0000000123217836 */ /* 0x040fe20000000000 */
[CC--:B------:R-:W-:Y:S01]  /*6cc0*/  ISETP.GE.OR P4, PT, R35.reuse, R16.reuse, P4 ;  /* 0x000000102300720c */ /* 0x0c0fe20002786670 */
[C---:B------:R-:W-:Y:S02]  /*6cd0*/  VIADD R31, R35.reuse, 0x2 ;  /* 0x00000002231f7836 */ /* 0x040fe40000000000 */
[----:B------:R-:W-:Y:S01]  /*6ce0*/  VIADD R23, R35, 0x3 ;  /* 0x0000000323177836 */ /* 0x000fe20000000000 */
[-C--:B------:R-:W-:Y:S02]  /*6cf0*/  ISETP.GE.OR P6, PT, R33, R16.reuse, P6 ;  /* 0x000000102100720c */ /* 0x080fe400037c6670 */
[----:B------:R-:W-:Y:S02]  /*6d00*/  SEL R22, RZ, 0x1, !P4 ;  /* 0x00000001ff167807 */ /* 0x000fe40006000000 */
[----:B------:R-:W-:Y:S02]  /*6d10*/  SEL R21, RZ, 0x1, !P6 ;  /* 0x00000001ff157807 */ /* 0x000fe40007000000 */
[----:B------:R-:W-:-:S03]  /*6d20*/  ISETP.GE.OR P5, PT, R31, R16, P5 ;  /* 0x000000101f00720c */ /* 0x000fc60002fa6670 */
[----:B------:R-:W-:Y:S01]  /*6d30*/  IMAD.IADD R24, R22, 0x1, R21 ;  /* 0x0000000116187824 */ /* 0x000fe200078e0215 */
[----:B------:R-:W-:Y:S01]  /*6d40*/  SEL R19, RZ, 0x1, !P5 ;  /* 0x00000001ff137807 */ /* 0x000fe20006800000 */
[----:B------:R-:W0:Y:S01]  /*6d50*/  S2R R9, SR_CgaCtaId ;  /* 0x0000000000097919 */ /* 0x000e220000008800 */
[----:B------:R-:W-:-:S03]  /*6d60*/  MOV R18, 0x400 ;  /* 0x0000040000127802 */ /* 0x000fc60000000f00 */
[----:B------:R-:W-:Y:S01]  /*6d70*/  IMAD.IADD R30, R19, 0x1, R24 ;  /* 0x00000001131e7824 */ /* 0x000fe200078e0218 */
[----:B------:R-:W-:Y:S01]  /*6d80*/  BAR.SYNC.DEFER_BLOCKING 0x0 ;  /* 0x0000000000007b1d */ /* 0x000fe20000010000 */
[----:B------:R-:W-:Y:S02]  /*6d90*/  ISETP.NE.AND P4, PT, R17, RZ, PT ;  /* 0x000000ff1100720c */ /* 0x000fe40003f85270 */
[----:B------:R-:W-:-:S03]  /*6da0*/  SHF.R.U32.HI R37, RZ, 0x18, R15 ;  /* 0x00000018ff257819 */ /* 0x000fc6000001160f */
[----:B------:R-:W1:Y:S01]  /*6db0*/  LDCU.U8 UR4, c[0x0][0x3b8] ;  /* 0x00007700ff0477ac */ /* 0x000e620008000000 */
[----:B------:R-:W-:Y:S01]  /*6dc0*/  BSSY.RECONVERGENT B1, `(.L_x_323) ;  /* 0x000007a000017945 */ /* 0x000fe20003800200 */
[----:B0-----:R-:W-:-:S05]  /*6dd0*/  LEA R18, R9, R18, 0x18 ;  /* 0x0000001209127211 */ /* 0x001fca00078ec0ff */
[----:B------:R-:W0:Y:S04]  /*6de0*/  LDS R25, [R18+0x14] ;  /* 0x0000140012197984 */ /* 0x000e280000000800 */
[----:B------:R-:W2:Y:S01]  /*6df0*/  LDS.128 R8, [R18+0x20] ;  /* 0x0000200012087984 */ /* 0x000ea20000000c00 */
[----:B0-----:R-:W-:Y:S01]  /*6e00*/  SEL R25, R25, RZ, P4 ;  /* 0x000000ff19197207 */ /* 0x001fe20002000000 */
[----:B--2---:R-:W-:-:S04]  /*6e10*/  IMAD.IADD R0, R0, 0x1, -R9 ;  /* 0x0000000100007824 */ /* 0x004fc800078e0a09 */
[----:B------:R-:W-:Y:S01]  /*6e20*/  IMAD.IADD R20, R25, 0x1, R20 ;  /* 0x0000000119147824 */ /* 0x000fe200078e0214 */
[----:B------:R-:W-:-:S03]  /*6e30*/  IADD3 R25, PT, PT, -R16, 0x200, RZ ;  /* 0x0000020010197810 */ /* 0x000fc60007ffe1ff */
[----:B------:R-:W-:Y:S01]  /*6e40*/  IMAD.IADD R26, R20, 0x1, -R9 ;  /* 0x00000001141a7824 */ /* 0x000fe200078e0a09 */
[----:B------:R-:W-:Y:S02]  /*6e50*/  IADD3 R8, PT, PT, R16, R25, -R11 ;  /* 0x0000001910087210 */ /* 0x000fe40007ffe80b */
[----:B------:R-:W-:Y:S01]  /*6e60*/  IADD3 R24, PT, PT, R9, -R24, -R20 ;  /* 0x8000001809187210 */ /* 0x000fe20007ffe814 */
[--C-:B------:R-:W-:Y:S02]  /*6e70*/  IMAD.IADD R28, R35, 0x1, -R26.reuse ;  /* 0x00000001231c7824 */ /* 0x100fe400078e0a1a */
[----:B------:R-:W-:Y:S01]  /*6e80*/  IMAD.IADD R11, R8, 0x1, R26 ;  /* 0x00000001080b7824 */ /* 0x000fe200078e021a */
[----:B------:R-:W-:Y:S01]  /*6e90*/  IADD3 R26, PT, PT, R9, -R20, -R22 ;  /* 0x80000014091a7210 */ /* 0x000fe20007ffe816 */
[----:B------:R-:W-:Y:S01]  /*6ea0*/  IMAD.IADD R31, R31, 0x1, R24 ;  /* 0x000000011f1f7824 */ /* 0x000fe200078e0218 */
[----:B------:R-:W-:Y:S02]  /*6eb0*/  IADD3 R20, PT, PT, R9, -R30, -R20 ;  /* 0x8000001e09147210 */ /* 0x000fe40007ffe814 */
[----:B------:R-:W-:Y:S01]  /*6ec0*/  SEL R35, R11, R28, P0 ;  /* 0x0000001c0b237207 */ /* 0x000fe20000000000 */
[----:B------:R-:W-:Y:S01]  /*6ed0*/  IMAD.IADD R33, R33, 0x1, R26 ;  /* 0x0000000121217824 */ /* 0x000fe200078e021a */
[----:B------:R-:W-:Y:S01]  /*6ee0*/  SHF.R.U32.HI R24, RZ, 0x8, R15 ;  /* 0x00000008ff187819 */ /* 0x000fe2000001160f */
[----:B------:R-:W-:Y:S01]  /*6ef0*/  IMAD.IADD R28, R22, 0x1, R11 ;  /* 0x00000001161c7824 */ /* 0x000fe200078e020b */
[----:B------:R-:W-:Y:S01]  /*6f00*/  SHF.R.U32.HI R11, RZ, 0x18, R14 ;  /* 0x00000018ff0b7819 */ /* 0x000fe2000001160e */
[----:B------:R-:W-:Y:S01]  /*6f10*/  IMAD.IADD R23, R23, 0x1, R20 ;  /* 0x0000000117177824 */ /* 0x000fe200078e0214 */
[----:B------:R-:W-:Y:S01]  /*6f20*/  SHF.R.U32.HI R22, RZ, 0x10, R14 ;  /* 0x00000010ff167819 */ /* 0x000fe2000001160e */
[----:B------:R-:W-:Y:S01]  /*6f30*/  IMAD R20, R35, 0x9, R18 ;  /* 0x0000000923147824 */ /* 0x000fe200078e0212 */
[----:B------:R-:W-:Y:S01]  /*6f40*/  BAR.SYNC.DEFER_BLOCKING 0x0 ;  /* 0x0000000000007b1d */ /* 0x000fe20000010000 */
[----:B------:R-:W-:-:S02]  /*6f50*/  SHF.R.U32.HI R35, RZ, 0x10, R15 ;  /* 0x00000010ff237819 */ /* 0x000fc4000001160f */
[----:B------:R-:W-:Y:S01]  /*6f60*/  SEL R33, R28, R33, P1 ;  /* 0x000000211c217207 */ /* 0x000fe20000800000 */
[----:B------:R-:W-:Y:S01]  /*6f70*/  IMAD.IADD R28, R21, 0x1, R28 ;  /* 0x00000001151c7824 */ /* 0x000fe200078e021c */
[----:B------:R-:W-:Y:S02]  /*6f80*/  SHF.R.U32.HI R26, RZ, 0x8, R14 ;  /* 0x00000008ff1a7819 */ /* 0x000fe4000001160e */
[----:B------:R-:W-:Y:S01]  /*6f90*/  SHF.R.U32.HI R21, RZ, 0x18, R7 ;  /* 0x00000018ff157819 */ /* 0x000fe20000011607 */
[----:B------:R-:W-:Y:S01]  /*6fa0*/  @P3 IMAD.IADD R23, R19, 0x1, R28 ;  /* 0x0000000113173824 */ /* 0x000fe200078e021c */
[----:B------:R-:W-:Y:S02]  /*6fb0*/  SHF.R.U32.HI R19, RZ, 0x10, R6 ;  /* 0x00000010ff137819 */ /* 0x000fe40000011606 */
[----:B------:R-:W-:Y:S02]  /*6fc0*/  ISETP.GE.AND P0, PT, R17, R8, PT ;  /* 0x000000081100720c */ /* 0x000fe40003f06270 */
[----:B------:R-:W-:Y:S01]  /*6fd0*/  SHF.R.U32.HI R30, RZ, 0x8, R4 ;  /* 0x00000008ff1e7819 */ /* 0x000fe20000011604 */
[----:B------:R0:W-:Y:S04]  /*6fe0*/  STS.U8 [R20+0x2], R35 ;  /* 0x0000022314007388 */ /* 0x0001e80000000000 */
[----:B------:R2:W-:Y:S04]  /*6ff0*/  STS.U8 [R20+0x1], R24 ;  /* 0x0000011814007388 */ /* 0x0005e80000000000 */
[----:B------:R3:W-:Y:S01]  /*7000*/  STS.U8 [R20], R15 ;  /* 0x0000000f14007388 */ /* 0x0007e20000000000 */
[----:B0-----:R-:W-:-:S03]  /*7010*/  SEL R35, R28, R31, P2 ;  /* 0x0000001f1c237207 */ /* 0x001fc60001000000 */
[----:B------:R0:W-:Y:S01]  /*7020*/  STS.U8 [R20+0x7], R11 ;  /* 0x0000070b14007388 */ /* 0x0001e20000000000 */
[----:B------:R-:W-:Y:S01]  /*7030*/  SHF.R.U32.HI R31, RZ, 0x8, R6 ;  /* 0x00000008ff1f7819 */ /* 0x000fe20000011606 */
[--C-:B--2---:R-:W-:Y:S01]  /*7040*/  IMAD R24, R33, 0x9, R18.reuse ;  /* 0x0000000921187824 */ /* 0x104fe200078e0212 */
[--C-:B------:R-:W-:Y:S01]  /*7050*/  SHF.R.U32.HI R33, RZ, 0x10, R7.reuse ;  /* 0x00000010ff217819 */ /* 0x100fe20000011607 */
[----:B------:R-:W-:Y:S01]  /*7060*/  STS.U8 [R20+0x3], R37 ;  /* 0x0000032514007388 */ /* 0x000fe20000000000 */
[----:B------:R-:W-:Y:S01]  /*7070*/  IMAD R35, R35, 0x9, R18 ;  /* 0x0000000923237824 */ /* 0x000fe200078e0212 */
[----:B---3--:R-:W-:Y:S02]  /*7080*/  SHF.R.U32.HI R15, RZ, 0x18, R6 ;  /* 0x00000018ff0f7819 */ /* 0x008fe40000011606 */
[----:B------:R2:W-:Y:S01]  /*7090*/  STS.U8 [R20+0x6], R22 ;  /* 0x0000061614007388 */ /* 0x0005e20000000000 */
[----:B------:R-:W-:Y:S02]  /*70a0*/  SHF.R.U32.HI R28, RZ, 0x10, R4 ;  /* 0x00000010ff1c7819 */ /* 0x000fe40000011604 */
[----:B0-----:R-:W-:Y:S01]  /*70b0*/  SHF.R.U32.HI R11, RZ, 0x8, R7 ;  /* 0x00000008ff0b7819 */ /* 0x001fe20000011607 */
[----:B------:R0:W-:Y:S04]  /*70c0*/  STS.U8 [R20+0x5], R26 ;  /* 0x0000051a14007388 */ /* 0x0001e80000000000 */
[----:B------:R3:W-:Y:S01]  /*70d0*/  STS.U8 [R20+0x4], R14 ;  /* 0x0000040e14007388 */ /* 0x0007e20000000000 */
[----:B--2---:R-:W-:-:S03]  /*70e0*/  SHF.R.U32.HI R22, RZ, 0x8, R5 ;  /* 0x00000008ff167819 */ /* 0x004fc60000011605 */
[----:B------:R2:W-:Y:S01]  /*70f0*/  STS.U8 [R20+0x8], R27 ;  /* 0x0000081b14007388 */ /* 0x0005e20000000000 */
[----:B0-----:R-:W-:-:S03]  /*7100*/  SHF.R.U32.HI R26, RZ, 0x18, R4 ;  /* 0x00000018ff1a7819 */ /* 0x001fc60000011604 */
[----:B------:R0:W-:Y:S01]  /*7110*/  STS.U8 [R24+0x3], R21 ;  /* 0x0000031518007388 */ /* 0x0001e20000000000 */
[----:B---3--:R-:W-:-:S03]  /*7120*/  SHF.R.U32.HI R14, RZ, 0x18, R5 ;  /* 0x00000018ff0e7819 */ /* 0x008fc60000011605 */
[----:B------:R3:W-:Y:S01]  /*7130*/  STS.U8 [R24+0x1], R11 ;  /* 0x0000010b18007388 */ /* 0x0007e20000000000 */
[----:B--2---:R-:W-:-:S03]  /*7140*/  SHF.R.U32.HI R20, RZ, 0x10, R5 ;  /* 0x00000010ff147819 */ /* 0x004fc60000011605 */
[----:B------:R2:W-:Y:S01]  /*7150*/  STS.U8 [R24], R7 ;  /* 0x0000000718007388 */ /* 0x0005e20000000000 */
[----:B0-----:R-:W-:-:S03]  /*7160*/  SHF.R.U32.HI R21, RZ, 0x8, R2 ;  /* 0x00000008ff157819 */ /* 0x001fc60000011602 */
[----:B------:R0:W-:Y:S01]  /*7170*/  STS.U8 [R24+0x7], R15 ;  /* 0x0000070f18007388 */ /* 0x0001e20000000000 */
[----:B---3--:R-:W-:-:S03]  /*7180*/  SHF.R.U32.HI R11, RZ, 0x18, R3 ;  /* 0x00000018ff0b7819 */ /* 0x008fc60000011603 */
[----:B------:R3:W-:Y:S01]  /*7190*/  STS.U8 [R24+0x6], R19 ;  /* 0x0000061318007388 */ /* 0x0007e20000000000 */
[----:B--2---:R-:W-:-:S03]  /*71a0*/  SHF.R.U32.HI R7, RZ, 0x10, R3 ;  /* 0x00000010ff077819 */ /* 0x004fc60000011603 */
[----:B------:R2:W-:Y:S01]  /*71b0*/  STS.U8 [R24+0x4], R6 ;  /* 0x0000040618007388 */ /* 0x0005e20000000000 */
[----:B0-----:R-:W-:-:S03]  /*71c0*/  SHF.R.U32.HI R15, RZ, 0x10, R2 ;  /* 0x00000010ff0f7819 */ /* 0x001fc60000011602 */
[----:B------:R0:W-:Y:S01]  /*71d0*/  STS.U8 [R24+0x8], R13 ;  /* 0x0000080d18007388 */ /* 0x0001e20000000000 */
[----:B---3--:R-:W-:-:S03]  /*71e0*/  SHF.R.U32.HI R19, RZ, 0x18, R2 ;  /* 0x00000018ff137819 */ /* 0x008fc60000011602 */
[----:B------:R-:W-:Y:S01]  /*71f0*/  STS.U8 [R24+0x2], R33 ;  /* 0x0000022118007388 */ /* 0x000fe20000000000 */
[----:B--2---:R-:W-:-:S03]  /*7200*/  IMAD R6, R23, 0x9, R18 ;  /* 0x0000000917067824 */ /* 0x004fc600078e0212 */
[----:B------:R-:W-:Y:S01]  /*7210*/  STS.U8 [R24+0x5], R31 ;  /* 0x0000051f18007388 */ /* 0x000fe20000000000 */
[----:B0-----:R-:W-:-:S03]  /*7220*/  SHF.R.U32.HI R13, RZ, 0x8, R3 ;  /* 0x00000008ff0d7819 */ /* 0x001fc60000011603 */
[----:B------:R-:W-:Y:S04]  /*7230*/  STS.U8 [R35+0x3], R14 ;  /* 0x0000030e23007388 */ /* 0x000fe80000000000 */
[----:B------:R-:W-:Y:S04]  /*7240*/  STS.U8 [R35+0x2], R20 ;  /* 0x0000021423007388 */ /* 0x000fe80000000000 */
[----:B------:R-:W-:Y:S04]  /*7250*/  STS.U8 [R35+0x1], R22 ;  /* 0x0000011623007388 */ /* 0x000fe80000000000 */
[----:B------:R0:W-:Y:S04]  /*7260*/  STS.U8 [R35], R5 ;  /* 0x0000000523007388 */ /* 0x0001e80000000000 */
[----:B------:R-:W-:Y:S04]  /*7270*/  STS.U8 [R35+0x7], R26 ;  /* 0x0000071a23007388 */ /* 0x000fe80000000000 */
[----:B------:R-:W-:Y:S01]  /*7280*/  STS.U8 [R35+0x6], R28 ;  /* 0x0000061c23007388 */ /* 0x000fe20000000000 */
[----:B0-----:R-:W-:-:S03]  /*7290*/  IMAD.IADD R5, R10, 0x1, -R25 ;  /* 0x000000010a057824 */ /* 0x001fc600078e0a19 */
[----:B------:R-:W-:Y:S04]  /*72a0*/  STS.U8 [R35+0x5], R30 ;  /* 0x0000051e23007388 */ /* 0x000fe80000000000 */
[----:B------:R-:W-:Y:S04]  /*72b0*/  STS.U8 [R35+0x4], R4 ;  /* 0x0000040423007388 */ /* 0x000fe80000000000 */
[----:B------:R-:W-:Y:S04]  /*72c0*/  STS.U8 [R35+0x8], R12 ;  /* 0x0000080c23007388 */ /* 0x000fe80000000000 */
[----:B------:R-:W-:Y:S04]  /*72d0*/  STS.U8 [R6+0x2], R7 ;  /* 0x0000020706007388 */ /* 0x000fe80000000000 */
[----:B------:R0:W-:Y:S04]  /*72e0*/  STS.U8 [R6], R3 ;  /* 0x0000000306007388 */ /* 0x0001e80000000000 */
[----:B------:R-:W-:Y:S04]  /*72f0*/  STS.U8 [R6+0x3], R11 ;  /* 0x0000030b06007388 */ /* 0x000fe80000000000 */
[----:B------:R-:W-:Y:S01]  /*7300*/  STS.U8 [R6+0x1], R13 ;  /* 0x0000010d06007388 */ /* 0x000fe20000000000 */
[----:B0-----:R-:W-:-:S03]  /*7310*/  SHF.R.S32.HI R3, RZ, 0x1f, R9 ;  /* 0x0000001fff037819 */ /* 0x001fc60000011409 */
[----:B------:R0:W-:Y:S04]  /*7320*/  STS.U8 [R6+0x4], R2 ;  /* 0x0000040206007388 */ /* 0x0001e80000000000 */
[----:B------:R2:W-:Y:S04]  /*7330*/  STS.U8 [R6+0x6], R15 ;  /* 0x0000060f06007388 */ /* 0x0005e80000000000 */
[----:B------:R2:W-:Y:S01]  /*7340*/  STS.U8 [R6+0x7], R19 ;  /* 0x0000071306007388 */ /* 0x0005e20000000000 */
[----:B0-----:R-:W-:-:S03]  /*7350*/  SHF.R.S32.HI R2, RZ, 0x1f, R0 ;  /* 0x0000001fff027819 */ /* 0x001fc60000011400 */
[----:B------:R2:W-:Y:S04]  /*7360*/  STS.U8 [R6+0x5], R21 ;  /* 0x0000051506007388 */ /* 0x0005e80000000000 */
[----:B------:R2:W-:Y:S01]  /*7370*/  STS.U8 [R6+0x8], R29 ;  /* 0x0000081d06007388 */ /* 0x0005e20000000000 */
[----:B------:R-:W-:Y:S06]  /*7380*/  BAR.SYNC.DEFER_BLOCKING 0x0 ;  /* 0x0000000000007b1d */ /* 0x000fec0000010000 */
[----:B-1----:R-:W-:Y:S05]  /*7390*/  @P0 BRA `(.L_x_324) ;  /* 0x0000000000480947 */ /* 0x002fea0003800000 */
[----:B------:R-:W-:Y:S01]  /*73a0*/  UISETP.NE.AND UP0, UPT, UR4, URZ, UPT ;  /* 0x000000ff0400728c */ /* 0x000fe2000bf05270 */
[----:B------:R-:W-:Y:S01]  /*73b0*/  IMAD.MOV.U32 R33, RZ, RZ, RZ ;  /* 0x000000ffff217224 */ /* 0x000fe200078e00ff */
[----:B------:R-:W0:Y:S01]  /*73c0*/  LDCU.64 UR8, c[0x0][0x3c0] ;  /* 0x00007800ff0877ac */ /* 0x000e220008000a00 */
[----:B------:R-:W-:-:S03]  /*73d0*/  IMAD.MOV.U32 R11, RZ, RZ, RZ ;  /* 0x000000ffff0b7224 */ /* 0x000fc600078e00ff */
[----:B------:R-:W-:-:S13]  /*73e0*/  PLOP3.LUT P0, PT, PT, PT, UP0, 0x80, 0x8 ;  /* 0x000000000008781c */ /* 0x000fda0003f0f008 */
[----:B------:R-:W-:Y:S05]  /*73f0*/  @P0 BRA `(.L_x_325) ;  /* 0x0000000000140947 */ /* 0x000fea0003800000 */
[----:B--2---:R-:W1:Y:S08]  /*7400*/  LDC.64 R6, c[0x0][0x3d0] ;  /* 0x0000f400ff067b82 */ /* 0x004e700000000a00 */
[----:B------:R-:W2:Y:S01]  /*7410*/  LDC.64 R10, c[0x0][0x3c8] ;  /* 0x0000f200ff0a7b82 */ /* 0x000ea20000000a00 */
[----:B-1----:R-:W2:Y:S02]  /*7420*/  LDG.E.64 R6, desc[UR6][R6.64] ;  /* 0x0000000606067981 */ /* 0x002ea4000c1e1b00 */
[----:B--2---:R-:W-:-:S05]  /*7430*/  IADD3 R33, P1, PT, -R6, R10, RZ ;  /* 0x0000000a06217210 */ /* 0x004fca0007f3e1ff */
[----:B------:R-:W-:-:S08]  /*7440*/  IMAD.X R11, R11, 0x1, ~R7, P1 ;  /* 0x000000010b0b7824 */ /* 0x000fd000008e0e07 */
.L_x_325:
[----:B------:R-:W-:-:S04]  /*7450*/  IADD3 R33, P1, P2, R33, R17, R0 ;  /* 0x0000001121217210 */ /* 0x000fc80007a3e000 */
[----:B------:R-:W-:Y:S02]  /*7460*/  LOP3.LUT R33, RZ, R33, RZ, 0x33, !PT ;  /* 0x00000021ff217212 */ /* 0x000fe400078e33ff */
[----:B------:R-:W-:Y:S02]  /*7470*/  IADD3.X R4, PT, PT, R11, RZ, R2, P1, P2 ;  /* 0x000000ff0b047210 */ /* 0x000fe40000fe4402 */
[----:B0-----:R-:W-:Y:S02]  /*7480*/  IADD3 R33, P1, PT, R33, UR8, RZ ;  /* 0x0000000821217c10 */ /* 0x001fe4000ff3e0ff */
[----:B------:R-:W-:-:S04]  /*7490*/  LOP3.LUT R4, RZ, R4, RZ, 0x33, !PT ;  /* 0x00000004ff047212 */ /* 0x000fc800078e33ff */
[----:B------:R-:W-:Y:S01]  /*74a0*/  IADD3.X R4, PT, PT, R4, UR9, RZ, P1, !PT ;  /* 0x0000000904047c10 */ /* 0x000fe20008ffe4ff */
[----:B------:R-:W-:Y:S06]  /*74b0*/  BRA `(.L_x_326) ;  /* 0x0000000000287947 */ /* 0x000fec0003800000 */
.L_x_324:
[----:B------:R-:W-:Y:S01]  /*74c0*/  UISETP.NE.AND UP0, UPT, UR4, URZ, UPT ;  /* 0x000000ff0400728c */ /* 0x000fe2000bf05270 */
[----:B------:R-:W-:Y:S01]  /*74d0*/  IMAD.IADD R4, R17, 0x1, -R8 ;  /* 0x0000000111047824 */ /* 0x000fe200078e0a08 */
[----:B--2---:R-:W-:-:S04]  /*74e0*/  CS2R R6, SRZ ;  /* 0x0000000000067805 */ /* 0x004fc8000001ff00 */
[----:B------:R-:W-:-:S13]  /*74f0*/  PLOP3.LUT P0, PT, PT, PT, UP0, 0x80, 0x8 ;  /* 0x000000000008781c */ /* 0x000fda0003f0f008 */
[----:B------:R-:W-:Y:S05]  /*7500*/  @P0 BRA `(.L_x_327) ;  /* 0x0000000000080947 */ /* 0x000fea0003800000 */
[----:B------:R-:W0:Y:S02]  /*7510*/  LDC.64 R6, c[0x0][0x3d0] ;  /* 0x0000f400ff067b82 */ /* 0x000e240000000a00 */
[----:B0-----:R-:W5:Y:S02]  /*7520*/  LDG.E.64 R6, desc[UR6][R6.64] ;  /* 0x0000000606067981 */ /* 0x001f64000c1e1b00 */
.L_x_327:
[----:B-----5:R-:W-:Y:S02]  /*7530*/  IADD3 R33, P1, P2, R6, R4, R9 ;  /* 0x0000000406217210 */ /* 0x020fe40007a3e009 */
[----:B------:R-:W-:-:S04]  /*7540*/  SHF.R.S32.HI R6, RZ, 0x1f, R4 ;  /* 0x0000001fff067819 */ /* 0x000fc80000011404 */
[----:B------:R-:W-:-:S07]  /*7550*/  IADD3.X R4, PT, PT, R7, R6, R3, P1, P2 ;  /* 0x0000000607047210 */ /* 0x000fce0000fe4403 */
.L_x_326:
[----:B------:R-:W-:Y:S05]  /*7560*/  BSYNC.RECONVERGENT B1 ;  /* 0x0000000000017941 */ /* 0x000fea0003800200 */
.L_x_323:
[C---:B------:R-:W-:Y:S01]  /*7570*/  ISETP.GE.AND P2, PT, R17.reuse, R16, PT ;  /* 0x000000101100720c */ /* 0x040fe20003f46270 */
[C---:B------:R-:W-:Y:S01]  /*7580*/  VIADD R13, R17.reuse, 0x80 ;  /* 0x00000080110d7836 */ /* 0x040fe20000000000 */
[----:B------:R-:W-:Y:S01]  /*7590*/  BSSY.RECONVERGENT B1, `(.L_x_328) ;  /* 0x000001a000017945 */ /* 0x000fe20003800200 */
[----:B------:R-:W-:-:S03]  /*75a0*/  IMAD R18, R17, 0x9, R18 ;  /* 0x0000000911127824 */ /* 0x000fc600078e0212 */
[----:B------:R-:W-:-:S07]  /*75b0*/  ISETP.GE.AND P1, PT, R13, R8, PT ;  /* 0x000000080d00720c */ /* 0x000fce0003f26270 */
[----:B------:R-:W-:Y:S06]  /*75c0*/  @P2 BRA `(.L_x_329) ;  /* 0x0000000000582947 */ /* 0x000fec0003800000 */
[----:B------:R-:W0:Y:S01]  /*75d0*/  LDS.U8 R11, [R18+0x1] ;  /* 0x00000100120b7984 */ /* 0x000e220000000000 */
[----:B--2---:R-:W1:Y:S03]  /*75e0*/  LDC.64 R6, c[0x0][0x390] ;  /* 0x0000e400ff067b82 */ /* 0x004e660000000a00 */
        /* <DEDUP_REMOVED lines=20> */
.L_x_329:
[----:B------:R-:W-:Y:S05]  /*7730*/  BSYNC.RECONVERGENT B1 ;  /* 0x0000000000017941 */ /* 0x000fea0003800200 */
.L_x_328:
[----:B------:R-:W-:Y:S04]  /*7740*/  BSSY.RECONVERGENT B1, `(.L_x_330) ;  /* 0x000001e000017945 */ /* 0x000fe80003800200 */
[----:B------:R-:W-:Y:S05]  /*7750*/  @!P1 BRA `(.L_x_331) ;  /* 0x00000000002c9947 */ /* 0x000fea0003800000 */
[----:B------:R-:W-:Y:S01]  /*7760*/  BSSY.RECONVERGENT B2, `(.L_x_332) ;  /* 0x0000006000027945 */ /* 0x000fe20003800200 */
[----:B------:R-:W-:Y:S01]  /*7770*/  IMAD.IADD R4, R13, 0x1, -R8 ;  /* 0x000000010d047824 */ /* 0x000fe200078e0a08 */
[----:B0-2---:R-:W-:Y:S02]  /*7780*/  CS2R R6, SRZ ;  /* 0x0000000000067805 */ /* 0x005fe4000001ff00 */
[----:B------:R-:W-:Y:S05]  /*7790*/  @P0 BRA `(.L_x_333) ;  /* 0x0000000000080947 */ /* 0x000fea0003800000 */
[----:B------:R-:W0:Y:S02]  /*77a0*/  LDC.64 R6, c[0x0][0x3d0] ;  /* 0x0000f400ff067b82 */ /* 0x000e240000000a00 */
[----:B0-----:R-:W5:Y:S02]  /*77b0*/  LDG.E.64 R6, desc[UR6][R6.64] ;  /* 0x0000000606067981 */ /* 0x001f64000c1e1b00 */
.L_x_333:
[----:B------:R-:W-:Y:S05]  /*77c0*/  BSYNC.RECONVERGENT B2 ;  /* 0x0000000000027941 */ /* 0x000fea0003800200 */
.L_x_332:
[----:B-----5:R-:W-:Y:S02]  /*77d0*/  IADD3 R33, P1, P2, R6, R4, R9 ;  /* 0x0000000406217210 */ /* 0x020fe40007a3e009 */
[----:B------:R-:W-:-:S04]  /*77e0*/  SHF.R.S32.HI R6, RZ, 0x1f, R4 ;  /* 0x0000001fff067819 */ /* 0x000fc80000011404 */
[----:B------:R-:W-:Y:S01]  /*77f0*/  IADD3.X R4, PT, PT, R7, R6, R3, P1, P2 ;  /* 0x0000000607047210 */ /* 0x000fe20000fe4403 */
[----:B------:R-:W-:Y:S06]  /*7800*/  BRA `(.L_x_334) ;  /* 0x0000000000447947 */ /* 0x000fec0003800000 */
.L_x_331:
[----:B------:R-:W-:Y:S01]  /*7810*/  BSSY.RECONVERGENT B2, `(.L_x_335) ;  /* 0x0000009000027945 */ /* 0x000fe20003800200 */
[----:B------:R-:W-:Y:S02]  /*7820*/  IMAD.MOV.U32 R4, RZ, RZ, RZ ;  /* 0x000000ffff047224 */ /* 0x000fe400078e00ff */
[----:B0-----:R-:W-:Y:S01]  /*7830*/  IMAD.MOV.U32 R11, RZ, RZ, RZ ;  /* 0x000000ffff0b7224 */ /* 0x001fe200078e00ff */
[----:B------:R-:W-:Y:S06]  /*7840*/  @P0 BRA `(.L_x_336) ;  /* 0x0000000000140947 */ /* 0x000fec0003800000 */
[----:B--2---:R-:W0:Y:S01]  /*7850*/  LDC.64 R6, c[0x0][0x3d0] ;  /* 0x0000f400ff067b82 */ /* 0x004e220000000a00 */
[----:B------:R-:W1:Y:S01]  /*7860*/  LDCU.64 UR4, c[0x0][0x3c8] ;  /* 0x00007900ff0477ac */ /* 0x000e620008000a00 */
[----:B0-----:R-:W1:Y:S02]  /*7870*/  LDG.E.64 R6, desc[UR6][R6.64] ;  /* 0x0000000606067981 */ /* 0x001e64000c1e1b00 */
[----:B-1----:R-:W-:-:S04]  /*7880*/  IADD3 R4, P1, PT, -R6, UR4, RZ ;  /* 0x0000000406047c10 */ /* 0x002fc8000ff3e1ff */
[----:B------:R-:W-:-:S09]  /*7890*/  IADD3.X R11, PT, PT, ~R7, UR5, RZ, P1, !PT ;  /* 0x00000005070b7c10 */ /* 0x000fd20008ffe5ff */
.L_x_336:
[----:B------:R-:W-:Y:S05]  /*78a0*/  BSYNC.RECONVERGENT B2 ;  /* 0x0000000000027941 */ /* 0x000fea0003800200 */
.L_x_335:
[----:B------:R-:W0:Y:S01]  /*78b0*/  LDCU.64 UR4, c[0x0][0x3c0] ;  /* 0x00007800ff0477ac */ /* 0x000e220008000a00 */
[----:B------:R-:W-:-:S04]  /*78c0*/  IADD3 R4, P1, P2, R4, R13, R0 ;  /* 0x0000000d04047210 */ /* 0x000fc80007a3e000 */
[----:B------:R-:W-:Y:S02]  /*78d0*/  LOP3.LUT R4, RZ, R4, RZ, 0x33, !PT ;  /* 0x00000004ff047212 */ /* 0x000fe400078e33ff */
[----:B--2---:R-:W-:Y:S02]  /*78e0*/  IADD3.X R6, PT, PT, R11, RZ, R2, P1, P2 ;  /* 0x000000ff0b067210 */ /* 0x004fe40000fe4402 */
[----:B0-----:R-:W-:Y:S02]  /*78f0*/  IADD3 R33, P1, PT, R4, UR4, RZ ;  /* 0x0000000404217c10 */ /* 0x001fe4000ff3e0ff */
[----:B------:R-:W-:-:S04]  /*7900*/  LOP3.LUT R4, RZ, R6, RZ, 0x33, !PT ;  /* 0x00000006ff047212 */ /* 0x000fc800078e33ff */
[----:B------:R-:W-:-:S07]  /*7910*/  IADD3.X R4, PT, PT, R4, UR5, RZ, P1, !PT ;  /* 0x0000000504047c10 */ /* 0x000fce0008ffe4ff */
.L_x_334:
[----:B------:R-:W-:Y:S05]  /*7920*/  BSYNC.RECONVERGENT B1 ;  /* 0x0000000000017941 */ /* 0x000fea0003800200 */
.L_x_330:
        /* <DEDUP_REMOVED lines=27> */
.L_x_338:
[----:B------:R-:W-:Y:S05]  /*7ae0*/  BSYNC.RECONVERGENT B1 ;  /* 0x0000000000017941 */ /* 0x000fea0003800200 */
.L_x_337:
[----:B------:R-:W-:Y:S04]  /*7af0*/  BSSY.RECONVERGENT B1, `(.L_x_339) ;  /* 0x000001e000017945 */ /* 0x000fe80003800200 */
[----:B------:R-:W-:Y:S05]  /*7b00*/  @!P1 BRA `(.L_x_340) ;  /* 0x00000000002c9947 */ /* 0x000fea0003800000 */
[----:B------:R-:W-:Y:S01]  /*7b10*/  BSSY.RECONVERGENT B2, `(.L_x_341) ;  /* 0x0000006000027945 */ /* 0x000fe20003800200 */
[----:B------:R-:W-:Y:S01]  /*7b20*/  IMAD.IADD R4, R11, 0x1, -R8 ;  /* 0x000000010b047824 */ /* 0x000fe200078e0a08 */
[----:B0-----:R-:W-:Y:S02]  /*7b30*/  CS2R R6, SRZ ;  /* 0x0000000000067805 */ /* 0x001fe4000001ff00 */
[----:B------:R-:W-:Y:S05]  /*7b40*/  @P0 BRA `(.L_x_342) ;  /* 0x0000000000080947 */ /* 0x000fea0003800000 */
[----:B------:R-:W0:Y:S02]  /*7b50*/  LDC.64 R6, c[0x0][0x3d0] ;  /* 0x0000f400ff067b82 */ /* 0x000e240000000a00 */
[----:B0-----:R-:W5:Y:S02]  /*7b60*/  LDG.E.64 R6, desc[UR6][R6.64] ;  /* 0x0000000606067981 */ /* 0x001f64000c1e1b00 */
.L_x_342:
[----:B------:R-:W-:Y:S05]  /*7b70*/  BSYNC.RECONVERGENT B2 ;  /* 0x0000000000027941 */ /* 0x000fea0003800200 */
.L_x_341:
[----:B-----5:R-:W-:Y:S02]  /*7b80*/  IADD3 R31, P1, P2, R6, R4, R9 ;  /* 0x00000004061f7210 */ /* 0x020fe40007a3e009 */
[----:B------:R-:W-:-:S04]  /*7b90*/  SHF.R.S32.HI R6, RZ, 0x1f, R4 ;  /* 0x0000001fff067819 */ /* 0x000fc80000011404 */
[----:B------:R-:W-:Y:S01]  /*7ba0*/  IADD3.X R4, PT, PT, R7, R6, R3, P1, P2 ;  /* 0x0000000607047210 */ /* 0x000fe20000fe4403 */
[----:B------:R-:W-:Y:S06]  /*7bb0*/  BRA `(.L_x_343) ;  /* 0x0000000000447947 */ /* 0x000fec0003800000 */
.L_x_340:
[----:B------:R-:W-:Y:S01]  /*7bc0*/  BSSY.RECONVERGENT B2, `(.L_x_344) ;  /* 0x0000009000027945 */ /* 0x000fe20003800200 */
[----:B------:R-:W-:Y:S02]  /*7bd0*/  IMAD.MOV.U32 R4, RZ, RZ, RZ ;  /* 0x000000ffff047224 */ /* 0x000fe400078e00ff */
[----:B0-----:R-:W-:Y:S01]  /*7be0*/  IMAD.MOV.U32 R13, RZ, RZ, RZ ;  /* 0x000000ffff0d7224 */ /* 0x001fe200078e00ff */
[----:B------:R-:W-:Y:S06]  /*7bf0*/  @P0 BRA `(.L_x_345) ;  /* 0x0000000000140947 */ /* 0x000fec0003800000 */
[----:B------:R-:W0:Y:S01]  /*7c00*/  LDC.64 R6, c[0x0][0x3d0] ;  /* 0x0000f400ff067b82 */ /* 0x000e220000000a00 */
[----:B------:R-:W1:Y:S01]  /*7c10*/  LDCU.64 UR4, c[0x0][0x3c8] ;  /* 0x00007900ff0477ac */ /* 0x000e620008000a00 */
[----:B0-----:R-:W1:Y:S02]  /*7c20*/  LDG.E.64 R6, desc[UR6][R6.64] ;  /* 0x0000000606067981 */ /* 0x001e64000c1e1b00 */
[----:B-1----:R-:W-:-:S04]  /*7c30*/  IADD3 R4, P1, PT, -R6, UR4, RZ ;  /* 0x0000000406047c10 */ /* 0x002fc8000ff3e1ff */
[----:B------:R-:W-:-:S09]  /*7c40*/  IADD3.X R13, PT, PT, ~R7, UR5, RZ, P1, !PT ;  /* 0x00000005070d7c10 */ /* 0x000fd20008ffe5ff */
.L_x_345:
[----:B------:R-:W-:Y:S05]  /*7c50*/  BSYNC.RECONVERGENT B2 ;  /* 0x0000000000027941 */ /* 0x000fea0003800200 */
.L_x_344:
[----:B------:R-:W0:Y:S01]  /*7c60*/  LDCU.64 UR4, c[0x0][0x3c0] ;  /* 0x00007800ff0477ac */ /* 0x000e220008000a00 */
[----:B------:R-:W-:-:S04]  /*7c70*/  IADD3 R4, P1, P2, R4, R11, R0 ;  /* 0x0000000b04047210 */ /* 0x000fc80007a3e000 */
[----:B------:R-:W-:Y:S02]  /*7c80*/  LOP3.LUT R4, RZ, R4, RZ, 0x33, !PT ;  /* 0x00000004ff047212 */ /* 0x000fe400078e33ff */
[----:B------:R-:W-:Y:S02]  /*7c90*/  IADD3.X R6, PT, PT, R13, RZ, R2, P1, P2 ;  /* 0x000000ff0d067210 */ /* 0x000fe40000fe4402 */
[----:B0-----:R-:W-:Y:S02]  /*7ca0*/  IADD3 R31, P1, PT, R4, UR4, RZ ;  /* 0x00000004041f7c10 */ /* 0x001fe4000ff3e0ff */
[----:B------:R-:W-:-:S04]  /*7cb0*/  LOP3.LUT R4, RZ, R6, RZ, 0x33, !PT ;  /* 0x00000006ff047212 */ /* 0x000fc800078e33ff */
[----:B------:R-:W-:-:S07]  /*7cc0*/  IADD3.X R4, PT, PT, R4, UR5, RZ, P1, !PT ;  /* 0x0000000504047c10 */ /* 0x000fce0008ffe4ff */
.L_x_343:
[----:B------:R-:W-:Y:S05]  /*7cd0*/  BSYNC.RECONVERGENT B1 ;  /* 0x0000000000017941 */ /* 0x000fea0003800200 */
.L_x_339:
        /* <DEDUP_REMOVED lines=27> */
.L_x_347:
[----:B------:R-:W-:Y:S05]  /*7e90*/  BSYNC.RECONVERGENT B1 ;  /* 0x0000000000017941 */ /* 0x000fea0003800200 */
.L_x_346:
        /* <DEDUP_REMOVED lines=8> */
.L_x_351:
[----:B------:R-:W-:Y:S05]  /*7f20*/  BSYNC.RECONVERGENT B2 ;  /* 0x0000000000027941 */ /* 0x000fea0003800200 */
.L_x_350:
[----:B-----5:R-:W-:Y:S02]  /*7f30*/  IADD3 R25, P1, P2, R6, R8, R9 ;  /* 0x0000000806197210 */ /* 0x020fe40007a3e009 */
[----:B------:R-:W-:-:S04]  /*7f40*/  SHF.R.S32.HI R6, RZ, 0x1f, R8 ;  /* 0x0000001fff067819 */ /* 0x000fc80000011408 */
[----:B------:R-:W-:Y:S01]  /*7f50*/  IADD3.X R6, PT, PT, R7, R6, R3, P1, P2 ;  /* 0x0000000607067210 */ /* 0x000fe20000fe4403 */
[----:B------:R-:W-:Y:S06]  /*7f60*/  BRA `(.L_x_352) ;  /* 0x0000000000447947 */ /* 0x000fec0003800000 */
.L_x_349:
[----:B------:R-:W-:Y:S01]  /*7f70*/  BSSY.RECONVERGENT B2, `(.L_x_353) ;  /* 0x0000009000027945 */ /* 0x000fe20003800200 */
[----:B------:R-:W-:Y:S02]  /*7f80*/  IMAD.MOV.U32 R3, RZ, RZ, RZ ;  /* 0x000000ffff037224 */ /* 0x000fe400078e00ff */
[----:B------:R-:W-:Y:S01]  /*7f90*/  IMAD.MOV.U32 R9, RZ, RZ, RZ ;  /* 0x000000ffff097224 */ /* 0x000fe200078e00ff */
[----:B------:R-:W-:Y:S06]  /*7fa0*/  @P0 BRA `(.L_x_354) ;  /* 0x0000000000140947 */ /* 0x000fec0003800000 */
[----:B0-----:R-:W0:Y:S01]  /*7fb0*/  LDC.64 R6, c[0x0][0x3d0] ;  /* 0x0000f400ff067b82 */ /* 0x001e220000000a00 */
[----:B------:R-:W1:Y:S01]  /*7fc0*/  LDCU.64 UR4, c[0x0][0x3c8] ;  /* 0x00007900ff0477ac */ /* 0x000e620008000a00 */
[----:B0-----:R-:W1:Y:S02]  /*7fd0*/  LDG.E.64 R6, desc[UR6][R6.64] ;  /* 0x0000000606067981 */ /* 0x001e64000c1e1b00 */
[----:B-1----:R-:W-:-:S04]  /*7fe0*/  IADD3 R3, P1, PT, -R6, UR4, RZ ;  /* 0x0000000406037c10 */ /* 0x002fc8000ff3e1ff */
[----:B------:R-:W-:-:S09]  /*7ff0*/  IADD3.X R9, PT, PT, ~R7, UR5, RZ, P1, !PT ;  /* 0x0000000507097c10 */ /* 0x000fd20008ffe5ff */
.L_x_354:
[----:B------:R-:W-:Y:S05]  /*8000*/  BSYNC.RECONVERGENT B2 ;  /* 0x0000000000027941 */ /* 0x000fea0003800200 */
.L_x_353:
[----:B------:R-:W0:Y:S01]  /*8010*/  LDCU.64 UR4, c[0x0][0x3c0] ;  /* 0x00007800ff0477ac */ /* 0x000e220008000a00 */
[----:B------:R-:W-:-:S04]  /*8020*/  IADD3 R0, P1, P2, R3, R17, R0 ;  /* 0x0000001103007210 */ /* 0x000fc80007a3e000 */
[----:B------:R-:W-:Y:S02]  /*8030*/  LOP3.LUT R0, RZ, R0, RZ, 0x33, !PT ;  /* 0x00000000ff007212 */ /* 0x000fe400078e33ff */
[----:B------:R-:W-:Y:S02]  /*8040*/  IADD3.X R2, PT, PT, R9, RZ, R2, P1, P2 ;  /* 0x000000ff09027210 */ /* 0x000fe40000fe4402 */
[----:B0-----:R-:W-:Y:S02]  /*8050*/  IADD3 R25, P1, PT, R0, UR4, RZ ;  /* 0x0000000400197c10 */ /* 0x001fe4000ff3e0ff */
[----:B------:R-:W-:-:S04]  /*8060*/  LOP3.LUT R0, RZ, R2, RZ, 0x33, !PT ;  /* 0x00000002ff007212 */ /* 0x000fc800078e33ff */
[----:B------:R-:W-:-:S07]  /*8070*/  IADD3.X R6, PT, PT, R0, UR5, RZ, P1, !PT ;  /* 0x0000000500067c10 */ /* 0x000fce0008ffe4ff */
.L_x_352:
[----:B------:R-:W-:Y:S05]  /*8080*/  BSYNC.RECONVERGENT B1 ;  /* 0x0000000000017941 */ /* 0x000fea0003800200 */
.L_x_348:
        /* <DEDUP_REMOVED lines=24> */
.L_x_302:
[----:B------:R-:W-:Y:S05]  /*8210*/  BSYNC.RECONVERGENT B0 ;  /* 0x0000000000007941 */ /* 0x000fea0003800200 */
.L_x_268:
[----:B------:R-:W1:Y:S02]  /*8220*/  S2R R0, SR_TID.X ;  /* 0x0000000000007919 */ /* 0x000e640000002100 */
[----:B-1----:R-:W-:-:S13]  /*8230*/  ISETP.NE.AND P1, PT, R0, RZ, PT ;  /* 0x000000ff0000720c */ /* 0x002fda0003f25270 */
[----:B------:R-:W-:Y:S05]  /*8240*/  @P1 EXIT ;  /* 0x000000000000194d */ /* 0x000fea0003800000 */
[----:B------:R-:W1:Y:S02]  /*8250*/  LDCU.U8 UR4, c[0x0][0x3b9] ;  /* 0x00007720ff0477ac */ /* 0x000e640008000000 */
[----:B-1----:R-:W-:-:S09]  /*8260*/  UISETP.NE.AND UP0, UPT, UR4, URZ, UPT ;  /* 0x000000ff0400728c */ /* 0x002fd2000bf05270 */
[----:B------:R-:W-:Y:S05]  /*8270*/  BRA.U !UP0, `(.L_x_355) ;  /* 0x00000001082c7547 */ /* 0x000fea000b800000 */
[----:B0-----:R-:W0:Y:S01]  /*8280*/  LDC.64 R6, c[0x0][0x398] ;  /* 0x0000e600ff067b82 */ /* 0x001e220000000a00 */
[----:B------:R-:W-:Y:S01]  /*8290*/  BSSY.RECONVERGENT B0, `(.L_x_356) ;  /* 0x0000005000007945 */ /* 0x000fe20003800200 */
[----:B------:R-:W-:-:S03]  /*82a0*/  CS2R R2, SRZ ;  /* 0x0000000000027805 */ /* 0x000fc6000001ff00 */
[----:B------:R-:W-:Y:S05]  /*82b0*/  @P0 BRA `(.L_x_357) ;  /* 0x0000000000080947 */ /* 0x000fea0003800000 */
[----:B------:R-:W1:Y:S02]  /*82c0*/  LDC.64 R2, c[0x0][0x3d0] ;  /* 0x0000f400ff027b82 */ /* 0x000e640000000a00 */
[----:B-1----:R-:W5:Y:S02]  /*82d0*/  LDG.E.64 R2, desc[UR6][R2.64] ;  /* 0x0000000602027981 */ /* 0x002f64000c1e1b00 */
.L_x_357:
[----:B------:R-:W-:Y:S05]  /*82e0*/  BSYNC.RECONVERGENT B0 ;  /* 0x0000000000007941 */ /* 0x000fea0003800200 */
.L_x_356:
[----:B-----5:R-:W-:-:S04]  /*82f0*/  IADD3 R2, P0, PT, R5, R2, RZ ;  /* 0x0000000205027210 */ /* 0x020fc80007f1e0ff */
[----:B------:R-:W-:-:S05]  /*8300*/  LEA.HI.X.SX32 R3, R5, R3, 0x1, P0 ;  /* 0x0000000305037211 */ /* 0x000fca00000f0eff */
[----:B0-----:R-:W-:Y:S01]  /*8310*/  STG.E.64 desc[UR6][R6.64], R2 ;  /* 0x0000000206007986 */ /* 0x001fe2000c101b06 */
[----:B------:R-:W-:Y:S05]  /*8320*/  EXIT ;  /* 0x000000000000794d */ /* 0x000fea0003800000 */
.L_x_355:
[----:B0-----:R-:W0:Y:S01]  /*8330*/  LDC.64 R6, c[0x0][0x3d8] ;  /* 0x0000f600ff067b82 */ /* 0x001e220000000a00 */
[----:B------:R-:W-:Y:S01]  /*8340*/  BSSY.RECONVERGENT B0, `(.L_x_358) ;  /* 0x0000005000007945 */ /* 0x000fe20003800200 */
[----:B------:R-:W-:-:S03]  /*8350*/  CS2R R2, SRZ ;  /* 0x0000000000027805 */ /* 0x000fc6000001ff00 */
[----:B------:R-:W-:Y:S05]  /*8360*/  @P0 BRA `(.L_x_359) ;  /* 0x0000000000080947 */ /* 0x000fea0003800000 */
[----:B------:R-:W1:Y:S02]  /*8370*/  LDC.64 R2, c[0x0][0x3d0] ;  /* 0x0000f400ff027b82 */ /* 0x000e640000000a00 */
[----:B-1----:R-:W5:Y:S02]  /*8380*/  LDG.E.64 R2, desc[UR6][R2.64] ;  /* 0x0000000602027981 */ /* 0x002f64000c1e1b00 */
.L_x_359:
[----:B------:R-:W-:Y:S05]  /*8390*/  BSYNC.RECONVERGENT B0 ;  /* 0x0000000000007941 */ /* 0x000fea0003800200 */
.L_x_358:
[----:B-----5:R-:W-:-:S04]  /*83a0*/  IADD3 R2, P0, PT, R5, R2, RZ ;  /* 0x0000000205027210 */ /* 0x020fc80007f1e0ff */
[----:B------:R-:W-:-:S05]  /*83b0*/  LEA.HI.X.SX32 R3, R5, R3, 0x1, P0 ;  /* 0x0000000305037211 */ /* 0x000fca00000f0eff */
[----:B0-----:R-:W-:Y:S01]  /*83c0*/  STG.E.64 desc[UR6][R6.64], R2 ;  /* 0x0000000206007986 */ /* 0x001fe2000c101b06 */
[----:B------:R-:W-:Y:S05]  /*83d0*/  EXIT ;  /* 0x000000000000794d */ /* 0x000fea0003800000 */
.L_x_226:
[----:B------:R-:W-:Y:S01]  /*83e0*/  BSSY B0, `(.L_x_360) ;  /* 0x0000006000007945 */ /* 0x000fe20003800000 */
[----:B------:R-:W-:Y:S01]  /*83f0*/  PLOP3.LUT P6, PT, P6, PT, PT, 0x8, 0x80 ;  /* 0x000000000080781c */ /* 0x000fe200037ce170 */
[----:B------:R-:W-:-:S12]  /*8400*/  IMAD.MOV.U32 R25, RZ, RZ, -0x1 ;  /* 0xffffffffff197424 */ /* 0x000fd800078e00ff */
[----:B------:R-:W-:Y:S05]  /*8410*/  WARPSYNC.COLLECTIVE R25, `(.L_x_361) ;  /* 0x0000000019087348 */ /* 0x000fea0003c00000 */
[----:B------:R-:W-:Y:S01]  /*8420*/  VOTE.ANY P6, P6 ;  /* 0x0000000000ff7806 */ /* 0x000fe200030c0100 */
[----:B------:R-:W-:-:S12]  /*8430*/  ENDCOLLECTIVE ;  /* 0x000000000000791b */ /* 0x000fd80003800000 */
.L_x_361:
[----:B------:R-:W-:Y:S05]  /*8440*/  BSYNC B0 ;  /* 0x0000000000007941 */ /* 0x000fea0003800000 */
.L_x_360:
[----:B------:R-:W-:Y:S05]  /*8450*/  BRA `(.L_x_362) ;  /* 0xffffff9c00c87947 */ /* 0x000fea000383ffff */
.L_x_230:
[----:B------:R-:W-:Y:S01]  /*8460*/  BSSY B0, `(.L_x_363) ;  /* 0x0000006000007945 */ /* 0x000fe20003800000 */
[----:B------:R-:W-:Y:S01]  /*8470*/  PLOP3.LUT P6, PT, P6, PT, PT, 0x8, 0x80 ;  /* 0x000000000080781c */ /* 0x000fe200037ce170 */
[----:B------:R-:W-:-:S12]  /*8480*/  IMAD.MOV.U32 R25, RZ, RZ, -0x1 ;  /* 0xffffffffff197424 */ /* 0x000fd800078e00ff */
[----:B------:R-:W-:Y:S05]  /*8490*/  WARPSYNC.COLLECTIVE R25, `(.L_x_364) ;  /* 0x0000000019087348 */ /* 0x000fea0003c00000 */
[----:B------:R-:W-:Y:S01]  /*84a0*/  VOTE.ANY P6, P6 ;  /* 0x0000000000ff7806 */ /* 0x000fe200030c0100 */
[----:B------:R-:W-:-:S12]  /*84b0*/  ENDCOLLECTIVE ;  /* 0x000000000000791b */ /* 0x000fd80003800000 */
.L_x_364:
[----:B------:R-:W-:Y:S05]  /*84c0*/  BSYNC B0 ;  /* 0x0000000000007941 */ /* 0x000fea0003800000 */
.L_x_363:
[----:B------:R-:W-:Y:S05]  /*84d0*/  BRA `(.L_x_365) ;  /* 0xffffff9c00d87947 */ /* 0x000fea000383ffff */
.L_x_232:
[----:B------:R-:W0:Y:S01]  /*84e0*/  S2R R17, SR_GEMASK ;  /* 0x0000000000117919 */ /* 0x000e220000003c00 */
[----:B------:R-:W-:Y:S01]  /*84f0*/  BSSY B0, `(.L_x_366) ;  /* 0x0000007000007945 */ /* 0x000fe20003800000 */
[----:B------:R-:W-:Y:S01]  /*8500*/  ISETP.NE.AND P1, PT, R22, 0x65, PT ;  /* 0x000000651600780c */ /* 0x000fe20003f25270 */
[----:B------:R-:W-:Y:S01]  /*8510*/  IMAD.MOV.U32 R25, RZ, RZ, -0x1 ;  /* 0xffffffffff197424 */ /* 0x000fe200078e00ff */
[----:B------:R-:W-:-:S13]  /*8520*/  PLOP3.LUT P5, PT, P5, PT, PT, 0x8, 0x80 ;  /* 0x000000000080781c */ /* 0x000fda0002fae170 */
[----:B0-----:R-:W-:Y:S05]  /*8530*/  WARPSYNC.COLLECTIVE R25, `(.L_x_367) ;  /* 0x0000000019087348 */ /* 0x001fea0003c00000 */
[----:B------:R-:W-:Y:S01]  /*8540*/  VOTE.ANY R25, PT, P5 ;  /* 0x0000000000197806 */ /* 0x000fe200028e0100 */
[----:B0-----:R-:W-:Y:S06]  /*8550*/  ENDCOLLECTIVE ;  /* 0x000000000000791b */ /* 0x001fec0003800000 */
.L_x_367:
[----:B------:R-:W-:Y:S05]  /*8560*/  BSYNC B0 ;  /* 0x0000000000007941 */ /* 0x000fea0003800000 */
.L_x_366:
[----:B------:R-:W-:Y:S01]  /*8570*/  LOP3.LUT R25, R25, 0x80000000, R17, 0xec, !PT ;  /* 0x8000000019197812 */ /* 0x000fe200078eec11 */
[----:B------:R-:W0:Y:S01]  /*8580*/  S2R R26, SR_LANEID ;  /* 0x00000000001a7919 */ /* 0x000e220000000000 */
[----:B------:R-:W-:Y:S01]  /*8590*/  IMAD.MOV.U32 R30, RZ, RZ, R23 ;  /* 0x000000ffff1e7224 */ /* 0x000fe200078e0017 */
[----:B------:R-:W-:Y:S01]  /*85a0*/  PLOP3.LUT P5, PT, P1, PT, PT, 0x80, 0x8 ;  /* 0x000000000008781c */ /* 0x000fe20000faf070 */
[----:B------:R-:W-:Y:S02]  /*85b0*/  IMAD.MOV.U32 R21, RZ, RZ, 0x1 ;  /* 0x00000001ff157424 */ /* 0x000fe400078e00ff */
[----:B------:R-:W-:-:S05]  /*85c0*/  VIADD R18, R25, 0xffffffff ;  /* 0xffffffff19127836 */ /* 0x000fca0000000000 */
[----:B------:R-:W-:Y:S01]  /*85d0*/  LOP3.LUT R18, R25, R18, RZ, 0xc, !PT ;  /* 0x0000001219127212 */ /* 0x000fe200078e0cff */
[----:B------:R-:W-:-:S03]  /*85e0*/  IMAD.MOV.U32 R25, RZ, RZ, -0x1 ;  /* 0xffffffffff197424 */ /* 0x000fc600078e00ff */
[----:B------:R1:W2:Y:S04]  /*85f0*/  POPC R20, R18 ;  /* 0x0000001200147309 */ /* 0x0002a80000000000 */
[----:B012---:R-:W-:Y:S05]  /*8600*/  WARPSYNC.COLLECTIVE R25, `(.L_x_368) ;  /* 0x0000000019087348 */ /* 0x007fea0003c00000 */
[----:B--2---:R2:W3:Y:S02]  /*8610*/  SHFL.DOWN P6, R31, R30, R21, R20 ;  /* 0x080000151e1f7389 */ /* 0x0044e400000c0014 */
[----:B0123--:R-:W-:Y:S05]  /*8620*/  ENDCOLLECTIVE ;  /* 0x000000000000791b */ /* 0x00ffea0003800000 */
.L_x_368:
[CC--:B------:R-:W-:Y:S01]  /*8630*/  ISETP.GE.AND P2, PT, R26.reuse, R20.reuse, PT ;  /* 0x000000141a00720c */ /* 0x0c0fe20003f46270 */
[----:B------:R-:W-:Y:S02]  /*8640*/  VIADD R24, R26, 0x2 ;  /* 0x000000021a187836 */ /* 0x000fe40000000000 */
[----:B------:R-:W-:Y:S01]  /*8650*/  IMAD.MOV.U32 R21, RZ, RZ, 0x2 ;  /* 0x00000002ff157424 */ /* 0x000fe200078e00ff */
[----:B------:R-:W-:Y:S02]  /*8660*/  SEL R22, R31, RZ, !P2 ;  /* 0x000000ff1f167207 */ /* 0x000fe40005000000 */
[----:B------:R-:W-:-:S03]  /*8670*/  ISETP.GT.AND P2, PT, R24, R20, PT ;  /* 0x000000141800720c */ /* 0x000fc60003f44270 */
[----:B------:R-:W-:-:S04]  /*8680*/  IMAD.IADD R17, R22, 0x1, R23 ;  /* 0x0000000116117824 */ /* 0x000fc800078e0217 */
[----:B------:R-:W-:-:S07]  /*8690*/  IMAD.MOV.U32 R30, RZ, RZ, R17 ;  /* 0x000000ffff1e7224 */ /* 0x000fce00078e0011 */
[----:B------:R-:W-:Y:S05]  /*86a0*/  WARPSYNC.COLLECTIVE R25, `(.L_x_369) ;  /* 0x0000000019087348 */ /* 0x000fea0003c00000 */
[----:B------:R0:W1:Y:S02]  /*86b0*/  SHFL.DOWN P6, R31, R30, R21, R20 ;  /* 0x080000151e1f7389 */ /* 0x00006400000c0014 */
[----:B01----:R-:W-:Y:S05]  /*86c0*/  ENDCOLLECTIVE ;  /* 0x000000000000791b */ /* 0x003fea0003800000 */
.L_x_369:
[----:B------:R-:W-:Y:S01]  /*86d0*/  IMAD.MOV.U32 R21, RZ, RZ, 0x4 ;  /* 0x00000004ff157424 */ /* 0x000fe200078e00ff */
[----:B------:R-:W-:-:S05]  /*86e0*/  SEL R18, R31, RZ, !P2 ;  /* 0x000000ff1f127207 */ /* 0x000fca0005000000 */
[----:B------:R-:W-:Y:S02]  /*86f0*/  IMAD.IADD R29, R17, 0x1, R18 ;  /* 0x00000001111d7824 */ /* 0x000fe400078e0212 */
[C---:B------:R-:W-:Y:S02]  /*8700*/  VIADD R18, R26.reuse, 0x4 ;  /* 0x000000041a127836 */ /* 0x040fe40000000000 */
[----:B------:R-:W-:Y:S02]  /*8710*/  IMAD.MOV.U32 R30, RZ, RZ, R29 ;  /* 0x000000ffff1e7224 */ /* 0x000fe400078e001d */
[----:B------:R-:W-:Y:S01]  /*8720*/  VIADD R17, R26, 0x8 ;  /* 0x000000081a117836 */ /* 0x000fe20000000000 */
[----:B------:R-:W-:Y:S01]  /*8730*/  ISETP.GT.AND P2, PT, R18, R20, PT ;  /* 0x000000141200720c */ /* 0x000fe20003f44270 */
[----:B------:R-:W-:-:S12]  /*8740*/  VIADD R26, R26, 0x10 ;  /* 0x000000101a1a7836 */ /* 0x000fd80000000000 */
[----:B------:R-:W-:Y:S05]  /*8750*/  WARPSYNC.COLLECTIVE R25, `(.L_x_370) ;  /* 0x0000000019087348 */ /* 0x000fea0003c00000 */
[----:B------:R0:W1:Y:S02]  /*8760*/  SHFL.DOWN P6, R31, R30, R21, R20 ;  /* 0x080000151e1f7389 */ /* 0x00006400000c0014 */
[----:B01----:R-:W-:Y:S05]  /*8770*/  ENDCOLLECTIVE ;  /* 0x000000000000791b */ /* 0x003fea0003800000 */
.L_x_370:
        /* <DEDUP_REMOVED lines=8> */
.L_x_371:
        /* <DEDUP_REMOVED lines=8> */
.L_x_372:
[----:B------:R-:W-:Y:S05]  /*8880*/  WARPSYNC.COLLECTIVE R25, `(.L_x_373) ;  /* 0x0000000019087348 */ /* 0x000fea0003c00000 */
[----:B------:R-:W-:Y:S01]  /*8890*/  VOTE.ALL P5, P5 ;  /* 0x0000000000ff7806 */ /* 0x000fe200028a0000 */
[----:B------:R-:W-:-:S12]  /*88a0*/  ENDCOLLECTIVE ;  /* 0x000000000000791b */ /* 0x000fd80003800000 */
.L_x_373:
[----:B------:R-:W0:Y:S01]  /*88b0*/  LDC.64 R20, c[0x0][0x3a0] ;  /* 0x0000e800ff147b82 */ /* 0x000e220000000a00 */
[----:B------:R-:W-:-:S05]  /*88c0*/  SEL R22, R31, RZ, !P2 ;  /* 0x000000ff1f167207 */ /* 0x000fca0005000000 */
[----:B------:R-:W-:Y:S01]  /*88d0*/  IMAD.IADD R27, R27, 0x1, R22 ;  /* 0x000000011b1b7824 */ /* 0x000fe200078e0216 */
[----:B0-----:R-:W-:-:S05]  /*88e0*/  IADD3 R28, P2, PT, R20, 0x100, RZ ;  /* 0x00000100141c7810 */ /* 0x001fca0007f5e0ff */
[----:B------:R-:W-:Y:S01]  /*88f0*/  IMAD.X R29, RZ, RZ, R21, P2 ;  /* 0x000000ffff1d7224 */ /* 0x000fe200010e0615 */
[----:B------:R-:W-:Y:S07]  /*8900*/  BRA `(.L_x_374) ;  /* 0xffffff9c006c7947 */ /* 0x000fee000383ffff */
.L_x_234:
[----:B------:R-:W-:Y:S01]  /*8910*/  BSSY B0, `(.L_x_375) ;  /* 0x0000006000007945 */ /* 0x000fe20003800000 */
[----:B------:R-:W-:Y:S01]  /*8920*/  PLOP3.LUT P6, PT, P6, PT, PT, 0x8, 0x80 ;  /* 0x000000000080781c */ /* 0x000fe200037ce170 */
[----:B------:R-:W-:-:S12]  /*8930*/  IMAD.MOV.U32 R25, RZ, RZ, -0x1 ;  /* 0xffffffffff197424 */ /* 0x000fd800078e00ff */
[----:B------:R-:W-:Y:S05]  /*8940*/  WARPSYNC.COLLECTIVE R25, `(.L_x_376) ;  /* 0x0000000019087348 */ /* 0x000fea0003c00000 */
[----:B------:R-:W-:Y:S01]  /*8950*/  VOTE.ANY P6, P6 ;  /* 0x0000000000ff7806 */ /* 0x000fe200030c0100 */
[----:B------:R-:W-:-:S12]  /*8960*/  ENDCOLLECTIVE ;  /* 0x000000000000791b */ /* 0x000fd80003800000 */
.L_x_376:
[----:B------:R-:W-:Y:S05]  /*8970*/  BSYNC B0 ;  /* 0x0000000000007941 */ /* 0x000fea0003800000 */
.L_x_375:
[----:B------:R-:W-:Y:S05]  /*8980*/  BRA `(.L_x_377) ;  /* 0xffffff9c00747947 */ /* 0x000fea000383ffff */
.L_x_238:
[----:B------:R-:W-:Y:S01]  /*8990*/  BSSY B0, `(.L_x_378) ;  /* 0x0000006000007945 */ /* 0x000fe20003800000 */
[----:B------:R-:W-:Y:S01]  /*89a0*/  PLOP3.LUT P6, PT, P6, PT, PT, 0x8, 0x80 ;  /* 0x000000000080781c */ /* 0x000fe200037ce170 */
[----:B------:R-:W-:-:S12]  /*89b0*/  IMAD.MOV.U32 R25, RZ, RZ, -0x1 ;  /* 0xffffffffff197424 */ /* 0x000fd800078e00ff */
[----:B------:R-:W-:Y:S05]  /*89c0*/  WARPSYNC.COLLECTIVE R25, `(.L_x_379) ;  /* 0x0000000019087348 */ /* 0x000fea0003c00000 */
[----:B------:R-:W-:Y:S01]  /*89d0*/  VOTE.ANY P6, P6 ;  /* 0x0000000000ff7806 */ /* 0x000fe200030c0100 */
[----:B------:R-:W-:-:S12]  /*89e0*/  ENDCOLLECTIVE ;  /* 0x000000000000791b */ /* 0x000fd80003800000 */
.L_x_379:
[----:B------:R-:W-:Y:S05]  /*89f0*/  BSYNC B0 ;  /* 0x0000000000007941 */ /* 0x000fea0003800000 */
.L_x_378:
[----:B------:R-:W-:Y:S05]  /*8a00*/  BRA `(.L_x_380) ;  /* 0xffffff9c00847947 */ /* 0x000fea000383ffff */
.L_x_240:
[----:B------:R-:W-:Y:S01]  /*8a10*/  BSSY B0, `(.L_x_381) ;  /* 0x0000006000007945 */ /* 0x000fe20003800000 */
[----:B------:R-:W-:Y:S01]  /*8a20*/  PLOP3.LUT P5, PT, P5, PT, PT, 0x8, 0x80 ;  /* 0x000000000080781c */ /* 0x000fe20002fae170 */
[----:B------:R-:W-:-:S12]  /*8a30*/  IMAD.MOV.U32 R25, RZ, RZ, -0x1 ;  /* 0xffffffffff197424 */ /* 0x000fd800078e00ff */
[----:B------:R-:W-:Y:S05]  /*8a40*/  WARPSYNC.COLLECTIVE R25, `(.L_x_382) ;  /* 0x0000000019087348 */ /* 0x000fea0003c00000 */
[----:B------:R-:W-:Y:S01]  /*8a50*/  VOTE.ANY R25, PT, P5 ;  /* 0x0000000000197806 */ /* 0x000fe200028e0100 */
[----:B------:R-:W-:Y:S06]  /*8a60*/  ENDCOLLECTIVE ;  /* 0x000000000000791b */ /* 0x000fec0003800000 */
.L_x_382:
[----:B------:R-:W-:Y:S05]  /*8a70*/  BSYNC B0 ;  /* 0x0000000000007941 */ /* 0x000fea0003800000 */
.L_x_381:
[----:B------:R-:W0:Y:S01]  /*8a80*/  S2R R20, SR_GEMASK ;  /* 0x0000000000147919 */ /* 0x000e220000003c00 */
[----:B------:R-:W-:Y:S01]  /*8a90*/  IMAD.MOV.U32 R30, RZ, RZ, R23 ;  /* 0x000000ffff1e7224 */ /* 0x000fe200078e0017 */
[----:B------:R-:W-:Y:S01]  /*8aa0*/  ISETP.NE.AND P5, PT, R22, 0x65, PT ;  /* 0x000000651600780c */ /* 0x000fe20003fa5270 */
[----:B------:R-:W-:Y:S02]  /*8ab0*/  IMAD.MOV.U32 R21, RZ, RZ, 0x1 ;  /* 0x00000001ff157424 */ /* 0x000fe400078e00ff */
[----:B------:R-:W-:Y:S01]  /*8ac0*/  VIADD R11, R11, 0xffffffe0 ;  /* 0xffffffe00b0b7836 */ /* 0x000fe20000000000 */
[----:B0-----:R-:W-:-:S05]  /*8ad0*/  LOP3.LUT R25, R25, 0x80000000, R20, 0xec, !PT ;  /* 0x8000000019197812 */ /* 0x001fca00078eec14 */
[----:B------:R-:W-:-:S05]  /*8ae0*/  VIADD R20, R25, 0xffffffff ;  /* 0xffffffff19147836 */ /* 0x000fca0000000000 */
[----:B------:R-:W-:Y:S01]  /*8af0*/  LOP3.LUT R20, R25, R20, RZ, 0xc, !PT ;  /* 0x0000001419147212 */ /* 0x000fe200078e0cff */
[----:B------:R-:W-:-:S05]  /*8b00*/  IMAD.MOV.U32 R25, RZ, RZ, -0x1 ;  /* 0xffffffffff197424 */ /* 0x000fca00078e00ff */
[----:B------:R-:W0:Y:S02]  /*8b10*/  POPC R20, R20 ;  /* 0x0000001400147309 */ /* 0x000e240000000000 */
[----:B0-----:R-:W-:Y:S05]  /*8b20*/  WARPSYNC.COLLECTIVE R25, `(.L_x_383) ;  /* 0x0000000019087348 */ /* 0x001fea0003c00000 */
[----:B0-----:R0:W1:Y:S02]  /*8b30*/  SHFL.DOWN P6, R31, R30, R21, R20 ;  /* 0x080000151e1f7389 */ /* 0x00106400000c0014 */
[----:B01----:R-:W-:Y:S05]  /*8b40*/  ENDCOLLECTIVE ;  /* 0x000000000000791b */ /* 0x003fea0003800000 */
.L_x_383:
[----:B------:R-:W0:Y:S01]  /*8b50*/  S2R R25, SR_LANEID ;  /* 0x0000000000197919 */ /* 0x000e220000000000 */
[----:B------:R-:W-:Y:S01]  /*8b60*/  IMAD.MOV.U32 R21, RZ, RZ, 0x2 ;  /* 0x00000002ff157424 */ /* 0x000fe200078e00ff */
[----:B0-----:R-:W-:Y:S01]  /*8b70*/  ISETP.GE.AND P1, PT, R25, R20, PT ;  /* 0x000000141900720c */ /* 0x001fe20003f26270 */
[----:B------:R-:W-:-:S03]  /*8b80*/  IMAD.MOV.U32 R25, RZ, RZ, -0x1 ;  /* 0xffffffffff197424 */ /* 0x000fc600078e00ff */
[----:B------:R-:W-:Y:S02]  /*8b90*/  SEL R31, R31, RZ, !P1 ;  /* 0x000000ff1f1f7207 */ /* 0x000fe40004800000 */
[----:B------:R-:W-:-:S03]  /*8ba0*/  ISETP.GT.AND P1, PT, R24, R20, PT ;  /* 0x000000141800720c */ /* 0x000fc60003f24270 */
[----:B------:R-:W-:-:S04]  /*8bb0*/  IMAD.IADD R23, R31, 0x1, R23 ;  /* 0x000000011f177824 */ /* 0x000fc800078e0217 */
[----:B------:R-:W-:-:S07]  /*8bc0*/  IMAD.MOV.U32 R30, RZ, RZ, R23 ;  /* 0x000000ffff1e7224 */ /* 0x000fce00078e0017 */
[----:B------:R-:W-:Y:S05]  /*8bd0*/  WARPSYNC.COLLECTIVE R25, `(.L_x_384) ;  /* 0x0000000019087348 */ /* 0x000fea0003c00000 */
[----:B------:R0:W1:Y:S02]  /*8be0*/  SHFL.DOWN P6, R31, R30, R21, R20 ;  /* 0x080000151e1f7389 */ /* 0x00006400000c0014 */
[----:B01----:R-:W-:Y:S05]  /*8bf0*/  ENDCOLLECTIVE ;  /* 0x000000000000791b */ /* 0x003fea0003800000 */
.L_x_384:
        /* <DEDUP_REMOVED lines=8> */
.L_x_385:
        /* <DEDUP_REMOVED lines=8> */
.L_x_386:
        /* <DEDUP_REMOVED lines=8> */
.L_x_387:
[----:B------:R-:W-:Y:S05]  /*8d80*/  WARPSYNC.COLLECTIVE R25, `(.L_x_388) ;  /* 0x0000000019087348 */ /* 0x000fea0003c00000 */
[----:B------:R-:W-:Y:S01]  /*8d90*/  VOTE.ALL P5, P5 ;  /* 0x0000000000ff7806 */ /* 0x000fe200028a0000 */
[----:B------:R-:W-:-:S12]  /*8da0*/  ENDCOLLECTIVE ;  /* 0x000000000000791b */ /* 0x000fd80003800000 */
.L_x_388:
[----:B------:R-:W-:-:S04]  /*8db0*/  SEL R31, R31, RZ, !P1 ;  /* 0x000000ff1f1f7207 */ /* 0x000fc80004800000 */
[----:B------:R-:W-:Y:S01]  /*8dc0*/  IADD3 R27, PT, PT, R23, R31, R27 ;  /* 0x0000001f171b7210 */ /* 0x000fe20007ffe01b */
[----:B------:R-:W-:Y:S06]  /*8dd0*/  BRA `(.L_x_389) ;  /* 0xffffff9c00187947 */ /* 0x000fec000383ffff */
.L_x_307:
[----:B------:R-:W-:Y:S01]  /*8de0*/  BSSY B2, `(.L_x_390) ;  /* 0x0000006000027945 */ /* 0x000fe20003800000 */
[----:B------:R-:W-:Y:S01]  /*8df0*/  PLOP3.LUT P6, PT, P6, PT, PT, 0x8, 0x80 ;  /* 0x000000000080781c */ /* 0x000fe200037ce170 */
[----:B------:R-:W-:-:S12]  /*8e00*/  IMAD.MOV.U32 R25, RZ, RZ, -0x1 ;  /* 0xffffffffff197424 */ /* 0x000fd800078e00ff */
[----:B------:R-:W-:Y:S05]  /*8e10*/  WARPSYNC.COLLECTIVE R25, `(.L_x_391) ;  /* 0x0000000019087348 */ /* 0x000fea0003c00000 */
[----:B------:R-:W-:Y:S01]  /*8e20*/  VOTE.ANY P6, P6 ;  /* 0x0000000000ff7806 */ /* 0x000fe200030c0100 */
[----:B------:R-:W-:-:S12]  /*8e30*/  ENDCOLLECTIVE ;  /* 0x000000000000791b */ /* 0x000fd80003800000 */
.L_x_391:
[----:B------:R-:W-:Y:S05]  /*8e40*/  BSYNC B2 ;  /* 0x0000000000027941 */ /* 0x000fea0003800000 */
.L_x_390:
[----:B------:R-:W-:Y:S05]  /*8e50*/  BRA `(.L_x_392) ;  /* 0xffffffd400907947 */ /* 0x000fea000383ffff */
.L_x_311:
[----:B------:R-:W-:Y:S01]  /*8e60*/  BSSY B2, `(.L_x_393) ;  /* 0x0000006000027945 */ /* 0x000fe20003800000 */
[----:B------:R-:W-:Y:S01]  /*8e70*/  PLOP3.LUT P6, PT, P6, PT, PT, 0x8, 0x80 ;  /* 0x000000000080781c */ /* 0x000fe200037ce170 */
[----:B------:R-:W-:-:S12]  /*8e80*/  IMAD.MOV.U32 R25, RZ, RZ, -0x1 ;  /* 0xffffffffff197424 */ /* 0x000fd800078e00ff */
[----:B------:R-:W-:Y:S05]  /*8e90*/  WARPSYNC.COLLECTIVE R25, `(.L_x_394) ;  /* 0x0000000019087348 */ /* 0x000fea0003c00000 */
[----:B------:R-:W-:Y:S01]  /*8ea0*/  VOTE.ANY P6, P6 ;  /* 0x0000000000ff7806 */ /* 0x000fe200030c0100 */
[----:B------:R-:W-:-:S12]  /*8eb0*/  ENDCOLLECTIVE ;  /* 0x000000000000791b */ /* 0x000fd80003800000 */
.L_x_394:
[----:B------:R-:W-:Y:S05]  /*8ec0*/  BSYNC B2 ;  /* 0x0000000000027941 */ /* 0x000fea0003800000 */
.L_x_393:
[----:B------:R-:W-:Y:S05]  /*8ed0*/  BRA `(.L_x_395) ;  /* 0xffffffd400a07947 */ /* 0x000fea000383ffff */
.L_x_313:
[----:B------:R-:W0:Y:S01]  /*8ee0*/  S2R R36, SR_GEMASK ;  /* 0x0000000000247919 */ /* 0x000e220000003c00 */
[----:B------:R-:W-:Y:S01]  /*8ef0*/  BSSY B2, `(.L_x_396) ;  /* 0x0000006000027945 */ /* 0x000fe20003800000 */
[----:B------:R-:W-:Y:S01]  /*8f00*/  PLOP3.LUT P5, PT, P5, PT, PT, 0x8, 0x80 ;  /* 0x000000000080781c */ /* 0x000fe20002fae170 */
[----:B------:R-:W-:-:S12]  /*8f10*/  IMAD.MOV.U32 R25, RZ, RZ, -0x1 ;  /* 0xffffffffff197424 */ /* 0x000fd800078e00ff */
[----:B0-----:R-:W-:Y:S05]  /*8f20*/  WARPSYNC.COLLECTIVE R25, `(.L_x_397) ;  /* 0x0000000019087348 */ /* 0x001fea0003c00000 */
[----:B------:R-:W-:Y:S01]  /*8f30*/  VOTE.ANY R25, PT, P5 ;  /* 0x0000000000197806 */ /* 0x000fe200028e0100 */
[----:B0-----:R-:W-:Y:S06]  /*8f40*/  ENDCOLLECTIVE ;  /* 0x000000000000791b */ /* 0x001fec0003800000 */
.L_x_397:
[----:B------:R-:W-:Y:S05]  /*8f50*/  BSYNC B2 ;  /* 0x0000000000027941 */ /* 0x000fea0003800000 */
.L_x_396:
[----:B------:R-:W-:Y:S01]  /*8f60*/  LOP3.LUT R25, R25, 0x80000000, R36, 0xec, !PT ;  /* 0x8000000019197812 */ /* 0x000fe200078eec24 */
[----:B------:R-:W-:Y:S02]  /*8f70*/  IMAD.MOV.U32 R30, RZ, RZ, R9 ;  /* 0x000000ffff1e7224 */ /* 0x000fe400078e0009 */
[----:B------:R-:W-:Y:S02]  /*8f80*/  IMAD.MOV.U32 R21, RZ, RZ, 0x1 ;  /* 0x00000001ff157424 */ /* 0x000fe400078e00ff */
[----:B------:R-:W-:Y:S02]  /*8f90*/  VIADD R10, R25, 0xffffffff ;  /* 0xffffffff190a7836 */ /* 0x000fe40000000000 */
[C---:B------:R-:W-:Y:S02]  /*8fa0*/  VIADD R22, R35.reuse, 0x2 ;  /* 0x0000000223167836 */ /* 0x040fe40000000000 */
[----:B------:R-:W-:Y:S01]  /*8fb0*/  VIADD R19, R35, 0x4 ;  /* 0x0000000423137836 */ /* 0x000fe20000000000 */
[----:B------:R-:W-:Y:S01]  /*8fc0*/  LOP3.LUT R10, R25, R10, RZ, 0xc, !PT ;  /* 0x0000000a190a7212 */ /* 0x000fe200078e0cff */
[----:B------:R-:W-:-:S02]  /*8fd0*/  IMAD.MOV.U32 R25, RZ, RZ, -0x1 ;  /* 0xffffffffff197424 */ /* 0x000fc400078e00ff */
[C---:B------:R-:W-:Y:S01]  /*8fe0*/  VIADD R23, R35.reuse, 0x10 ;  /* 0x0000001023177836 */ /* 0x040fe20000000000 */
[----:B------:R0:W1:Y:S02]  /*8ff0*/  POPC R37, R10 ;  /* 0x0000000a00257309 */ /* 0x0000640000000000 */
[C---:B0-----:R-:W-:Y:S02]  /*9000*/  VIADD R10, R35.reuse, 0x8 ;  /* 0x00000008230a7836 */ /* 0x041fe40000000000 */
[----:B-1----:R-:W-:Y:S01]  /*9010*/  IMAD.MOV.U32 R20, RZ, RZ, R37 ;  /* 0x000000ffff147224 */ /* 0x002fe200078e0025 */
[----:B------:R-:W-:-:S13]  /*9020*/  ISETP.GE.AND P5, PT, R35, R37, PT ;  /* 0x000000252300720c */ /* 0x000fda0003fa6270 */
[----:B------:R-:W-:Y:S05]  /*9030*/  WARPSYNC.COLLECTIVE R25, `(.L_x_398) ;  /* 0x0000000019087348 */ /* 0x000fea0003c00000 */
[----:B------:R0:W1:Y:S02]  /*9040*/  SHFL.DOWN P6, R31, R30, R21, R20 ;  /* 0x080000151e1f7389 */ /* 0x00006400000c0014 */
[----:B01----:R-:W-:Y:S05]  /*9050*/  ENDCOLLECTIVE ;  /* 0x000000000000791b */ /* 0x003fea0003800000 */
.L_x_398:
[----:B------:R-:W-:Y:S01]  /*9060*/  IMAD.MOV.U32 R21, RZ, RZ, 0x2 ;  /* 0x00000002ff157424 */ /* 0x000fe200078e00ff */
[----:B------:R-:W-:Y:S02]  /*9070*/  SEL R24, R31, RZ, !P5 ;  /* 0x000000ff1f187207 */ /* 0x000fe40006800000 */
[----:B------:R-:W-:-:S03]  /*9080*/  ISETP.NE.AND P5, PT, R8, 0x65, PT ;  /* 0x000000650800780c */ /* 0x000fc60003fa5270 */
[----:B------:R-:W-:-:S04]  /*9090*/  IMAD.IADD R24, R24, 0x1, R9 ;  /* 0x0000000118187824 */ /* 0x000fc800078e0209 */
[----:B------:R-:W-:-:S07]  /*90a0*/  IMAD.MOV.U32 R30, RZ, RZ, R24 ;  /* 0x000000ffff1e7224 */ /* 0x000fce00078e0018 */
[----:B------:R-:W-:Y:S05]  /*90b0*/  WARPSYNC.COLLECTIVE R25, `(.L_x_399) ;  /* 0x0000000019087348 */ /* 0x000fea0003c00000 */
[----:B------:R0:W1:Y:S02]  /*90c0*/  SHFL.DOWN P6, R31, R30, R21, R20 ;  /* 0x080000151e1f7389 */ /* 0x00006400000c0014 */
[----:B01----:R-:W-:Y:S05]  /*90d0*/  ENDCOLLECTIVE ;  /* 0x000000000000791b */ /* 0x003fea0003800000 */
.L_x_399:
[----:B------:R-:W-:Y:S01]  /*90e0*/  IMAD.MOV.U32 R21, RZ, RZ, 0x4 ;  /* 0x00000004ff157424 */ /* 0x000fe200078e00ff */
[----:B------:R-:W-:-:S04]  /*90f0*/  ISETP.GT.AND P6, PT, R22, R37, PT ;  /* 0x000000251600720c */ /* 0x000fc80003fc4270 */
[----:B------:R-:W-:-:S05]  /*9100*/  SEL R31, R31, RZ, !P6 ;  /* 0x000000ff1f1f7207 */ /* 0x000fca0007000000 */
[----:B------:R-:W-:-:S04]  /*9110*/  IMAD.IADD R26, R24, 0x1, R31 ;  /* 0x00000001181a7824 */ /* 0x000fc800078e021f */
[----:B------:R-:W-:-:S07]  /*9120*/  IMAD.MOV.U32 R30, RZ, RZ, R26 ;  /* 0x000000ffff1e7224 */ /* 0x000fce00078e001a */
[----:B------:R-:W-:Y:S05]  /*9130*/  WARPSYNC.COLLECTIVE R25, `(.L_x_400) ;  /* 0x0000000019087348 */ /* 0x000fea0003c00000 */
[----:B------:R0:W1:Y:S02]  /*9140*/  SHFL.DOWN P6, R31, R30, R21, R20 ;  /* 0x080000151e1f7389 */ /* 0x00006400000c0014 */
[----:B01----:R-:W-:Y:S05]  /*9150*/  ENDCOLLECTIVE ;  /* 0x000000000000791b */ /* 0x003fea0003800000 */
.L_x_400:
        /* <DEDUP_REMOVED lines=8> */
.L_x_401:
        /* <DEDUP_REMOVED lines=8> */
.L_x_402:
[----:B------:R-:W-:Y:S05]  /*9260*/  WARPSYNC.COLLECTIVE R25, `(.L_x_403) ;  /* 0x0000000019087348 */ /* 0x000fea0003c00000 */
[----:B------:R-:W-:Y:S01]  /*9270*/  VOTE.ALL P5, P5 ;  /* 0x0000000000ff7806 */ /* 0x000fe200028a0000 */
[----:B------:R-:W-:-:S12]  /*9280*/  ENDCOLLECTIVE ;  /* 0x000000000000791b */ /* 0x000fd80003800000 */
.L_x_403:
[----:B------:R-:W-:-:S04]  /*9290*/  ISETP.GT.AND P6, PT, R23, R37, PT ;  /* 0x000000251700720c */ /* 0x000fc80003fc4270 */
[----:B------:R-:W-:-:S05]  /*92a0*/  SEL R24, R31, RZ, !P6 ;  /* 0x000000ff1f187207 */ /* 0x000fca0007000000 */
[----:B------:R-:W-:Y:S02]  /*92b0*/  IMAD.IADD R24, R9, 0x1, R24 ;  /* 0x0000000109187824 */ /* 0x000fe400078e0218 */
[----:B------:R-:W0:Y:S02]  /*92c0*/  LDC.64 R8, c[0x0][0x3a0] ;  /* 0x0000e800ff087b82 */ /* 0x000e240000000a00 */
[----:B0-----:R-:W-:-:S05]  /*92d0*/  IADD3 R26, P6, PT, R8, 0x100, RZ ;  /* 0x00000100081a7810 */ /* 0x001fca0007fde0ff */
[----:B------:R-:W-:Y:S01]  /*92e0*/  IMAD.X R28, RZ, RZ, R9, P6 ;  /* 0x000000ffff1c7224 */ /* 0x000fe200030e0609 */
[----:B------:R-:W-:Y:S07]  /*92f0*/  BRA `(.L_x_404) ;  /* 0xffffffd400347947 */ /* 0x000fee000383ffff */
.L_x_315:
[----:B------:R-:W-:Y:S01]  /*9300*/  BSSY B2, `(.L_x_405) ;  /* 0x0000006000027945 */ /* 0x000fe20003800000 */
[----:B------:R-:W-:Y:S01]  /*9310*/  PLOP3.LUT P6, PT, P6, PT, PT, 0x8, 0x80 ;  /* 0x000000000080781c */ /* 0x000fe200037ce170 */
[----:B------:R-:W-:-:S12]  /*9320*/  IMAD.MOV.U32 R25, RZ, RZ, -0x1 ;  /* 0xffffffffff197424 */ /* 0x000fd800078e00ff */
[----:B------:R-:W-:Y:S05]  /*9330*/  WARPSYNC.COLLECTIVE R25, `(.L_x_406) ;  /* 0x0000000019087348 */ /* 0x000fea0003c00000 */
[----:B------:R-:W-:Y:S01]  /*9340*/  VOTE.ANY P6, P6 ;  /* 0x0000000000ff7806 */ /* 0x000fe200030c0100 */
[----:B------:R-:W-:-:S12]  /*9350*/  ENDCOLLECTIVE ;  /* 0x000000000000791b */ /* 0x000fd80003800000 */
.L_x_406:
[----:B------:R-:W-:Y:S05]  /*9360*/  BSYNC B2 ;  /* 0x0000000000027941 */ /* 0x000fea0003800000 */
.L_x_405:
[----:B------:R-:W-:Y:S05]  /*9370*/  BRA `(.L_x_407) ;  /* 0xffffffd4003c7947 */ /* 0x000fea000383ffff */
.L_x_319:
[----:B------:R-:W-:Y:S01]  /*9380*/  BSSY B2, `(.L_x_408) ;  /* 0x0000006000027945 */ /* 0x000fe20003800000 */
[----:B------:R-:W-:Y:S01]  /*9390*/  PLOP3.LUT P6, PT, P6, PT, PT, 0x8, 0x80 ;  /* 0x000000000080781c */ /* 0x000fe200037ce170 */
[----:B------:R-:W-:-:S12]  /*93a0*/  IMAD.MOV.U32 R25, RZ, RZ, -0x1 ;  /* 0xffffffffff197424 */ /* 0x000fd800078e00ff */
[----:B------:R-:W-:Y:S05]  /*93b0*/  WARPSYNC.COLLECTIVE R25, `(.L_x_409) ;  /* 0x0000000019087348 */ /* 0x000fea0003c00000 */
[----:B------:R-:W-:Y:S01]  /*93c0*/  VOTE.ANY P6, P6 ;  /* 0x0000000000ff7806 */ /* 0x000fe200030c0100 */
[----:B------:R-:W-:-:S12]  /*93d0*/  ENDCOLLECTIVE ;  /* 0x000000000000791b */ /* 0x000fd80003800000 */
.L_x_409:
[----:B------:R-:W-:Y:S05]  /*93e0*/  BSYNC B2 ;  /* 0x0000000000027941 */ /* 0x000fea0003800000 */
.L_x_408:
[----:B------:R-:W-:Y:S05]  /*93f0*/  BRA `(.L_x_410) ;  /* 0xffffffd400507947 */ /* 0x000fea000383ffff */
.L_x_321:
[----:B------:R-:W-:Y:S01]  /*9400*/  BSSY B2, `(.L_x_411) ;  /* 0x0000006000027945 */ /* 0x000fe20003800000 */
[----:B------:R-:W-:Y:S01]  /*9410*/  PLOP3.LUT P5, PT, P5, PT, PT, 0x8, 0x80 ;  /* 0x000000000080781c */ /* 0x000fe20002fae170 */
[----:B------:R-:W-:-:S12]  /*9420*/  IMAD.MOV.U32 R25, RZ, RZ, -0x1 ;  /* 0xffffffffff197424 */ /* 0x000fd800078e00ff */
[----:B------:R-:W-:Y:S05]  /*9430*/  WARPSYNC.COLLECTIVE R25, `(.L_x_412) ;  /* 0x0000000019087348 */ /* 0x000fea0003c00000 */
[----:B------:R-:W-:Y:S01]  /*9440*/  VOTE.ANY R25, PT, P5 ;  /* 0x0000000000197806 */ /* 0x000fe200028e0100 */
[----:B------:R-:W-:Y:S06]  /*9450*/  ENDCOLLECTIVE ;  /* 0x000000000000791b */ /* 0x000fec0003800000 */
.L_x_412:
[----:B------:R-:W-:Y:S05]  /*9460*/  BSYNC B2 ;  /* 0x0000000000027941 */ /* 0x000fea0003800000 */
.L_x_411:
[----:B------:R-:W-:Y:S01]  /*9470*/  LOP3.LUT R25, R25, 0x80000000, R36, 0xec, !PT ;  /* 0x8000000019197812 */ /* 0x000fe200078eec24 */
[----:B------:R-:W-:Y:S02]  /*9480*/  IMAD.MOV.U32 R30, RZ, RZ, R9 ;  /* 0x000000ffff1e7224 */ /* 0x000fe400078e0009 */
[----:B------:R-:W-:Y:S02]  /*9490*/  IMAD.MOV.U32 R21, RZ, RZ, 0x1 ;  /* 0x00000001ff157424 */ /* 0x000fe400078e00ff */
[----:B------:R-:W-:Y:S02]  /*94a0*/  VIADD R20, R25, 0xffffffff ;  /* 0xffffffff19147836 */ /* 0x000fe40000000000 */
[----:B------:R-:W-:-:S03]  /*94b0*/  VIADD R17, R17, 0xffffffe0 ;  /* 0xffffffe011117836 */ /* 0x000fc60000000000 */
[----:B------:R-:W-:Y:S01]  /*94c0*/  LOP3.LUT R20, R25, R20, RZ, 0xc, !PT ;  /* 0x0000001419147212 */ /* 0x000fe200078e0cff */
[----:B------:R-:W-:-:S05]  /*94d0*/  IMAD.MOV.U32 R25, RZ, RZ, -0x1 ;  /* 0xffffffffff197424 */ /* 0x000fca00078e00ff */
[----:B------:R-:W0:Y:S02]  /*94e0*/  POPC R20, R20 ;  /* 0x0000001400147309 */ /* 0x000e240000000000 */
[----:B0-----:R-:W-:Y:S05]  /*94f0*/  WARPSYNC.COLLECTIVE R25, `(.L_x_413) ;  /* 0x0000000019087348 */ /* 0x001fea0003c00000 */
[----:B0-----:R0:W1:Y:S02]  /*9500*/  SHFL.DOWN P6, R31, R30, R21, R20 ;  /* 0x080000151e1f7389 */ /* 0x00106400000c0014 */
[----:B01----:R-:W-:Y:S05]  /*9510*/  ENDCOLLECTIVE ;  /* 0x000000000000791b */ /* 0x003fea0003800000 */
.L_x_413:
[----:B------:R-:W-:Y:S01]  /*9520*/  ISETP.GE.AND P5, PT, R35, R20, PT ;  /* 0x000000142300720c */ /* 0x000fe20003fa6270 */
[----:B------:R-:W-:-:S03]  /*9530*/  IMAD.MOV.U32 R21, RZ, RZ, 0x2 ;  /* 0x00000002ff157424 */ /* 0x000fc600078e00ff */
[----:B------:R-:W-:Y:S02]  /*9540*/  SEL R31, R31, RZ, !P5 ;  /* 0x000000ff1f1f7207 */ /* 0x000fe40006800000 */
[----:B------:R-:W-:-:S03]  /*9550*/  ISETP.GT.AND P5, PT, R22, R20, PT ;  /* 0x000000141600720c */ /* 0x000fc60003fa4270 */
[----:B------:R-:W-:-:S04]  /*9560*/  IMAD.IADD R37, R31, 0x1, R9 ;  /* 0x000000011f257824 */ /* 0x000fc800078e0209 */
[----:B------:R-:W-:-:S07]  /*9570*/  IMAD.MOV.U32 R30, RZ, RZ, R37 ;  /* 0x000000ffff1e7224 */ /* 0x000fce00078e0025 */
[----:B------:R-:W-:Y:S05]  /*9580*/  WARPSYNC.COLLECTIVE R25, `(.L_x_414) ;  /* 0x0000000019087348 */ /* 0x000fea0003c00000 */
[----:B------:R0:W1:Y:S02]  /*9590*/  SHFL.DOWN P6, R31, R30, R21, R20 ;  /* 0x080000151e1f7389 */ /* 0x00006400000c0014 */
[----:B01----:R-:W-:Y:S05]  /*95a0*/  ENDCOLLECTIVE ;  /* 0x000000000000791b */ /* 0x003fea0003800000 */
.L_x_414:
[----:B------:R-:W-:Y:S01]  /*95b0*/  IMAD.MOV.U32 R21, RZ, RZ, 0x4 ;  /* 0x00000004ff157424 */ /* 0x000fe200078e00ff */
[----:B------:R-:W-:Y:S02]  /*95c0*/  SEL R31, R31, RZ, !P5 ;  /* 0x000000ff1f1f7207 */ /* 0x000fe40006800000 */
[----:B------:R-:W-:-:S03]  /*95d0*/  ISETP.GT.AND P5, PT, R19, R20, PT ;  /* 0x000000141300720c */ /* 0x000fc60003fa4270 */
[----:B------:R-:W-:-:S10]  /*95e0*/  IMAD.IADD R30, R37, 0x1, R31 ;  /* 0x00000001251e7824 */ /* 0x000fd400078e021f */
[----:B------:R-:W-:Y:S05]  /*95f0*/  WARPSYNC.COLLECTIVE R25, `(.L_x_415) ;  /* 0x0000000019087348 */ /* 0x000fea0003c00000 */
[----:B------:R0:W1:Y:S02]  /*9600*/  SHFL.DOWN P6, R31, R30, R21, R20 ;  /* 0x080000151e1f7389 */ /* 0x00006400000c0014 */
[----:B01----:R-:W-:Y:S05]  /*9610*/  ENDCOLLECTIVE ;  /* 0x000000000000791b */ /* 0x003fea0003800000 */
.L_x_415:
        /* <DEDUP_REMOVED lines=8> */
.L_x_416:
        /* <DEDUP_REMOVED lines=8> */
.L_x_417:
[----:B------:R-:W-:Y:S02]  /*9720*/  SEL R31, R31, RZ, !P5 ;  /* 0x000000ff1f1f7207 */ /* 0x000fe40006800000 */
[----:B------:R-:W-:Y:S02]  /*9730*/  ISETP.NE.AND P5, PT, R8, 0x65, PT ;  /* 0x000000650800780c */ /* 0x000fe40003fa5270 */
[----:B------:R-:W-:-:S11]  /*9740*/  IADD3 R24, PT, PT, R37, R31, R24 ;  /* 0x0000001f25187210 */ /* 0x000fd60007ffe018 */
[----:B------:R-:W-:Y:S05]  /*9750*/  WARPSYNC.COLLECTIVE R25, `(.L_x_418) ;  /* 0x0000000019087348 */ /* 0x000fea0003c00000 */
[----:B------:R-:W-:Y:S01]  /*9760*/  VOTE.ALL P5, P5 ;  /* 0x0000000000ff7806 */ /* 0x000fe200028a0000 */
[----:B------:R-:W-:-:S12]  /*9770*/  ENDCOLLECTIVE ;  /* 0x000000000000791b */ /* 0x000fd80003800000 */
.L_x_418:
[----:B------:R-:W-:Y:S05]  /*9780*/  BRA `(.L_x_419) ;  /* 0xffffffd000ec7947 */ /* 0x000fea000383ffff */
.L_x_420:
        /* <DEDUP_REMOVED lines=15> */
.L_x_1265:


//--------------------- .text._ZN3cub18CUB_300001_SM_10006detail6select23DeviceSelectSweepKernelINS2_10policy_hubIjNS0_8NullTypeElLb0ELNS0_10SelectImplE2EE10Policy1000EPjPS5_S9_PmNS0_13ScanTileStateIiLb1EEE11IsProducingS5_iNS2_19streaming_context_tIlLb1EEELS6_2EEEvT0_T1_T2_T3_T4_T5_T6_T7_iT8_NS1_7vsmem_tE --------------------------
	.section	.text._ZN3cub18CUB_300001_SM_10006detail6select23DeviceSelectSweepKernelINS2_10policy_hubIjNS0_8NullTypeElLb0ELNS0_10SelectImplE2EE10Policy1000EPjPS5_S9_PmNS0_13ScanTileStateIiLb1EEE11IsProducingS5_iNS2_19streaming_context_tIlLb1EEELS6_2EEEvT0_T1_T2_T3_T4_T5_T6_T7_iT8_NS1_7vsmem_tE,"ax",@progbits
	.align	128
        .global         _ZN3cub18CUB_300001_SM_10006detail6select23DeviceSelectSweepKernelINS2_10policy_hubIjNS0_8NullTypeElLb0ELNS0_10SelectImplE2EE10Policy1000EPjPS5_S9_PmNS0_13ScanTileStateIiLb1EEE11IsProducingS5_iNS2_19streaming_context_tIlLb1EEELS6_2EEEvT0_T1_T2_T3_T4_T5_T6_T7_iT8_NS1_7vsmem_tE
        .type           _ZN3cub18CUB_300001_SM_10006detail6select23DeviceSelectSweepKernelINS2_10policy_hubIjNS0_8NullTypeElLb0ELNS0_10SelectImplE2EE10Policy1000EPjPS5_S9_PmNS0_13ScanTileStateIiLb1EEE11IsProducingS5_iNS2_19streaming_context_tIlLb1EEELS6_2EEEvT0_T1_T2_T3_T4_T5_T6_T7_iT8_NS1_7vsmem_tE,@function
        .size           _ZN3cub18CUB_300001_SM_10006detail6select23DeviceSelectSweepKernelINS2_10policy_hubIjNS0_8NullTypeElLb0ELNS0_10SelectImplE2EE10Policy1000EPjPS5_S9_PmNS0_13ScanTileStateIiLb1EEE11IsProducingS5_iNS2_19streaming_context_tIlLb1EEELS6_2EEEvT0_T1_T2_T3_T4_T5_T6_T7_iT8_NS1_7vsmem_tE,(.L_x_1261 - _ZN3cub18CUB_300001_SM_10006detail6select23DeviceSelectSweepKernelINS2_10policy_hubIjNS0_8NullTypeElLb0ELNS0_10SelectImplE2EE10Policy1000EPjPS5_S9_PmNS0_13ScanTileStateIiLb1EEE11IsProducingS5_iNS2_19streaming_context_tIlLb1EEELS6_2EEEvT0_T1_T2_T3_T4_T5_T6_T7_iT8_NS1_7vsmem_tE)
        .other          _ZN3cub18CUB_300001_SM_10006detail6select23DeviceSelectSweepKernelINS2_10policy_hubIjNS0_8NullTypeElLb0ELNS0_10SelectImplE2EE10Policy1000EPjPS5_S9_PmNS0_13ScanTileStateIiLb1EEE11IsProducingS5_iNS2_19streaming_context_tIlLb1EEELS6_2EEEvT0_T1_T2_T3_T4_T5_T6_T7_iT8_NS1_7vsmem_tE,@"STO_CUDA_ENTRY STV_DEFAULT"
_ZN3cub18CUB_300001_SM_10006detail6select23DeviceSelectSweepKernelINS2_10policy_hubIjNS0_8NullTypeElLb0ELNS0_10SelectImplE2EE10Policy1000EPjPS5_S9_PmNS0_13ScanTileStateIiLb1EEE11IsProducingS5_iNS2_19streaming_context_tIlLb1EEELS6_2EEEvT0_T1_T2_T3_T4_T5_T6_T7_iT8_NS1_7vsmem_tE:
.text._ZN3cub18CUB_300001_SM_10006detail6select23DeviceSelectSweepKernelINS2_10policy_hubIjNS0_8NullTypeElLb0ELNS0_10SelectImplE2EE10Policy1000EPjPS5_S9_PmNS0_13ScanTileStateIiLb1EEE11IsProducingS5_iNS2_19streaming_context_tIlLb1EEELS6_2EEEvT0_T1_T2_T3_T4_T5_T6_T7_iT8_NS1_7vsmem_tE:
[----:B------:R-:W-:Y:S08]  /*0000*/  LDC R1, c[0x0][0x37c] ;  /* 0x0000df00ff017b82 */ /* 0x000ff00000000800 */
[----:B------:R-:W-:Y:S01]  /*0010*/  S2UR UR4, SR_CTAID.X ;  /* 0x00000000000479c3 */ /* 0x000fe20000002500 */
[----:B------:R-:W0:Y:S01]  /*0020*/  LDCU UR5, c[0x0][0x374] ;  /* 0x00006e80ff0577ac */ /* 0x000e220008000800 */
[----:B------:R-:W1:Y:S06]  /*0030*/  LDCU UR9, c[0x0][0x3c0] ;  /* 0x00007800ff0977ac */ /* 0x000e6c0008000800 */
[----:B------:R-:W0:Y:S01]  /*0040*/  S2UR UR8, SR_CTAID.Y ;  /* 0x00000000000879c3 */ /* 0x000e220000002600 */
[----:B------:R-:W2:Y:S01]  /*0050*/  LDCU.64 UR10, c[0x0][0x358] ;  /* 0x00006b00ff0a77ac */ /* 0x000ea20008000a00 */
[----:B------:R-:W3:Y:S01]  /*0060*/  LDCU.64 UR6, c[0x0][0x3b0] ;  /* 0x00007600ff0677ac */ /* 0x000ee20008000a00 */
[----:B0-----:R-:W-:-:S02]  /*0070*/  UIMAD UR4, UR4, UR5, UR8 ;  /* 0x00000005040472a4 */ /* 0x001fc4000f8e0208 */
[----:B-1----:R-:W-:Y:S02]  /*0080*/  UIADD3 UR5, UPT, UPT, UR9, -0x1, URZ ;  /* 0xffffffff09057890 */ /* 0x002fe4000fffe0ff */
[----:B------:R-:W-:Y:S02]  /*0090*/  UIMAD UR9, UR4, 0x2d20, URZ ;  /* 0x00002d20040978a4 */ /* 0x000fe4000f8e02ff */
[----:B------:R-:W-:Y:S02]  /*00a0*/  UISETP.GE.AND UP0, UPT, UR4, UR5, UPT ;  /* 0x000000050400728c */ /* 0x000fe4000bf06270 */
[----:B------:R-:W-:Y:S01]  /*00b0*/  IMAD.U32 R51, RZ, RZ, UR4 ;  /* 0x00000004ff337e24 */ /* 0x000fe2000f8e00ff */
[----:B------:R-:W-:-:S06]  /*00c0*/  UMOV UR4, URZ ;  /* 0x000000ff00047c82 */ /* 0x000fcc0008000000 */
[----:B--23--:R-:W-:Y:S05]  /*00d0*/  BRA.U UP0, `(.L_x_421) ;  /* 0x000000dd00507547 */ /* 0x00cfea000b800000 */
[----:B------:R-:W-:Y:S01]  /*00e0*/  ISETP.NE.AND P0, PT, R51, RZ, PT ;  /* 0x000000ff3300720c */ /* 0x000fe20003f05270 */
[----:B------:R-:W0:-:S12]  /*00f0*/  LDCU.64 UR12, c[0x0][0x3b0] ;  /* 0x00007600ff0c77ac */ /* 0x000e180008000a00 */
[----:B------:R-:W-:Y:S05]  /*0100*/  @P0 BRA `(.L_x_422) ;  /* 0x0000006800300947 */ /* 0x000fea0003800000 */
[----:B------:R-:W1:Y:S01]  /*0110*/  S2R R0, SR_TID.X ;  /* 0x0000000000007919 */ /* 0x000e620000002100 */
[----:B------:R-:W2:Y:S01]  /*0120*/  LDC.64 R4, c[0x0][0x3d8] ;  /* 0x0000f600ff047b82 */ /* 0x000ea20000000a00 */
[----:B------:R-:W3:Y:S01]  /*0130*/  LDCU.U8 UR5, c[0x0][0x3c8] ;  /* 0x00007900ff0577ac */ /* 0x000ee20008000000 */
[----:B------:R-:W4:Y:S01]  /*0140*/  LDCU.64 UR14, c[0x0][0x380] ;  /* 0x00007000ff0e77ac */ /* 0x000f220008000a00 */
[----:B---3--:R-:W-:Y:S02]  /*0150*/  ISETP.NE.AND P0, PT, RZ, UR5, PT ;  /* 0x00000005ff007c0c */ /* 0x008fe4000bf05270 */
[C---:B-1----:R-:W-:Y:S02]  /*0160*/  LOP3.LUT R2, R0.reuse, 0x1f, RZ, 0xc0, !PT ;  /* 0x0000001f00027812 */ /* 0x042fe400078ec0ff */
[----:B------:R-:W-:-:S05]  /*0170*/  LOP3.LUT R3, R0, 0x3e0, RZ, 0xc0, !PT ;  /* 0x000003e000037812 */ /* 0x000fca00078ec0ff */
[----:B------:R-:W-:Y:S01]  /*0180*/  IMAD R2, R3, 0x13, R2 ;  /* 0x0000001303027824 */ /* 0x000fe200078e0202 */
[----:B--2---:R-:W-:Y:S02]  /*0190*/  SEL R3, R4, RZ, !P0 ;  /* 0x000000ff04037207 */ /* 0x004fe40004000000 */
[----:B------:R-:W-:Y:S02]  /*01a0*/  SEL R4, R5, RZ, !P0 ;  /* 0x000000ff05047207 */ /* 0x000fe40004000000 */
[----:B------:R-:W-:-:S04]  /*01b0*/  IADD3 R2, P0, P1, R2, UR9, R3 ;  /* 0x0000000902027c10 */ /* 0x000fc8000f91e003 */
[----:B------:R-:W-:Y:S02]  /*01c0*/  IADD3.X R3, PT, PT, RZ, R4, RZ, P0, P1 ;  /* 0x00000004ff037210 */ /* 0x000fe400007e24ff */
[----:B----4-:R-:W-:-:S04]  /*01d0*/  LEA R4, P0, R2, UR14, 0x2 ;  /* 0x0000000e02047c11 */ /* 0x010fc8000f8010ff */
[----:B------:R-:W-:-:S05]  /*01e0*/  LEA.HI.X R5, R2, UR15, R3, 0x2, P0 ;  /* 0x0000000f02057c11 */ /* 0x000fca00080f1403 */
[----:B------:R-:W2:Y:S04]  /*01f0*/  LDG.E R3, desc[UR10][R4.64] ;  /* 0x0000000a04037981 */ /* 0x000ea8000c1e1900 */
[----:B------:R-:W3:Y:S04]  /*0200*/  LDG.E R6, desc[UR10][R4.64+0x80] ;  /* 0x0000800a04067981 */ /* 0x000ee8000c1e1900 */
[----:B------:R-:W4:Y:S04]  /*0210*/  LDG.E R7, desc[UR10][R4.64+0x100] ;  /* 0x0001000a04077981 */ /* 0x000f28000c1e1900 */
[----:B------:R-:W5:Y:S04]  /*0220*/  LDG.E R8, desc[UR10][R4.64+0x180] ;  /* 0x0001800a04087981 */ /* 0x000f68000c1e1900 */
        /* <DEDUP_REMOVED lines=14> */
[----:B------:R-:W5:Y:S01]  /*0310*/  LDG.E R23, desc[UR10][R4.64+0x900] ;  /* 0x0009000a04177981 */ /* 0x000f62000c1e1900 */
[----:B------:R-:W1:Y:S01]  /*0320*/  S2UR UR8, SR_CgaCtaId ;  /* 0x00000000000879c3 */ /* 0x000e620000008800 */
[----:B------:R-:W-:Y:S01]  /*0330*/  SHF.R.U32.HI R2, RZ, 0x5, R0 ;  /* 0x00000005ff027819 */ /* 0x000fe20000011600 */
[----:B------:R-:W-:Y:S01]  /*0340*/  UMOV UR5, 0x400 ;  /* 0x0000040000057882 */ /* 0x000fe20000000000 */
[----:B------:R-:W1:Y:S01]  /*0350*/  S2R R52, SR_LANEID ;  /* 0x0000000000347919 */ /* 0x000e620000000000 */
[----:B0-----:R-:W-:Y:S01]  /*0360*/  UISETP.NE.AND.EX UP0, UPT, UR13, URZ, UPT, !UPT ;  /* 0x000000ff0d00728c */ /* 0x001fe2000bf053f0 */
[----:B------:R-:W-:Y:S01]  /*0370*/  UMOV UR9, 0xffffffff ;  /* 0xffffffff00097882 */ /* 0x000fe20000000000 */
[----:B-1----:R-:W-:-:S03]  /*0380*/  ULEA UR5, UR8, UR5, 0x18 ;  /* 0x0000000508057291 */ /* 0x002fc6000f8ec0ff */
[----:B------:R-:W-:Y:S02]  /*0390*/  UMOV UR8, 0xffffffff ;  /* 0xffffffff00087882 */ /* 0x000fe40000000000 */
[----:B------:R-:W-:Y:S01]  /*03a0*/  UIMAD.WIDE.U32 UR8, UR12, 0x1, UR8 ;  /* 0x000000010c0878a5 */ /* 0x000fe2000f8e0008 */
[----:B------:R-:W-:-:S05]  /*03b0*/  IMAD R24, R2, 0x260, R52 ;  /* 0x0000026002187824 */ /* 0x000fca00078e0234 */
[----:B------:R-:W-:Y:S01]  /*03c0*/  LEA R24, R24, UR5, 0x2 ;  /* 0x0000000518187c11 */ /* 0x000fe2000f8e10ff */
[----:B------:R-:W-:-:S04]  /*03d0*/  UIADD3 UR5, UPT, UPT, UR9, UR13, URZ ;  /* 0x0000000d09057290 */ /* 0x000fc8000fffe0ff */
[----:B------:R-:W-:Y:S01]  /*03e0*/  IMAD R25, R52, 0x48, R24 ;  /* 0x0000004834197824 */ /* 0x000fe200078e0218 */
[----:B--2---:R-:W-:Y:S04]  /*03f0*/  STS [R24], R3 ;  /* 0x0000000318007388 */ /* 0x004fe80000000800 */
[----:B---3--:R-:W-:Y:S04]  /*0400*/  STS [R24+0x80], R6 ;  /* 0x0000800618007388 */ /* 0x008fe80000000800 */
[----:B----4-:R-:W-:Y:S04]  /*0410*/  STS [R24+0x100], R7 ;  /* 0x0001000718007388 */ /* 0x010fe80000000800 */
[----:B-----5:R-:W-:Y:S04]  /*0420*/  STS [R24+0x180], R8 ;  /* 0x0001800818007388 */ /* 0x020fe80000000800 */
        /* <DEDUP_REMOVED lines=16> */
[----:B------:R-:W0:Y:S04]  /*0530*/  LDS R3, [R25] ;  /* 0x0000000019037984 */ /* 0x000e280000000800 */
[----:B------:R1:W2:Y:S04]  /*0540*/  LDS R4, [R25+0x4] ;  /* 0x0000040019047984 */ /* 0x0002a80000000800 */
[----:B------:R1:W3:Y:S04]  /*0550*/  LDS R5, [R25+0x8] ;  /* 0x0000080019057984 */ /* 0x0002e80000000800 */
[----:B------:R1:W4:Y:S04]  /*0560*/  LDS R6, [R25+0xc] ;  /* 0x00000c0019067984 */ /* 0x0003280000000800 */
[----:B------:R1:W1:Y:S04]  /*0570*/  LDS R7, [R25+0x10] ;  /* 0x0000100019077984 */ /* 0x0002680000000800 */
[----:B------:R0:W1:Y:S04]  /*0580*/  LDS R8, [R25+0x14] ;  /* 0x0000140019087984 */ /* 0x0000680000000800 */
[----:B------:R0:W1:Y:S04]  /*0590*/  LDS R9, [R25+0x18] ;  /* 0x0000180019097984 */ /* 0x0000680000000800 */
[----:B------:R0:W1:Y:S04]  /*05a0*/  LDS R10, [R25+0x1c] ;  /* 0x00001c00190a7984 */ /* 0x0000680000000800 */
[----:B------:R0:W1:Y:S04]  /*05b0*/  LDS R11, [R25+0x20] ;  /* 0x00002000190b7984 */ /* 0x0000680000000800 */
[----:B------:R1:W1:Y:S04]  /*05c0*/  LDS R12, [R25+0x24] ;  /* 0x00002400190c7984 */ /* 0x0002680000000800 */
[----:B------:R1:W1:Y:S01]  /*05d0*/  LDS R13, [R25+0x28] ;  /* 0x00002800190d7984 */ /* 0x0002620000000800 */
[----:B0-----:R-:W-:-:S03]  /*05e0*/  VIADD R29, R3, 0x1 ;  /* 0x00000001031d7836 */ /* 0x001fc60000000000 */
[----:B------:R0:W0:Y:S04]  /*05f0*/  LDS R14, [R25+0x2c] ;  /* 0x00002c00190e7984 */ /* 0x0000280000000800 */
[----:B------:R0:W0:Y:S04]  /*0600*/  LDS R15, [R25+0x30] ;  /* 0x00003000190f7984 */ /* 0x0000280000000800 */
[----:B------:R0:W0:Y:S04]  /*0610*/  LDS R16, [R25+0x34] ;  /* 0x0000340019107984 */ /* 0x0000280000000800 */
[----:B------:R0:W0:Y:S04]  /*0620*/  LDS R17, [R25+0x38] ;  /* 0x0000380019117984 */ /* 0x0000280000000800 */
[----:B------:R0:W0:Y:S04]  /*0630*/  LDS R18, [R25+0x3c] ;  /* 0x00003c0019127984 */ /* 0x0000280000000800 */
[----:B------:R0:W0:Y:S04]  /*0640*/  LDS R19, [R25+0x40] ;  /* 0x0000400019137984 */ /* 0x0000280000000800 */
[----:B------:R0:W0:Y:S04]  /*0650*/  LDS R32, [R25+0x44] ;  /* 0x0000440019207984 */ /* 0x0000280000000800 */
[----:B------:R0:W0:Y:S01]  /*0660*/  LDS R33, [R25+0x48] ;  /* 0x0000480019217984 */ /* 0x0000220000000800 */
[----:B--234-:R-:W-:Y:S05]  /*0670*/  BRA.U UP0, `(.L_x_423) ;  /* 0x00000001004c7547 */ /* 0x01cfea000b800000 */
[----:B------:R-:W2:Y:S01]  /*0680*/  I2F.U32.RP R22, UR12 ;  /* 0x0000000c00167d06 */ /* 0x000ea20008209000 */
[----:B------:R-:W-:Y:S01]  /*0690*/  ISETP.NE.U32.AND P1, PT, RZ, UR12, PT ;  /* 0x0000000cff007c0c */ /* 0x000fe2000bf25070 */
[----:B------:R-:W-:-:S06]  /*06a0*/  IMAD.MOV.U32 R27, RZ, RZ, RZ ;  /* 0x000000ffff1b7224 */ /* 0x000fcc00078e00ff */
[----:B--2---:R-:W2:Y:S02]  /*06b0*/  MUFU.RCP R22, R22 ;  /* 0x0000001600167308 */ /* 0x004ea40000001000 */
[----:B--2---:R-:W-:-:S06]  /*06c0*/  VIADD R20, R22, 0xffffffe ;  /* 0x0ffffffe16147836 */ /* 0x004fcc0000000000 */
[----:B------:R2:W3:Y:S02]  /*06d0*/  F2I.FTZ.U32.TRUNC.NTZ R21, R20 ;  /* 0x0000001400157305 */ /* 0x0004e4000021f000 */
[----:B--2---:R-:W-:Y:S02]  /*06e0*/  IMAD.MOV.U32 R20, RZ, RZ, RZ ;  /* 0x000000ffff147224 */ /* 0x004fe400078e00ff */
[----:B---3--:R-:W-:-:S04]  /*06f0*/  IMAD.MOV R23, RZ, RZ, -R21 ;  /* 0x000000ffff177224 */ /* 0x008fc800078e0a15 */
[----:B------:R-:W-:-:S04]  /*0700*/  IMAD R23, R23, UR12, RZ ;  /* 0x0000000c17177c24 */ /* 0x000fc8000f8e02ff */
[----:B------:R-:W-:-:S06]  /*0710*/  IMAD.HI.U32 R24, R21, R23, R20 ;  /* 0x0000001715187227 */ /* 0x000fcc00078e0014 */
[----:B------:R-:W-:-:S04]  /*0720*/  IMAD.HI.U32 R24, R24, R29, RZ ;  /* 0x0000001d18187227 */ /* 0x000fc800078e00ff */
[----:B------:R-:W-:-:S04]  /*0730*/  IMAD.MOV R24, RZ, RZ, -R24 ;  /* 0x000000ffff187224 */ /* 0x000fc800078e0a18 */
[----:B------:R-:W-:-:S05]  /*0740*/  IMAD R26, R24, UR12, R29 ;  /* 0x0000000c181a7c24 */ /* 0x000fca000f8e021d */
[----:B------:R-:W-:-:S13]  /*0750*/  ISETP.GE.U32.AND P0, PT, R26, UR12, PT ;  /* 0x0000000c1a007c0c */ /* 0x000fda000bf06070 */
[----:B------:R-:W-:-:S05]  /*0760*/  @P0 VIADD R26, R26, -UR12 ;  /* 0x8000000c1a1a0c36 */ /* 0x000fca0008000000 */
[----:B------:R-:W-:-:S13]  /*0770*/  ISETP.GE.U32.AND P0, PT, R26, UR12, PT ;  /* 0x0000000c1a007c0c */ /* 0x000fda000bf06070 */
[----:B------:R-:W-:Y:S01]  /*0780*/  @P0 VIADD R26, R26, -UR12 ;  /* 0x8000000c1a1a0c36 */ /* 0x000fe20008000000 */
[----:B------:R-:W-:Y:S01]  /*0790*/  @!P1 LOP3.LUT R26, RZ, UR12, RZ, 0x33, !PT ;  /* 0x0000000cff1a9c12 */ /* 0x000fe2000f8e33ff */
[----:B------:R-:W-:Y:S06]  /*07a0*/  BRA `(.L_x_424) ;  /* 0x0000000000087947 */ /* 0x000fec0003800000 */
.L_x_423:
[----:B------:R-:W-:-:S07]  /*07b0*/  MOV R28, 0x7d0 ;  /* 0x000007d0001c7802 */ /* 0x000fce0000000f00 */
[----:B01----:R-:W-:Y:S05]  /*07c0*/  CALL.REL.NOINC `($__internal_0_$__cuda_sm20_rem_u64) ;  /* 0x000001dc00007944 */ /* 0x003fea0003c00000 */
.L_x_424:
[----:B------:R-:W-:Y:S01]  /*07d0*/  ISETP.NE.U32.AND P0, PT, R3, UR8, PT ;  /* 0x0000000803007c0c */ /* 0x000fe2000bf05070 */
[----:B------:R-:W2:Y:S03]  /*07e0*/  LDCU UR12, c[0x0][0x3b4] ;  /* 0x00007680ff0c77ac */ /* 0x000ea60008000800 */
[----:B------:R-:W-:-:S13]  /*07f0*/  ISETP.NE.AND.EX P0, PT, RZ, UR5, PT, P0 ;  /* 0x00000005ff007c0c */ /* 0x000fda000bf05300 */
[----:B------:R-:W3:Y:S02]  /*0800*/  @P0 LDC.64 R20, c[0x0][0x3a8] ;  /* 0x0000ea00ff140b82 */ /* 0x000ee40000000a00 */
[----:B---3--:R-:W-:-:S04]  /*0810*/  @P0 LEA R20, P1, R26, R20, 0x1 ;  /* 0x000000141a140211 */ /* 0x008fc800078208ff */
[----:B------:R-:W-:-:S05]  /*0820*/  @P0 LEA.HI.X R21, R26, R21, R27, 0x1, P1 ;  /* 0x000000151a150211 */ /* 0x000fca00008f0c1b */
[----:B------:R-:W3:Y:S01]  /*0830*/  @P0 LDG.E.U8 R20, desc[UR10][R20.64+0x1] ;  /* 0x0000010a14140981 */ /* 0x000ee2000c1e1100 */
[----:B--2---:R-:W-:Y:S01]  /*0840*/  ISETP.NE.AND.EX P1, PT, RZ, UR12, PT, !PT ;  /* 0x0000000cff007c0c */ /* 0x004fe2000bf253f0 */
[----:B------:R-:W-:Y:S02]  /*0850*/  IMAD.MOV.U32 R34, RZ, RZ, 0x1 ;  /* 0x00000001ff227424 */ /* 0x000fe400078e00ff */
[----:B------:R-:W-:Y:S01]  /*0860*/  VIADD R29, R4, 0x1 ;  /* 0x00000001041d7836 */ /* 0x000fe20000000000 */
[----:B---3--:R-:W-:-:S09]  /*0870*/  @P0 LOP3.LUT R34, R20, 0x1, RZ, 0xc0, !PT ;  /* 0x0000000114220812 */ /* 0x008fd200078ec0ff */
[----:B------:R-:W-:Y:S05]  /*0880*/  @P1 BRA `(.L_x_425) ;  /* 0x0000000000501947 */ /* 0x000fea0003800000 */
[----:B------:R-:W2:Y:S01]  /*0890*/  LDCU UR12, c[0x0][0x3b0] ;  /* 0x00007600ff0c77ac */ /* 0x000ea20008000800 */
[----:B------:R-:W-:Y:S02]  /*08a0*/  IMAD.MOV.U32 R20, RZ, RZ, RZ ;  /* 0x000000ffff147224 */ /* 0x000fe400078e00ff */
[----:B------:R-:W-:Y:S01]  /*08b0*/  IMAD.MOV.U32 R27, RZ, RZ, RZ ;  /* 0x000000ffff1b7224 */ /* 0x000fe200078e00ff */
[----:B--2---:R-:W2:Y:S01]  /*08c0*/  I2F.U32.RP R22, UR12 ;  /* 0x0000000c00167d06 */ /* 0x004ea20008209000 */
[----:B------:R-:W-:-:S07]  /*08d0*/  ISETP.NE.U32.AND P2, PT, RZ, UR12, PT ;  /* 0x0000000cff007c0c */ /* 0x000fce000bf45070 */
[----:B--2---:R-:W2:Y:S02]  /*08e0*/  MUFU.RCP R22, R22 ;  /* 0x0000001600167308 */ /* 0x004ea40000001000 */
[----:B--2---:R-:W-:-:S06]  /*08f0*/  VIADD R21, R22, 0xffffffe ;  /* 0x0ffffffe16157836 */ /* 0x004fcc0000000000 */
[----:B------:R-:W2:Y:S02]  /*0900*/  F2I.FTZ.U32.TRUNC.NTZ R21, R21 ;  /* 0x0000001500157305 */ /* 0x000ea4000021f000 */
[----:B--2---:R-:W-:-:S04]  /*0910*/  IMAD.MOV R23, RZ, RZ, -R21 ;  /* 0x000000ffff177224 */ /* 0x004fc800078e0a15 */
        /* <DEDUP_REMOVED lines=11> */
.L_x_425:
[----:B------:R-:W-:-:S07]  /*09d0*/  MOV R28, 0x9f0 ;  /* 0x000009f0001c7802 */ /* 0x000fce0000000f00 */
[----:B01----:R-:W-:Y:S05]  /*09e0*/  CALL.REL.NOINC `($__internal_0_$__cuda_sm20_rem_u64) ;  /* 0x000001d800787944 */ /* 0x003fea0003c00000 */
.L_x_426:
[----:B------:R-:W-:Y:S01]  /*09f0*/  ISETP.NE.U32.AND P0, PT, R4, UR8, PT ;  /* 0x0000000804007c0c */ /* 0x000fe2000bf05070 */
[----:B01----:R-:W0:Y:S03]  /*0a00*/  @!P1 LDC R25, c[0x0][0x3b0] ;  /* 0x0000ec00ff199b82 */ /* 0x003e260000000800 */
[----:B------:R-:W-:-:S13]  /*0a10*/  ISETP.NE.AND.EX P0, PT, RZ, UR5, PT, P0 ;  /* 0x00000005ff007c0c */ /* 0x000fda000bf05300 */
[----:B------:R-:W1:Y:S02]  /*0a20*/  @P0 LDC.64 R20, c[0x0][0x3a8] ;  /* 0x0000ea00ff140b82 */ /* 0x000e640000000a00 */
[----:B-1----:R-:W-:-:S04]  /*0a30*/  @P0 LEA R20, P2, R26, R20, 0x1 ;  /* 0x000000141a140211 */ /* 0x002fc800078408ff */
[----:B------:R-:W-:-:S05]  /*0a40*/  @P0 LEA.HI.X R21, R26, R21, R27, 0x1, P2 ;  /* 0x000000151a150211 */ /* 0x000fca00010f0c1b */
[----:B------:R1:W2:Y:S01]  /*0a50*/  @P0 LDG.E.U8 R20, desc[UR10][R20.64+0x1] ;  /* 0x0000010a14140981 */ /* 0x0002a2000c1e1100 */
[----:B0-----:R-:W0:Y:S01]  /*0a60*/  @!P1 I2F.U32.RP R24, R25 ;  /* 0x0000001900189306 */ /* 0x001e220000209000 */
[----:B------:R-:W-:Y:S01]  /*0a70*/  VIADD R29, R5, 0x1 ;  /* 0x00000001051d7836 */ /* 0x000fe20000000000 */
[----:B------:R-:W-:Y:S01]  /*0a80*/  PLOP3.LUT P3, PT, PT, PT, PT, 0x8, 0x80 ;  /* 0x000000000080781c */ /* 0x000fe20003f6e170 */
[----:B------:R-:W-:-:S05]  /*0a90*/  IMAD.MOV.U32 R35, RZ, RZ, 0x1 ;  /* 0x00000001ff237424 */ /* 0x000fca00078e00ff */
[----:B0-----:R-:W0:Y:S02]  /*0aa0*/  @!P1 MUFU.RCP R24, R24 ;  /* 0x0000001800189308 */ /* 0x001e240000001000 */
[----:B0-----:R-:W-:-:S06]  /*0ab0*/  @!P1 VIADD R22, R24, 0xffffffe ;  /* 0x0ffffffe18169836 */ /* 0x001fcc0000000000 */
[----:B------:R0:W3:Y:S02]  /*0ac0*/  @!P1 F2I.FTZ.U32.TRUNC.NTZ R23, R22 ;  /* 0x0000001600179305 */ /* 0x0000e4000021f000 */
[----:B0-----:R-:W-:Y:S02]  /*0ad0*/  @!P1 IMAD.MOV.U32 R22, RZ, RZ, RZ ;  /* 0x000000ffff169224 */ /* 0x001fe400078e00ff */
[----:B---3--:R-:W-:-:S04]  /*0ae0*/  IMAD.MOV R26, RZ, RZ, -R23 ;  /* 0x000000ffff1a7224 */ /* 0x008fc800078e0a17 */
[----:B------:R-:W-:-:S04]  /*0af0*/  @!P1 IMAD R27, R26, R25, RZ ;  /* 0x000000191a1b9224 */ /* 0x000fc800078e02ff */
[----:B------:R-:W-:-:S04]  /*0b00*/  @!P1 IMAD.HI.U32 R26, R23, R27, R22 ;  /* 0x0000001b171a9227 */ /* 0x000fc800078e0016 */
[----:B------:R-:W-:Y:S02]  /*0b10*/  @!P1 IMAD.MOV.U32 R27, RZ, RZ, RZ ;  /* 0x000000ffff1b9224 */ /* 0x000fe400078e00ff */
[----:B-1----:R-:W-:-:S04]  /*0b20*/  @!P1 IMAD.HI.U32 R21, R26, R29, RZ ;  /* 0x0000001d1a159227 */ /* 0x002fc800078e00ff */
[----:B------:R-:W-:-:S04]  /*0b30*/  @!P1 IMAD.MOV R26, RZ, RZ, -R21 ;  /* 0x000000ffff1a9224 */ /* 0x000fc800078e0a15 */
[----:B------:R-:W-:-:S05]  /*0b40*/  @!P1 IMAD R26, R25, R26, R29 ;  /* 0x0000001a191a9224 */ /* 0x000fca00078e021d */
[----:B------:R-:W-:-:S04]  /*0b50*/  @!P1 ISETP.GE.U32.AND P2, PT, R26, R25, PT ;  /* 0x000000191a00920c */ /* 0x000fc80003f46070 */
[----:B------:R-:W-:-:S13]  /*0b60*/  @!P1 PLOP3.LUT P3, PT, P2, PT, PT, 0x80, 0x8 ;  /* 0x000000000008981c */ /* 0x000fda000176f070 */
[----:B------:R-:W-:Y:S01]  /*0b70*/  @P3 IMAD.IADD R26, R26, 0x1, -R25 ;  /* 0x000000011a1a3824 */ /* 0x000fe200078e0a19 */
[----:B------:R-:W-:-:S04]  /*0b80*/  PLOP3.LUT P3, PT, PT, PT, PT, 0x8, 0x80 ;  /* 0x000000000080781c */ /* 0x000fc80003f6e170 */
[----:B------:R-:W-:-:S04]  /*0b90*/  @!P1 ISETP.GE.U32.AND P2, PT, R26, R25, PT ;  /* 0x000000191a00920c */ /* 0x000fc80003f46070 */
[----:B------:R-:W-:Y:S02]  /*0ba0*/  @!P1 PLOP3.LUT P3, PT, P2, PT, PT, 0x80, 0x8 ;  /* 0x000000000008981c */ /* 0x000fe4000176f070 */
[----:B------:R-:W-:-:S11]  /*0bb0*/  ISETP.NE.U32.OR P2, PT, R25, RZ, P1 ;  /* 0x000000ff1900720c */ /* 0x000fd60000f45470 */
[----:B------:R-:W-:Y:S02]  /*0bc0*/  @P3 IMAD.IADD R26, R26, 0x1, -R25 ;  /* 0x000000011a1a3824 */ /* 0x000fe400078e0a19 */
[----:B------:R-:W-:Y:S02]  /*0bd0*/  @!P2 LOP3.LUT R26, RZ, R25, RZ, 0x33, !PT ;  /* 0x00000019ff1aa212 */ /* 0x000fe400078e33ff */
[----:B--2---:R-:W-:Y:S01]  /*0be0*/  @P0 LOP3.LUT R35, R20, 0x1, RZ, 0xc0, !PT ;  /* 0x0000000114230812 */ /* 0x004fe200078ec0ff */
[----:B------:R-:W-:Y:S06]  /*0bf0*/  @!P1 BRA `(.L_x_427) ;  /* 0x0000000000089947 */ /* 0x000fec0003800000 */
[----:B------:R-:W-:-:S07]  /*0c00*/  MOV R28, 0xc20 ;  /* 0x00000c20001c7802 */ /* 0x000fce0000000f00 */
[----:B------:R-:W-:Y:S05]  /*0c10*/  CALL.REL.NOINC `($__internal_0_$__cuda_sm20_rem_u64) ;  /* 0x000001d400ec7944 */ /* 0x000fea0003c00000 */
.L_x_427:
[----:B------:R-:W-:Y:S01]  /*0c20*/  ISETP.NE.U32.AND P0, PT, R5, UR8, PT ;  /* 0x0000000805007c0c */ /* 0x000fe2000bf05070 */
[----:B------:R-:W0:Y:S03]  /*0c30*/  @!P1 LDC R25, c[0x0][0x3b0] ;  /* 0x0000ec00ff199b82 */ /* 0x000e260000000800 */
        /* <DEDUP_REMOVED lines=33> */
.L_x_428:
        /* <DEDUP_REMOVED lines=35> */
.L_x_429:
        /* <DEDUP_REMOVED lines=35> */
.L_x_430:
        /* <DEDUP_REMOVED lines=35> */
.L_x_431:
        /* <DEDUP_REMOVED lines=35> */
.L_x_432:
        /* <DEDUP_REMOVED lines=35> */
.L_x_433:
[----:B------:R-:W-:Y:S01]  /*1940*/  ISETP.NE.U32.AND P0, PT, R11, UR8, PT ;  /* 0x000000080b007c0c */ /* 0x000fe2000bf05070 */
[----:B------:R-:W0:Y:S03]  /*1950*/  LDCU UR12, c[0x0][0x3b4] ;  /* 0x00007680ff0c77ac */ /* 0x000e260008000800 */
[----:B------:R-:W-:-:S13]  /*1960*/  ISETP.NE.AND.EX P0, PT, RZ, UR5, PT, P0 ;  /* 0x00000005ff007c0c */ /* 0x000fda000bf05300 */
[----:B------:R-:W1:Y:S02]  /*1970*/  @P0 LDC.64 R20, c[0x0][0x3a8] ;  /* 0x0000ea00ff140b82 */ /* 0x000e640000000a00 */
[----:B-1----:R-:W-:-:S04]  /*1980*/  @P0 LEA R20, P1, R26, R20, 0x1 ;  /* 0x000000141a140211 */ /* 0x002fc800078208ff */
[----:B------:R-:W-:-:S05]  /*1990*/  @P0 LEA.HI.X R21, R26, R21, R27, 0x1, P1 ;  /* 0x000000151a150211 */ /* 0x000fca00008f0c1b */
[----:B------:R-:W2:Y:S01]  /*19a0*/  @P0 LDG.E.U8 R20, desc[UR10][R20.64+0x1] ;  /* 0x0000010a14140981 */ /* 0x000ea2000c1e1100 */
[----:B0-----:R-:W-:Y:S01]  /*19b0*/  UISETP.NE.U32.AND UP0, UPT, UR12, URZ, UPT ;  /* 0x000000ff0c00728c */ /* 0x001fe2000bf05070 */
[----:B------:R-:W-:Y:S02]  /*19c0*/  IMAD.MOV.U32 R42, RZ, RZ, 0x1 ;  /* 0x00000001ff2a7424 */ /* 0x000fe400078e00ff */
[----:B------:R-:W-:Y:S01]  /*19d0*/  VIADD R29, R12, 0x1 ;  /* 0x000000010c1d7836 */ /* 0x000fe20000000000 */
[----:B--2---:R-:W-:-:S05]  /*19e0*/  @P0 LOP3.LUT R42, R20, 0x1, RZ, 0xc0, !PT ;  /* 0x00000001142a0812 */ /* 0x004fca00078ec0ff */
[----:B------:R-:W-:Y:S05]  /*19f0*/  BRA.U UP0, `(.L_x_434) ;  /* 0x0000000100507547 */ /* 0x000fea000b800000 */
[----:B------:R-:W0:Y:S01]  /*1a00*/  LDCU UR12, c[0x0][0x3b0] ;  /* 0x00007600ff0c77ac */ /* 0x000e220008000800 */
[----:B------:R-:W-:Y:S02]  /*1a10*/  IMAD.MOV.U32 R20, RZ, RZ, RZ ;  /* 0x000000ffff147224 */ /* 0x000fe400078e00ff */
[----:B------:R-:W-:Y:S01]  /*1a20*/  IMAD.MOV.U32 R27, RZ, RZ, RZ ;  /* 0x000000ffff1b7224 */ /* 0x000fe200078e00ff */
[----:B0-----:R-:W0:Y:S01]  /*1a30*/  I2F.U32.RP R22, UR12 ;  /* 0x0000000c00167d06 */ /* 0x001e220008209000 */
[----:B------:R-:W-:-:S07]  /*1a40*/  ISETP.NE.U32.AND P1, PT, RZ, UR12, PT ;  /* 0x0000000cff007c0c */ /* 0x000fce000bf25070 */
[----:B0-----:R-:W0:Y:S02]  /*1a50*/  MUFU.RCP R22, R22 ;  /* 0x0000001600167308 */ /* 0x001e240000001000 */
[----:B0-----:R-:W-:-:S06]  /*1a60*/  VIADD R21, R22, 0xffffffe ;  /* 0x0ffffffe16157836 */ /* 0x001fcc0000000000 */
[----:B------:R-:W0:Y:S02]  /*1a70*/  F2I.FTZ.U32.TRUNC.NTZ R21, R21 ;  /* 0x0000001500157305 */ /* 0x000e24000021f000 */
[----:B0-----:R-:W-:-:S04]  /*1a80*/  IMAD.MOV R23, RZ, RZ, -R21 ;  /* 0x000000ffff177224 */ /* 0x001fc800078e0a15 */
        /* <DEDUP_REMOVED lines=11> */
.L_x_434:
[----:B------:R-:W-:-:S07]  /*1b40*/  MOV R28, 0x1b60 ;  /* 0x00001b60001c7802 */ /* 0x000fce0000000f00 */
[----:B------:R-:W-:Y:S05]  /*1b50*/  CALL.REL.NOINC `($__internal_0_$__cuda_sm20_rem_u64) ;  /* 0x000001c8001c7944 */ /* 0x000fea0003c00000 */
.L_x_435:
        /* <DEDUP_REMOVED lines=32> */
.L_x_436:
[----:B------:R-:W-:-:S07]  /*1d60*/  MOV R28, 0x1d80 ;  /* 0x00001d80001c7802 */ /* 0x000fce0000000f00 */
[----:B------:R-:W-:Y:S05]  /*1d70*/  CALL.REL.NOINC `($__internal_0_$__cuda_sm20_rem_u64) ;  /* 0x000001c400947944 */ /* 0x000fea0003c00000 */
.L_x_437:
        /* <DEDUP_REMOVED lines=32> */
.L_x_438:
[----:B------:R-:W-:-:S07]  /*1f80*/  MOV R28, 0x1fa0 ;  /* 0x00001fa0001c7802 */ /* 0x000fce0000000f00 */
[----:B------:R-:W-:Y:S05]  /*1f90*/  CALL.REL.NOINC `($__internal_0_$__cuda_sm20_rem_u64) ;  /* 0x000001c4000c7944 */ /* 0x000fea0003c00000 */
.L_x_439:
        /* <DEDUP_REMOVED lines=32> */
.L_x_440:
[----:B------:R-:W-:-:S07]  /*21a0*/  MOV R28, 0x21c0 ;  /* 0x000021c0001c7802 */ /* 0x000fce0000000f00 */
[----:B------:R-:W-:Y:S05]  /*21b0*/  CALL.REL.NOINC `($__internal_0_$__cuda_sm20_rem_u64) ;  /* 0x000001c000847944 */ /* 0x000fea0003c00000 */
.L_x_441:
        /* <DEDUP_REMOVED lines=32> */
.L_x_442:
[----:B------:R-:W-:-:S07]  /*23c0*/  MOV R28, 0x23e0 ;  /* 0x000023e0001c7802 */ /* 0x000fce0000000f00 */
[----:B------:R-:W-:Y:S05]  /*23d0*/  CALL.REL.NOINC `($__internal_0_$__cuda_sm20_rem_u64) ;  /* 0x000001bc00fc7944 */ /* 0x000fea0003c00000 */
.L_x_443:
        /* <DEDUP_REMOVED lines=32> */
.L_x_444:
[----:B------:R-:W-:-:S07]  /*25e0*/  MOV R28, 0x2600 ;  /* 0x00002600001c7802 */ /* 0x000fce0000000f00 */
[----:B------:R-:W-:Y:S05]  /*25f0*/  CALL.REL.NOINC `($__internal_0_$__cuda_sm20_rem_u64) ;  /* 0x000001bc00747944 */ /* 0x000fea0003c00000 */
.L_x_445:
        /* <DEDUP_REMOVED lines=32> */
.L_x_446:
[----:B------:R-:W-:-:S07]  /*2800*/  MOV R28, 0x2820 ;  /* 0x00002820001c7802 */ /* 0x000fce0000000f00 */
[----:B------:R-:W-:Y:S05]  /*2810*/  CALL.REL.NOINC `($__internal_0_$__cuda_sm20_rem_u64) ;  /* 0x000001b800ec7944 */ /* 0x000fea0003c00000 */
.L_x_447:
        /* <DEDUP_REMOVED lines=32> */
.L_x_448:
[----:B------:R-:W-:-:S07]  /*2a20*/  MOV R28, 0x2a40 ;  /* 0x00002a40001c7802 */ /* 0x000fce0000000f00 */
[----:B------:R-:W-:Y:S05]  /*2a30*/  CALL.REL.NOINC `($__internal_0_$__cuda_sm20_rem_u64) ;  /* 0x000001b800647944 */ /* 0x000fea0003c00000 */
.L_x_449:
        /* <DEDUP_REMOVED lines=32> */
.L_x_450:
[----:B------:R-:W-:-:S07]  /*2c40*/  MOV R28, 0x2c60 ;  /* 0x00002c60001c7802 */ /* 0x000fce0000000f00 */
[----:B------:R-:W-:Y:S05]  /*2c50*/  CALL.REL.NOINC `($__internal_0_$__cuda_sm20_rem_u64) ;  /* 0x000001b400dc7944 */ /* 0x000fea0003c00000 */
.L_x_451:
        /* <DEDUP_REMOVED lines=32> */
.L_x_452:
[----:B------:R-:W-:-:S07]  /*2e60*/  MOV R28, 0x2e80 ;  /* 0x00002e80001c7802 */ /* 0x000fce0000000f00 */
[----:B------:R-:W-:Y:S05]  /*2e70*/  CALL.REL.NOINC `($__internal_0_$__cuda_sm20_rem_u64) ;  /* 0x000001b400547944 */ /* 0x000fea0003c00000 */
.L_x_453:
[----:B------:R-:W-:-:S04]  /*2e80*/  ISETP.NE.U32.AND P0, PT, R33, UR8, PT ;  /* 0x0000000821007c0c */ /* 0x000fc8000bf05070 */
[----:B------:R-:W-:-:S13]  /*2e90*/  ISETP.NE.AND.EX P0, PT, RZ, UR5, PT, P0 ;  /* 0x00000005ff007c0c */ /* 0x000fda000bf05300 */
[----:B------:R-:W0:Y:S02]  /*2ea0*/  @P0 LDC.64 R20, c[0x0][0x3a8] ;  /* 0x0000ea00ff140b82 */ /* 0x000e240000000a00 */
[----:B0-----:R-:W-:-:S04]  /*2eb0*/  @P0 LEA R20, P1, R26, R20, 0x1 ;  /* 0x000000141a140211 */ /* 0x001fc800078208ff */
[----:B------:R-:W-:-:S05]  /*2ec0*/  @P0 LEA.HI.X R21, R26, R21, R27, 0x1, P1 ;  /* 0x000000151a150211 */ /* 0x000fca00008f0c1b */
[----:B------:R-:W2:Y:S01]  /*2ed0*/  @P0 LDG.E.U8 R20, desc[UR10][R20.64+0x1] ;  /* 0x0000010a14140981 */ /* 0x000ea2000c1e1100 */
[----:B------:R-:W-:Y:S01]  /*2ee0*/  IMAD.IADD R65, R35, 0x1, R34 ;  /* 0x0000000123417824 */ /* 0x000fe200078e0222 */
[----:B------:R-:W0:Y:S01]  /*2ef0*/  S2UR UR5, SR_CgaCtaId ;  /* 0x00000000000579c3 */ /* 0x000e220000008800 */
[----:B------:R-:W-:Y:S01]  /*2f00*/  IMAD.MOV.U32 R70, RZ, RZ, 0x1 ;  /* 0x00000001ff467424 */ /* 0x000fe200078e00ff */
[C---:B------:R-:W-:Y:S01]  /*2f10*/  ISETP.NE.AND P1, PT, R52.reuse, 0x1f, PT ;  /* 0x0000001f3400780c */ /* 0x040fe20003f25270 */
[----:B------:R-:W-:Y:S01]  /*2f20*/  IMAD.IADD R64, R65, 0x1, R36 ;  /* 0x0000000141407824 */ /* 0x000fe200078e0224 */
[----:B------:R-:W-:Y:S01]  /*2f30*/  UMOV UR4, 0x400 ;  /* 0x0000040000047882 */ /* 0x000fe20000000000 */
[----:B------:R-:W-:Y:S01]  /*2f40*/  ISETP.NE.AND P2, PT, R52, RZ, PT ;  /* 0x000000ff3400720c */ /* 0x000fe20003f45270 */
[----:B------:R-:W-:Y:S01]  /*2f50*/  BSSY.RECONVERGENT B0, `(.L_x_454) ;  /* 0x0000118000007945 */ /* 0x000fe20003800200 */
[----:B------:R-:W-:Y:S01]  /*2f60*/  IMAD.IADD R69, R64, 0x1, R37 ;  /* 0x0000000140457824 */ /* 0x000fe200078e0225 */
[----:B------:R-:W-:Y:S01]  /*2f70*/  BAR.SYNC.DEFER_BLOCKING 0x0 ;  /* 0x0000000000007b1d */ /* 0x000fe20000010000 */
[----:B------:R-:W-:-:S02]  /*2f80*/  ISETP.NE.AND P3, PT, R36, RZ, PT ;  /* 0x000000ff2400720c */ /* 0x000fc40003f65270 */
[----:B------:R-:W-:Y:S01]  /*2f90*/  IMAD.IADD R66, R69, 0x1, R38 ;  /* 0x0000000145427824 */ /* 0x000fe200078e0226 */
[----:B------:R-:W-:Y:S02]  /*2fa0*/  ISETP.NE.AND P4, PT, R40, RZ, PT ;  /* 0x000000ff2800720c */ /* 0x000fe40003f85270 */
[----:B------:R-:W-:Y:S01]  /*2fb0*/  ISETP.NE.AND P5, PT, R44, RZ, PT ;  /* 0x000000ff2c00720c */ /* 0x000fe20003fa5270 */
[----:B------:R-:W-:-:S04]  /*2fc0*/  IMAD.IADD R67, R66, 0x1, R39 ;  /* 0x0000000142437824 */ /* 0x000fc800078e0227 */
[----:B------:R-:W-:-:S04]  /*2fd0*/  IMAD.IADD R68, R67, 0x1, R40 ;  /* 0x0000000143447824 */ /* 0x000fc800078e0228 */
[----:B------:R-:W-:Y:S01]  /*2fe0*/  IMAD.IADD R63, R68, 0x1, R41 ;  /* 0x00000001443f7824 */ /* 0x000fe200078e0229 */
[----:B0-----:R-:W-:Y:S01]  /*2ff0*/  ULEA UR4, UR5, UR4, 0x18 ;  /* 0x0000000405047291 */ /* 0x001fe2000f8ec0ff */
[----:B------:R-:W0:Y:S02]  /*3000*/  LDCU.U8 UR5, c[0x0][0x3c8] ;  /* 0x00007900ff0577ac */ /* 0x000e240008000000 */
[----:B------:R-:W-:-:S03]  /*3010*/  IMAD.IADD R62, R63, 0x1, R42 ;  /* 0x000000013f3e7824 */ /* 0x000fc600078e022a */
[----:B------:R-:W-:Y:S01]  /*3020*/  @!P1 LEA R73, R2, UR4, 0x2 ;  /* 0x0000000402499c11 */ /* 0x000fe2000f8e10ff */
[----:B------:R-:W-:-:S04]  /*3030*/  IMAD.IADD R61, R62, 0x1, R43 ;  /* 0x000000013e3d7824 */ /* 0x000fc800078e022b */
[----:B------:R-:W-:-:S04]  /*3040*/  IMAD.IADD R60, R61, 0x1, R44 ;  /* 0x000000013d3c7824 */ /* 0x000fc800078e022c */
[----:B------:R-:W-:-:S04]  /*3050*/  IMAD.IADD R59, R60, 0x1, R45 ;  /* 0x000000013c3b7824 */ /* 0x000fc800078e022d */
[----:B------:R-:W-:-:S04]  /*3060*/  IMAD.IADD R58, R59, 0x1, R46 ;  /* 0x000000013b3a7824 */ /* 0x000fc800078e022e */
[----:B------:R-:W-:-:S04]  /*3070*/  IMAD.IADD R57, R58, 0x1, R47 ;  /* 0x000000013a397824 */ /* 0x000fc800078e022f */
[----:B------:R-:W-:-:S04]  /*3080*/  IMAD.IADD R56, R57, 0x1, R48 ;  /* 0x0000000139387824 */ /* 0x000fc800078e0230 */
[----:B------:R-:W-:-:S04]  /*3090*/  IMAD.IADD R55, R56, 0x1, R49 ;  /* 0x0000000138377824 */ /* 0x000fc800078e0231 */
[----:B------:R-:W-:-:S04]  /*30a0*/  IMAD.IADD R54, R55, 0x1, R50 ;  /* 0x0000000137367824 */ /* 0x000fc800078e0232 */
[----:B------:R-:W-:Y:S01]  /*30b0*/  IMAD.IADD R53, R54, 0x1, R51 ;  /* 0x0000000136357824 */ /* 0x000fe200078e0233 */
[----:B--2---:R-:W-:-:S05]  /*30c0*/  @P0 LOP3.LUT R70, R20, 0x1, RZ, 0xc0, !PT ;  /* 0x0000000114460812 */ /* 0x004fca00078ec0ff */
[----:B------:R-:W-:-:S05]  /*30d0*/  IMAD.IADD R71, R53, 0x1, R70 ;  /* 0x0000000135477824 */ /* 0x000fca00078e0246 */
[----:B------:R-:W1:Y:S02]  /*30e0*/  SHFL.UP P0, R20, R71, 0x1, RZ ;  /* 0x0420000047147989 */ /* 0x000e6400000000ff */
[----:B-1----:R-:W-:-:S05]  /*30f0*/  @P0 IMAD.IADD R20, R71, 0x1, R20 ;  /* 0x0000000147140824 */ /* 0x002fca00078e0214 */
[----:B------:R-:W1:Y:S02]  /*3100*/  SHFL.UP P0, R21, R20, 0x2, RZ ;  /* 0x0440000014157989 */ /* 0x000e6400000000ff */
[----:B-1----:R-:W-:-:S05]  /*3110*/  @P0 IMAD.IADD R21, R20, 0x1, R21 ;  /* 0x0000000114150824 */ /* 0x002fca00078e0215 */
[----:B------:R-:W1:Y:S02]  /*3120*/  SHFL.UP P0, R22, R21, 0x4, RZ ;  /* 0x0480000015167989 */ /* 0x000e6400000000ff */
[----:B-1----:R-:W-:-:S05]  /*3130*/  @P0 IMAD.IADD R22, R21, 0x1, R22 ;  /* 0x0000000115160824 */ /* 0x002fca00078e0216 */
[----:B------:R-:W1:Y:S02]  /*3140*/  SHFL.UP P0, R25, R22, 0x8, RZ ;  /* 0x0500000016197989 */ /* 0x000e6400000000ff */
[----:B-1----:R-:W-:-:S05]  /*3150*/  @P0 IMAD.IADD R25, R22, 0x1, R25 ;  /* 0x0000000116190824 */ /* 0x002fca00078e0219 */
[----:B------:R-:W1:Y:S02]  /*3160*/  SHFL.UP P0, R72, R25, 0x10, RZ ;  /* 0x0600000019487989 */ /* 0x000e6400000000ff */
[----:B-1----:R-:W-:Y:S01]  /*3170*/  @P0 IMAD.IADD R72, R25, 0x1, R72 ;  /* 0x0000000119480824 */ /* 0x002fe200078e0248 */
[----:B------:R-:W-:-:S03]  /*3180*/  ISETP.NE.AND P0, PT, R2, 0x2, PT ;  /* 0x000000020200780c */ /* 0x000fc60003f05270 */
[----:B------:R-:W-:Y:S01]  /*3190*/  IMAD.IADD R71, R72, 0x1, -R71 ;  /* 0x0000000148477824 */ /* 0x000fe200078e0a47 */
[----:B------:R-:W-:Y:S01]  /*31a0*/  @!P1 STS [R73], R72 ;  /* 0x0000004849009388 */ /* 0x000fe20000000800 */
[----:B------:R-:W-:Y:S01]  /*31b0*/  BAR.SYNC.DEFER_BLOCKING 0x0 ;  /* 0x0000000000007b1d */ /* 0x000fe20000010000 */
[----:B------:R-:W-:-:S05]  /*31c0*/  ISETP.NE.AND P1, PT, R2, 0x11, PT ;  /* 0x000000110200780c */ /* 0x000fca0003f25270 */
[----:B------:R-:W1:Y:S04]  /*31d0*/  LDS.128 R28, [UR4] ;  /* 0x00000004ff1c7984 */ /* 0x000e680008000c00 */
[----:B------:R-:W2:Y:S04]  /*31e0*/  LDS.128 R20, [UR4+0x10] ;  /* 0x00001004ff147984 */ /* 0x000ea80008000c00 */
[----:B------:R-:W3:Y:S01]  /*31f0*/  LDS.128 R24, [UR4+0x20] ;  /* 0x00002004ff187984 */ /* 0x000ee20008000c00 */
[----:B-1----:R-:W-:-:S04]  /*3200*/  IMAD.IADD R29, R28, 0x1, R29 ;  /* 0x000000011c1d7824 */ /* 0x002fc800078e021d */
[----:B------:R-:W-:Y:S01]  /*3210*/  IMAD.IADD R30, R30, 0x1, R29 ;  /* 0x000000011e1e7824 */ /* 0x000fe200078e021d */
[----:B------:R-:W-:Y:S02]  /*3220*/  SEL R28, R29, R28, !P0 ;  /* 0x0000001c1d1c7207 */ /* 0x000fe40004000000 */
[----:B------:R-:W-:Y:S01]  /*3230*/  ISETP.NE.AND P0, PT, R2, 0x3, PT ;  /* 0x000000030200780c */ /* 0x000fe20003f05270 */
[----:B------:R-:W-:-:S03]  /*3240*/  IMAD.IADD R31, R31, 0x1, R30 ;  /* 0x000000011f1f7824 */ /* 0x000fc600078e021e */
[----:B------:R-:W-:Y:S01]  /*3250*/  SEL R28, R30, R28, !P0 ;  /* 0x0000001c1e1c7207 */ /* 0x000fe20004000000 */
[----:B--2---:R-:W-:Y:S01]  /*3260*/  IMAD.IADD R20, R31, 0x1, R20 ;  /* 0x000000011f147824 */ /* 0x004fe200078e0214 */
[----:B------:R-:W-:-:S03]  /*3270*/  ISETP.NE.AND P0, PT, R2, 0x4, PT ;  /* 0x000000040200780c */ /* 0x000fc60003f05270 */
[----:B------:R-:W-:Y:S01]  /*3280*/  IMAD.IADD R21, R21, 0x1, R20 ;  /* 0x0000000115157824 */ /* 0x000fe200078e0214 */
[----:B------:R-:W-:Y:S02]  /*3290*/  SEL R28, R31, R28, !P0 ;  /* 0x0000001c1f1c7207 */ /* 0x000fe40004000000 */
[----:B------:R-:W-:Y:S01]  /*32a0*/  ISETP.NE.AND P0, PT, R2, 0x5, PT ;  /* 0x000000050200780c */ /* 0x000fe20003f05270 */
[----:B------:R-:W-:-:S03]  /*32b0*/  IMAD.IADD R22, R22, 0x1, R21 ;  /* 0x0000000116167824 */ /* 0x000fc600078e0215 */
[----:B------:R-:W-:Y:S01]  /*32c0*/  SEL R73, R20, R28, !P0 ;  /* 0x0000001c14497207 */ /* 0x000fe20004000000 */
[----:B------:R-:W-:Y:S01]  /*32d0*/  IMAD.IADD R23, R23, 0x1, R22 ;  /* 0x0000000117177824 */ /* 0x000fe200078e0216 */
[----:B------:R-:W1:Y:S01]  /*32e0*/  LDS.128 R28, [UR4+0x30] ;  /* 0x00003004ff1c7984 */ /* 0x000e620008000c00 */
[C---:B------:R-:W-:Y:S02]  /*32f0*/  ISETP.NE.AND P0, PT, R2.reuse, 0x6, PT ;  /* 0x000000060200780c */ /* 0x040fe40003f05270 */
[----:B---3--:R-:W-:Y:S02]  /*3300*/  IMAD.IADD R24, R23, 0x1, R24 ;  /* 0x0000000117187824 */ /* 0x008fe400078e0218 */
[----:B------:R-:W-:Y:S02]  /*3310*/  SEL R73, R21, R73, !P0 ;  /* 0x0000004915497207 */ /* 0x000fe40004000000 */
[----:B------:R-:W-:Y:S01]  /*3320*/  ISETP.NE.AND P0, PT, R2, 0x7, PT ;  /* 0x000000070200780c */ /* 0x000fe20003f05270 */
[----:B------:R-:W-:-:S03]  /*3330*/  IMAD.IADD R25, R25, 0x1, R24 ;  /* 0x0000000119197824 */ /* 0x000fc600078e0218 */
[----:B------:R-:W-:Y:S01]  /*3340*/  SEL R73, R22, R73, !P0 ;  /* 0x0000004916497207 */ /* 0x000fe20004000000 */
[----:B------:R-:W-:Y:S01]  /*3350*/  IMAD.IADD R26, R26, 0x1, R25 ;  /* 0x000000011a1a7824 */ /* 0x000fe200078e0219 */
[----:B------:R-:W-:-:S03]  /*3360*/  ISETP.NE.AND P0, PT, R2, 0x8, PT ;  /* 0x000000080200780c */ /* 0x000fc60003f05270 */
[----:B------:R-:W-:Y:S01]  /*3370*/  IMAD.IADD R27, R27, 0x1, R26 ;  /* 0x000000011b1b7824 */ /* 0x000fe200078e021a */
[----:B------:R-:W-:Y:S02]  /*3380*/  SEL R73, R23, R73, !P0 ;  /* 0x0000004917497207 */ /* 0x000fe40004000000 */
[----:B------:R-:W2:Y:S01]  /*3390*/  LDS.128 R20, [UR4+0x40] ;  /* 0x00004004ff147984 */ /* 0x000ea20008000c00 */
[----:B------:R-:W-:-:S04]  /*33a0*/  ISETP.NE.AND P0, PT, R2, 0x9, PT ;  /* 0x000000090200780c */ /* 0x000fc80003f05270 */
[----:B------:R-:W-:Y:S02]  /*33b0*/  SEL R73, R24, R73, !P0 ;  /* 0x0000004918497207 */ /* 0x000fe40004000000 */
[----:B------:R-:W-:-:S04]  /*33c0*/  ISETP.NE.AND P0, PT, R2, 0xa, PT ;  /* 0x0000000a0200780c */ /* 0x000fc80003f05270 */
[----:B------:R-:W-:Y:S02]  /*33d0*/  SEL R73, R25, R73, !P0 ;  /* 0x0000004919497207 */ /* 0x000fe40004000000 */
[----:B------:R-:W-:-:S04]  /*33e0*/  ISETP.NE.AND P0, PT, R2, 0xb, PT ;  /* 0x0000000b0200780c */ /* 0x000fc80003f05270 */
[----:B------:R-:W-:Y:S02]  /*33f0*/  SEL R73, R26, R73, !P0 ;  /* 0x000000491a497207 */ /* 0x000fe40004000000 */
[----:B------:R-:W-:Y:S01]  /*3400*/  ISETP.NE.AND P0, PT, R2, 0xc, PT ;  /* 0x0000000c0200780c */ /* 0x000fe20003f05270 */
[----:B-1----:R-:W-:-:S03]  /*3410*/  IMAD.IADD R28, R27, 0x1, R28 ;  /* 0x000000011b1c7824 */ /* 0x002fc600078e021c */
        /* <DEDUP_REMOVED lines=8> */
[----:B------:R-:W-:Y:S01]  /*34a0*/  ISETP.NE.AND P0, PT, R2, 0xf, PT ;  /* 0x0000000f0200780c */ /* 0x000fe20003f05270 */
[----:B--2---:R-:W-:-:S03]  /*34b0*/  IMAD.IADD R20, R31, 0x1, R20 ;  /* 0x000000011f147824 */ /* 0x004fc600078e0214 */
[----:B------:R-:W-:Y:S02]  /*34c0*/  SEL R73, R30, R73, !P0 ;  /* 0x000000491e497207 */ /* 0x000fe40004000000 */
[----:B------:R-:W-:Y:S01]  /*34d0*/  ISETP.NE.AND P0, PT, R2, 0x10, PT ;  /* 0x000000100200780c */ /* 0x000fe20003f05270 */
[----:B------:R-:W-:-:S03]  /*34e0*/  IMAD.IADD R21, R21, 0x1, R20 ;  /* 0x0000000115157824 */ /* 0x000fc600078e0214 */
[----:B------:R-:W-:Y:S02]  /*34f0*/  SEL R73, R31, R73, !P0 ;  /* 0x000000491f497207 */ /* 0x000fe40004000000 */
[----:B------:R-:W-:Y:S02]  /*3500*/  ISETP.NE.AND P0, PT, R2, 0x12, PT ;  /* 0x000000120200780c */ /* 0x000fe40003f05270 */
[----:B------:R-:W-:Y:S02]  /*3510*/  SEL R73, R20, R73, !P1 ;  /* 0x0000004914497207 */ /* 0x000fe40004800000 */
[----:B------:R-:W-:Y:S02]  /*3520*/  ISETP.GE.U32.AND P1, PT, R0, 0x20, PT ;  /* 0x000000200000780c */ /* 0x000fe40003f26070 */
[----:B------:R-:W-:Y:S01]  /*3530*/  SEL R73, R21, R73, !P0 ;  /* 0x0000004915497207 */ /* 0x000fe20004000000 */
[----:B------:R-:W-:Y:S01]  /*3540*/  IMAD.IADD R21, R22, 0x1, R21 ;  /* 0x0000000116157824 */ /* 0x000fe200078e0215 */
[----:B------:R-:W-:-:S02]  /*3550*/  SEL R2, R71, RZ, P2 ;  /* 0x000000ff47027207 */ /* 0x000fc40001000000 */
[----:B------:R-:W-:Y:S02]  /*3560*/  SEL R73, R73, RZ, P1 ;  /* 0x000000ff49497207 */ /* 0x000fe40000800000 */
[----:B------:R-:W-:Y:S02]  /*3570*/  IADD3 R25, PT, PT, -R21, 0x2d20, RZ ;  /* 0x00002d2015197810 */ /* 0x000fe40007ffe1ff */
[----:B------:R-:W-:Y:S01]  /*3580*/  ISETP.NE.AND P2, PT, R35, RZ, PT ;  /* 0x000000ff2300720c */ /* 0x000fe20003f45270 */
[----:B------:R-:W-:Y:S01]  /*3590*/  IMAD.IADD R22, R73, 0x1, R2 ;  /* 0x0000000149167824 */ /* 0x000fe200078e0202 */
[----:B------:R-:W-:Y:S02]  /*35a0*/  ISETP.NE.AND P1, PT, R34, RZ, PT ;  /* 0x000000ff2200720c */ /* 0x000fe40003f25270 */
[----:B------:R-:W-:Y:S01]  /*35b0*/  ISETP.NE.AND P0, PT, R70, RZ, PT ;  /* 0x000000ff4600720c */ /* 0x000fe20003f05270 */
[--C-:B------:R-:W-:Y:S02]  /*35c0*/  IMAD.IADD R75, R69, 0x1, R22.reuse ;  /* 0x00000001454b7824 */ /* 0x100fe400078e0216 */
[----:B------:R-:W-:-:S02]  /*35d0*/  IMAD.IADD R71, R65, 0x1, R22 ;  /* 0x0000000141477824 */ /* 0x000fc400078e0216 */
[----:B------:R-:W-:Y:S02]  /*35e0*/  IMAD.IADD R69, R22, 0x1, R25 ;  /* 0x0000000116457824 */ /* 0x000fe400078e0219 */
[----:B------:R-:W-:Y:S02]  /*35f0*/  IMAD R71, R0, 0x13, -R71 ;  /* 0x0000001300477824 */ /* 0x000fe400078e0a47 */
[----:B------:R-:W-:Y:S02]  /*3600*/  IMAD.IADD R24, R69, 0x1, R34 ;  /* 0x0000000145187824 */ /* 0x000fe400078e0222 */
[----:B------:R-:W-:Y:S02]  /*3610*/  IMAD.IADD R79, R67, 0x1, R22 ;  /* 0x00000001434f7824 */ /* 0x000fe400078e0216 */
[----:B------:R-:W-:Y:S02]  /*3620*/  IMAD.IADD R67, R22, 0x1, R34 ;  /* 0x0000000116437824 */ /* 0x000fe400078e0222 */
[----:B------:R-:W-:-:S02]  /*3630*/  VIADD R26, R71, 0x2 ;  /* 0x00000002471a7836 */ /* 0x000fc40000000000 */
[----:B------:R-:W-:Y:S02]  /*3640*/  IMAD.IADD R35, R24, 0x1, R35 ;  /* 0x0000000118237824 */ /* 0x000fe400078e0223 */
[--C-:B------:R-:W-:Y:S02]  /*3650*/  IMAD.IADD R73, R64, 0x1, R22.reuse ;  /* 0x0000000140497824 */ /* 0x100fe400078e0216 */
[----:B------:R-:W-:Y:S01]  /*3660*/  IMAD R20, R0, 0x13, -R67 ;  /* 0x0000001300147824 */ /* 0x000fe200078e0a43 */
[----:B------:R-:W-:Y:S01]  /*3670*/  SEL R26, R26, R35, !P3 ;  /* 0x000000231a1a7207 */ /* 0x000fe20005800000 */
[C---:B------:R-:W-:Y:S01]  /*3680*/  IMAD R2, R0.reuse, 0x13, -R22 ;  /* 0x0000001300027824 */ /* 0x040fe200078e0a16 */
[----:B------:R-:W-:Y:S01]  /*3690*/  ISETP.NE.AND P3, PT, R39, RZ, PT ;  /* 0x000000ff2700720c */ /* 0x000fe20003f65270 */
[----:B------:R-:W-:Y:S01]  /*36a0*/  IMAD R73, R0, 0x13, -R73 ;  /* 0x0000001300497824 */ /* 0x000fe200078e0a49 */
[----:B------:R-:W-:Y:S01]  /*36b0*/  LEA R26, R26, UR4, 0x2 ;  /* 0x000000041a1a7c11 */ /* 0x000fe2000f8e10ff */
[----:B------:R-:W-:Y:S01]  /*36c0*/  IMAD.IADD R35, R35, 0x1, R36 ;  /* 0x0000000123237824 */ /* 0x000fe200078e0224 */
[----:B------:R-:W-:Y:S01]  /*36d0*/  SEL R2, R2, R69, !P1 ;  /* 0x0000004502027207 */ /* 0x000fe20004800000 */
[----:B------:R-:W-:Y:S01]  /*36e0*/  VIADD R20, R20, 0x1 ;  /* 0x0000000114147836 */ /* 0x000fe20000000000 */
[----:B------:R-:W-:Y:S01]  /*36f0*/  ISETP.NE.AND P1, PT, R37, RZ, PT ;  /* 0x000000ff2500720c */ /* 0x000fe20003f25270 */
[----:B------:R-:W-:Y:S01]  /*3700*/  VIADD R28, R73, 0x3 ;  /* 0x00000003491c7836 */ /* 0x000fe20000000000 */
[----:B------:R-:W-:Y:S01]  /*3710*/  LEA R2, R2, UR4, 0x2 ;  /* 0x0000000402027c11 */ /* 0x000fe2000f8e10ff */
[----:B------:R-:W-:Y:S01]  /*3720*/  IMAD.IADD R37, R35, 0x1, R37 ;  /* 0x0000000123257824 */ /* 0x000fe200078e0225 */
[----:B------:R-:W-:Y:S01]  /*3730*/  SEL R24, R20, R24, !P2 ;  /* 0x0000001814187207 */ /* 0x000fe20005000000 */
[----:B------:R-:W-:Y:S01]  /*3740*/  IMAD R75, R0, 0x13, -R75 ;  /* 0x00000013004b7824 */ /* 0x000fe200078e0a4b */
[----:B------:R-:W-:Y:S01]  /*3750*/  ISETP.NE.AND P2, PT, R38, RZ, PT ;  /* 0x000000ff2600720c */ /* 0x000fe20003f45270 */
[----:B------:R-:W-:Y:S01]  /*3760*/  IMAD.IADD R23, R68, 0x1, R22 ;  /* 0x0000000144177824 */ /* 0x000fe200078e0216 */
[----:B------:R-:W-:Y:S01]  /*3770*/  SEL R28, R28, R35, !P1 ;  /* 0x000000231c1c7207 */ /* 0x000fe20004800000 */
[----:B------:R-:W-:Y:S01]  /*3780*/  IMAD.IADD R38, R37, 0x1, R38 ;  /* 0x0000000125267824 */ /* 0x000fe200078e0226 */
[----:B------:R-:W-:Y:S01]  /*3790*/  ISETP.NE.AND P1, PT, R0, RZ, PT ;  /* 0x000000ff0000720c */ /* 0x000fe20003f25270 */
[----:B------:R-:W-:-:S02]  /*37a0*/  VIADD R30, R75, 0x4 ;  /* 0x000000044b1e7836 */ /* 0x000fc40000000000 */
[----:B------:R-:W-:Y:S02]  /*37b0*/  IMAD.IADD R31, R62, 0x1, R22 ;  /* 0x000000013e1f7824 */ /* 0x000fe400078e0216 */
[----:B------:R-:W-:Y:S01]  /*37c0*/  IMAD.IADD R39, R38, 0x1, R39 ;  /* 0x0000000126277824 */ /* 0x000fe200078e0227 */
[----:B------:R-:W-:Y:S01]  /*37d0*/  SEL R30, R30, R37, !P2 ;  /* 0x000000251e1e7207 */ /* 0x000fe20005000000 */
[----:B------:R-:W-:Y:S01]  /*37e0*/  IMAD R23, R0, 0x13, -R23 ;  /* 0x0000001300177824 */ /* 0x000fe200078e0a17 */
[----:B------:R-:W-:Y:S01]  /*37f0*/  ISETP.NE.AND P2, PT, R41, RZ, PT ;  /* 0x000000ff2900720c */ /* 0x000fe20003f45270 */
[----:B------:R-:W-:Y:S01]  /*3800*/  IMAD.IADD R40, R39, 0x1, R40 ;  /* 0x0000000127287824 */ /* 0x000fe200078e0228 */
[----:B------:R-:W-:Y:S01]  /*3810*/  LEA R30, R30, UR4, 0x2 ;  /* 0x000000041e1e7c11 */ /* 0x000fe2000f8e10ff */
[----:B------:R-:W-:Y:S02]  /*3820*/  IMAD R31, R0, 0x13, -R31 ;  /* 0x00000013001f7824 */ /* 0x000fe400078e0a1f */
[----:B------:R-:W-:-:S02]  /*3830*/  VIADD R23, R23, 0x7 ;  /* 0x0000000717177836 */ /* 0x000fc40000000000 */
[--C-:B------:R-:W-:Y:S02]  /*3840*/  IMAD.IADD R65, R61, 0x1, R22.reuse ;  /* 0x000000013d417824 */ /* 0x100fe400078e0216 */
[--C-:B------:R-:W-:Y:S02]  /*3850*/  IMAD.IADD R77, R66, 0x1, R22.reuse ;  /* 0x00000001424d7824 */ /* 0x100fe400078e0216 */
[--C-:B------:R-:W-:Y:S02]  /*3860*/  IMAD.IADD R61, R57, 0x1, R22.reuse ;  /* 0x00000001393d7824 */ /* 0x100fe400078e0216 */
[----:B------:R-:W-:Y:S01]  /*3870*/  VIADD R20, R31, 0x9 ;  /* 0x000000091f147836 */ /* 0x000fe20000000000 */
[----:B------:R-:W-:Y:S01]  /*3880*/  SEL R31, R23, R40, !P2 ;  /* 0x00000028171f7207 */ /* 0x000fe20005000000 */
[--C-:B------:R-:W-:Y:S01]  /*3890*/  IMAD.IADD R63, R63, 0x1, R22.reuse ;  /* 0x000000013f3f7824 */ /* 0x100fe200078e0216 */
[----:B------:R-:W-:Y:S01]  /*38a0*/  ISETP.NE.AND P2, PT, R45, RZ, PT ;  /* 0x000000ff2d00720c */ /* 0x000fe20003f45270 */
[--C-:B------:R-:W-:Y:S01]  /*38b0*/  IMAD.IADD R27, R60, 0x1, R22.reuse ;  /* 0x000000013c1b7824 */ /* 0x100fe200078e0216 */
[----:B------:R-:W-:Y:S01]  /*38c0*/  LEA R31, R31, UR4, 0x2 ;  /* 0x000000041f1f7c11 */ /* 0x000fe2000f8e10ff */
[----:B------:R-:W-:-:S02]  /*38d0*/  IMAD.IADD R59, R59, 0x1, R22 ;  /* 0x000000013b3b7824 */ /* 0x000fc400078e0216 */
[--C-:B------:R-:W-:Y:S02]  /*38e0*/  IMAD.IADD R29, R58, 0x1, R22.reuse ;  /* 0x000000013a1d7824 */ /* 0x100fe400078e0216 */
[--C-:B------:R-:W-:Y:S02]  /*38f0*/  IMAD.IADD R57, R56, 0x1, R22.reuse ;  /* 0x0000000138397824 */ /* 0x100fe400078e0216 */
[--C-:B------:R-:W-:Y:S02]  /*3900*/  IMAD.IADD R55, R55, 0x1, R22.reuse ;  /* 0x0000000137377824 */ /* 0x100fe400078e0216 */
[--C-:B------:R-:W-:Y:S02]  /*3910*/  IMAD.IADD R67, R54, 0x1, R22.reuse ;  /* 0x0000000136437824 */ /* 0x100fe400078e0216 */
[----:B------:R-:W-:Y:S02]  /*3920*/  IMAD.IADD R53, R53, 0x1, R22 ;  /* 0x0000000135357824 */ /* 0x000fe400078e0216 */
[----:B------:R-:W1:Y:S01]  /*3930*/  @!P1 LDC.64 R22, c[0x0][0x3a0] ;  /* 0x0000e800ff169b82 */ /* 0x000e620000000a00 */
[----:B------:R-:W-:-:S02]  /*3940*/  IMAD R77, R0, 0x13, -R77 ;  /* 0x00000013004d7824 */ /* 0x000fc400078e0a4d */
[----:B------:R-:W-:Y:S02]  /*3950*/  IMAD R79, R0, 0x13, -R79 ;  /* 0x00000013004f7824 */ /* 0x000fe400078e0a4f */
[----:B------:R-:W-:Y:S02]  /*3960*/  VIADD R34, R77, 0x5 ;  /* 0x000000054d227836 */ /* 0x000fe40000000000 */
[----:B------:R-:W-:Y:S02]  /*3970*/  VIADD R79, R79, 0x6 ;  /* 0x000000064f4f7836 */ /* 0x000fe40000000000 */
[----:B------:R-:W-:Y:S01]  /*3980*/  IMAD.IADD R41, R40, 0x1, R41 ;  /* 0x0000000128297824 */ /* 0x000fe200078e0229 */
[----:B------:R-:W-:Y:S01]  /*3990*/  SEL R34, R34, R38, !P3 ;  /* 0x0000002622227207 */ /* 0x000fe20005800000 */
[----:B------:R-:W-:Y:S01]  /*39a0*/  IMAD R63, R0, 0x13, -R63 ;  /* 0x00000013003f7824 */ /* 0x000fe200078e0a3f */
[----:B------:R-:W-:Y:S01]  /*39b0*/  ISETP.NE.AND P3, PT, R42, RZ, PT ;  /* 0x000000ff2a00720c */ /* 0x000fe20003f65270 */
[----:B------:R-:W-:Y:S01]  /*39c0*/  IMAD.IADD R42, R41, 0x1, R42 ;  /* 0x00000001292a7824 */ /* 0x000fe200078e022a */
[----:B------:R-:W-:Y:S01]  /*39d0*/  SEL R35, R79, R39, !P4 ;  /* 0x000000274f237207 */ /* 0x000fe20006000000 */
[----:B------:R-:W-:Y:S01]  /*39e0*/  VIADD R36, R63, 0x8 ;  /* 0x000000083f247836 */ /* 0x000fe20000000000 */
[----:B------:R-:W-:Y:S01]  /*39f0*/  ISETP.NE.AND P4, PT, R43, RZ, PT ;  /* 0x000000ff2b00720c */ /* 0x000fe20003f85270 */
[----:B------:R-:W-:-:S02]  /*3a00*/  IMAD.IADD R43, R42, 0x1, R43 ;  /* 0x000000012a2b7824 */ /* 0x000fc400078e022b */
[----:B------:R-:W-:Y:S01]  /*3a10*/  IMAD R65, R0, 0x13, -R65 ;  /* 0x0000001300417824 */ /* 0x000fe200078e0a41 */
[----:B------:R-:W-:Y:S01]  /*3a20*/  SEL R42, R20, R42, !P4 ;  /* 0x0000002a142a7207 */ /* 0x000fe20006000000 */
[----:B------:R-:W-:Y:S01]  /*3a30*/  @!P1 IMAD.MOV.U32 R20, RZ, RZ, 0x65 ;  /* 0x00000065ff149424 */ /* 0x000fe200078e00ff */
[----:B------:R-:W-:Y:S01]  /*3a40*/  SEL R36, R36, R41, !P3 ;  /* 0x0000002924247207 */ /* 0x000fe20005800000 */
[----:B------:R-:W-:Y:S01]  /*3a50*/  IMAD.IADD R44, R43, 0x1, R44 ;  /* 0x000000012b2c7824 */ /* 0x000fe200078e022c */
[----:B------:R-:W-:Y:S01]  /*3a60*/  ISETP.NE.AND P3, PT, R46, RZ, PT ;  /* 0x000000ff2e00720c */ /* 0x000fe20003f65270 */
[----:B------:R-:W-:Y:S01]  /*3a70*/  IMAD R27, R0, 0x13, -R27 ;  /* 0x00000013001b7824 */ /* 0x000fe200078e0a1b */
[----:B-1----:R1:W-:Y:S01]  /*3a80*/  @!P1 ST.E.64.STRONG.GPU desc[UR10][R22.64+0x100], R20 ;  /* 0x0001001416009985 */ /* 0x0023e2000c10fb0a */
[----:B------:R-:W-:Y:S01]  /*3a90*/  IMAD.IADD R45, R44, 0x1, R45 ;  /* 0x000000012c2d7824 */ /* 0x000fe200078e022d */
[----:B------:R-:W-:Y:S01]  /*3aa0*/  ISETP.NE.AND P4, PT, R47, RZ, PT ;  /* 0x000000ff2f00720c */ /* 0x000fe20003f85270 */
[----:B------:R-:W-:Y:S01]  /*3ab0*/  VIADD R65, R65, 0xa ;  /* 0x0000000a41417836 */ /* 0x000fe20000000000 */
[----:B------:R-:W-:Y:S01]  /*3ac0*/  BAR.SYNC.DEFER_BLOCKING 0x0 ;  /* 0x0000000000007b1d */ /* 0x000fe20000010000 */
[----:B------:R-:W-:Y:S01]  /*3ad0*/  IMAD.IADD R46, R45, 0x1, R46 ;  /* 0x000000012d2e7824 */ /* 0x000fe200078e022e */
[----:B------:R-:W-:Y:S01]  /*3ae0*/  LEA R36, R36, UR4, 0x2 ;  /* 0x0000000424247c11 */ /* 0x000fe2000f8e10ff */
[----:B------:R-:W-:Y:S01]  /*3af0*/  IMAD R29, R0, 0x13, -R29 ;  /* 0x00000013001d7824 */ /* 0x000fe200078e0a1d */
[----:B------:R-:W-:Y:S01]  /*3b00*/  SEL R65, R65, R43, !P5 ;  /* 0x0000002b41417207 */ /* 0x000fe20006800000 */
[----:B------:R-:W-:Y:S01]  /*3b10*/  VIADD R27, R27, 0xb ;  /* 0x0000000b1b1b7836 */ /* 0x000fe20000000000 */
[----:B------:R-:W-:Y:S01]  /*3b20*/  ISETP.NE.AND P5, PT, R48, RZ, PT ;  /* 0x000000ff3000720c */ /* 0x000fe20003fa5270 */
[----:B------:R-:W-:-:S02]  /*3b30*/  IMAD.IADD R47, R46, 0x1, R47 ;  /* 0x000000012e2f7824 */ /* 0x000fc400078e022f */
[----:B------:R-:W-:Y:S01]  /*3b40*/  IMAD R59, R0, 0x13, -R59 ;  /* 0x00000013003b7824 */ /* 0x000fe200078e0a3b */
[----:B------:R-:W-:Y:S01]  /*3b50*/  SEL R44, R27, R44, !P2 ;  /* 0x0000002c1b2c7207 */ /* 0x000fe20005000000 */
[----:B------:R-:W-:Y:S01]  /*3b60*/  VIADD R29, R29, 0xd ;  /* 0x0000000d1d1d7836 */ /* 0x000fe20000000000 */
[----:B------:R-:W-:Y:S01]  /*3b70*/  LEA R27, R24, UR4, 0x2 ;  /* 0x00000004181b7c11 */ /* 0x000fe2000f8e10ff */
[----:B------:R-:W-:Y:S01]  /*3b80*/  IMAD.IADD R48, R47, 0x1, R48 ;  /* 0x000000012f307824 */ /* 0x000fe200078e0230 */
[----:B------:R-:W-:Y:S01]  /*3b90*/  ISETP.NE.AND P2, PT, R49, RZ, PT ;  /* 0x000000ff3100720c */ /* 0x000fe20003f45270 */
[----:B------:R-:W-:Y:S01]  /*3ba0*/  VIADD R59, R59, 0xc ;  /* 0x0000000c3b3b7836 */ /* 0x000fe20000000000 */
[----:B------:R-:W-:Y:S01]  /*3bb0*/  SEL R46, R29, R46, !P4 ;  /* 0x0000002e1d2e7207 */ /* 0x000fe20006000000 */
[----:B------:R-:W-:Y:S01]  /*3bc0*/  IMAD R61, R0, 0x13, -R61 ;  /* 0x00000013003d7824 */ /* 0x000fe200078e0a3d */
[----:B------:R-:W-:Y:S01]  /*3bd0*/  LEA R29, R28, UR4, 0x2 ;  /* 0x000000041c1d7c11 */ /* 0x000fe2000f8e10ff */
[C---:B------:R-:W-:Y:S01]  /*3be0*/  IMAD R57, R0.reuse, 0x13, -R57 ;  /* 0x0000001300397824 */ /* 0x040fe200078e0a39 */
[----:B------:R-:W-:Y:S01]  /*3bf0*/  SEL R59, R59, R45, !P3 ;  /* 0x0000002d3b3b7207 */ /* 0x000fe20005800000 */
[----:B------:R-:W-:Y:S01]  /*3c00*/  IMAD R55, R0, 0x13, -R55 ;  /* 0x0000001300377824 */ /* 0x000fe200078e0a37 */
[----:B-1----:R-:W-:Y:S01]  /*3c10*/  LEA R21, R34, UR4, 0x2 ;  /* 0x0000000422157c11 */ /* 0x002fe2000f8e10ff */
[----:B------:R-:W-:Y:S01]  /*3c20*/  IMAD.IADD R49, R48, 0x1, R49 ;  /* 0x0000000130317824 */ /* 0x000fe200078e0231 */
[----:B------:R1:W-:Y:S01]  /*3c30*/  STS [R2], R3 ;  /* 0x0000000302007388 */ /* 0x0003e20000000800 */
[----:B------:R-:W-:Y:S01]  /*3c40*/  IMAD R67, R0, 0x13, -R67 ;  /* 0x0000001300437824 */ /* 0x000fe200078e0a43 */
[----:B------:R-:W-:Y:S01]  /*3c50*/  ISETP.NE.AND P3, PT, R50, RZ, PT ;  /* 0x000000ff3200720c */ /* 0x000fe20003f65270 */
[----:B------:R-:W-:Y:S01]  /*3c60*/  VIADD R61, R61, 0xe ;  /* 0x0000000e3d3d7836 */ /* 0x000fe20000000000 */
[----:B------:R-:W-:Y:S01]  /*3c70*/  STS [R27], R4 ;  /* 0x000000041b007388 */ /* 0x000fe20000000800 */
[----:B------:R-:W-:Y:S01]  /*3c80*/  IMAD R53, R0, 0x13, -R53 ;  /* 0x0000001300357824 */ /* 0x000fe200078e0a35 */
[----:B------:R-:W-:Y:S01]  /*3c90*/  LEA R20, R35, UR4, 0x2 ;  /* 0x0000000423147c11 */ /* 0x000fe2000f8e10ff */
[----:B------:R-:W-:Y:S01]  /*3ca0*/  VIADD R57, R57, 0xf ;  /* 0x0000000f39397836 */ /* 0x000fe20000000000 */
[----:B------:R2:W-:Y:S01]  /*3cb0*/  STS [R26], R5 ;  /* 0x000000051a007388 */ /* 0x0005e20000000800 */
[----:B------:R-:W-:Y:S01]  /*3cc0*/  VIADD R55, R55, 0x10 ;  /* 0x0000001037377836 */ /* 0x000fe20000000000 */
[----:B------:R-:W-:Y:S01]  /*3cd0*/  ISETP.NE.AND P4, PT, R51, RZ, PT ;  /* 0x000000ff3300720c */ /* 0x000fe20003f85270 */
[----:B------:R-:W-:Y:S01]  /*3ce0*/  IMAD.IADD R50, R49, 0x1, R50 ;  /* 0x0000000131327824 */ /* 0x000fe200078e0232 */
[----:B------:R3:W-:Y:S01]  /*3cf0*/  STS [R29], R6 ;  /* 0x000000061d007388 */ /* 0x0007e20000000800 */
[----:B------:R-:W-:Y:S01]  /*3d00*/  VIADD R67, R67, 0x11 ;  /* 0x0000001143437836 */ /* 0x000fe20000000000 */
[----:B-1----:R-:W-:Y:S01]  /*3d10*/  LEA R3, R42, UR4, 0x2 ;  /* 0x000000042a037c11 */ /* 0x002fe2000f8e10ff */
[----:B------:R-:W-:Y:S01]  /*3d20*/  VIADD R53, R53, 0x12 ;  /* 0x0000001235357836 */ /* 0x000fe20000000000 */
[----:B------:R-:W-:Y:S01]  /*3d30*/  STS [R30], R7 ;  /* 0x000000071e007388 */ /* 0x000fe20000000800 */
[----:B------:R-:W-:Y:S01]  /*3d40*/  SEL R61, R61, R47, !P5 ;  /* 0x0000002f3d3d7207 */ /* 0x000fe20006800000 */
[----:B------:R-:W-:Y:S01]  /*3d50*/  @P0 IMAD.IADD R53, R50, 0x1, R51 ;  /* 0x0000000132350824 */ /* 0x000fe200078e0233 */
[----:B------:R-:W-:Y:S01]  /*3d60*/  LEA R2, R65, UR4, 0x2 ;  /* 0x0000000441027c11 */ /* 0x000fe2000f8e10ff */
[----:B------:R1:W-:Y:S01]  /*3d70*/  STS [R21], R8 ;  /* 0x0000000815007388 */ /* 0x0003e20000000800 */
[----:B------:R-:W-:-:S02]  /*3d80*/  SEL R57, R57, R48, !P2 ;  /* 0x0000003039397207 */ /* 0x000fc40005000000 */
[----:B--2---:R-:W-:Y:S01]  /*3d90*/  LEA R5, R44, UR4, 0x2 ;  /* 0x000000042c057c11 */ /* 0x004fe2000f8e10ff */
[----:B------:R-:W-:Y:S01]  /*3da0*/  STS [R20], R9 ;  /* 0x0000000914007388 */ /* 0x000fe20000000800 */
[----:B------:R-:W-:Y:S02]  /*3db0*/  SEL R55, R55, R49, !P3 ;  /* 0x0000003137377207 */ /* 0x000fe40005800000 */
[----:B------:R-:W-:Y:S01]  /*3dc0*/  LEA R4, R59, UR4, 0x2 ;  /* 0x000000043b047c11 */ /* 0x000fe2000f8e10ff */
[----:B------:R2:W-:Y:S01]  /*3dd0*/  STS [R31], R10 ;  /* 0x0000000a1f007388 */ /* 0x0005e20000000800 */
[----:B------:R-:W-:Y:S02]  /*3de0*/  ISETP.GE.AND P0, PT, R0, R25, PT ;  /* 0x000000190000720c */ /* 0x000fe40003f06270 */
[----:B------:R-:W-:Y:S01]  /*3df0*/  SEL R67, R67, R50, !P4 ;  /* 0x0000003243437207 */ /* 0x000fe20006000000 */
[----:B------:R4:W-:Y:S01]  /*3e00*/  STS [R36], R11 ;  /* 0x0000000b24007388 */ /* 0x0009e20000000800 */
[----:B------:R-:W-:-:S02]  /*3e10*/  LEA R23, R46, UR4, 0x2 ;  /* 0x000000042e177c11 */ /* 0x000fc4000f8e10ff */
[----:B---3--:R-:W-:Y:S01]  /*3e20*/  LEA R6, R61, UR4, 0x2 ;  /* 0x000000043d067c11 */ /* 0x008fe2000f8e10ff */
[----:B------:R4:W-:Y:S01]  /*3e30*/  STS [R3], R12 ;  /* 0x0000000c03007388 */ /* 0x0009e20000000800 */
[----:B------:R-:W-:Y:S02]  /*3e40*/  LEA R57, R57, UR4, 0x2 ;  /* 0x0000000439397c11 */ /* 0x000fe4000f8e10ff */
[----:B-1----:R-:W-:Y:S01]  /*3e50*/  LEA R8, R55, UR4, 0x2 ;  /* 0x0000000437087c11 */ /* 0x002fe2000f8e10ff */
[----:B------:R4:W-:Y:S01]  /*3e60*/  STS [R2], R13 ;  /* 0x0000000d02007388 */ /* 0x0009e20000000800 */
[----:B------:R-:W-:Y:S02]  /*3e70*/  LEA R67, R67, UR4, 0x2 ;  /* 0x0000000443437c11 */ /* 0x000fe4000f8e10ff */
[----:B--2---:R-:W-:Y:S01]  /*3e80*/  LEA R10, R53, UR4, 0x2 ;  /* 0x00000004350a7c11 */ /* 0x004fe2000f8e10ff */
[----:B------:R4:W-:Y:S04]  /*3e90*/  STS [R5], R14 ;  /* 0x0000000e05007388 */ /* 0x0009e80000000800 */
[----:B------:R4:W-:Y:S04]  /*3ea0*/  STS [R4], R15 ;  /* 0x0000000f04007388 */ /* 0x0009e80000000800 */
[----:B------:R4:W-:Y:S04]  /*3eb0*/  STS [R23], R16 ;  /* 0x0000001017007388 */ /* 0x0009e80000000800 */
[----:B------:R4:W-:Y:S04]  /*3ec0*/  STS [R6], R17 ;  /* 0x0000001106007388 */ /* 0x0009e80000000800 */
[----:B------:R4:W-:Y:S04]  /*3ed0*/  STS [R57], R18 ;  /* 0x0000001239007388 */ /* 0x0009e80000000800 */
[----:B------:R4:W-:Y:S04]  /*3ee0*/  STS [R8], R19 ;  /* 0x0000001308007388 */ /* 0x0009e80000000800 */
[----:B------:R4:W-:Y:S04]  /*3ef0*/  STS [R67], R32 ;  /* 0x0000002043007388 */ /* 0x0009e80000000800 */
[----:B------:R4:W-:Y:S01]  /*3f00*/  STS [R10], R33 ;  /* 0x000000210a007388 */ /* 0x0009e20000000800 */
[----:B------:R-:W-:Y:S06]  /*3f10*/  BAR.SYNC.DEFER_BLOCKING 0x0 ;  /* 0x0000000000007b1d */ /* 0x000fec0000010000 */
[----:B0-----:R-:W-:Y:S05]  /*3f20*/  @P0 BRA `(.L_x_455) ;  /* 0x0000000000440947 */ /* 0x001fea0003800000 */
[----:B------:R-:W-:Y:S01]  /*3f30*/  UISETP.NE.AND UP0, UPT, UR5, URZ, UPT ;  /* 0x000000ff0500728c */ /* 0x000fe2000bf05270 */
[----:B----4-:R-:W-:Y:S01]  /*3f40*/  CS2R R4, SRZ ;  /* 0x0000000000047805 */ /* 0x010fe2000001ff00 */
        /* <DEDUP_REMOVED lines=8> */
.L_x_456:
[----:B------:R-:W-:-:S04]  /*3fd0*/  IADD3 R6, P1, PT, R0, R5, RZ ;  /* 0x0000000500067210 */ /* 0x000fc80007f3e0ff */
[----:B------:R-:W-:Y:S01]  /*3fe0*/  LOP3.LUT R6, RZ, R6, RZ, 0x33, !PT ;  /* 0x00000006ff067212 */ /* 0x000fe200078e33ff */
[----:B------:R-:W-:-:S03]  /*3ff0*/  IMAD.X R5, RZ, RZ, R4, P1 ;  /* 0x000000ffff057224 */ /* 0x000fc600008e0604 */
[----:B0-----:R-:W-:Y:S02]  /*4000*/  IADD3 R6, P1, PT, R6, UR6, RZ ;  /* 0x0000000606067c10 */ /* 0x001fe4000ff3e0ff */
[----:B------:R-:W-:-:S04]  /*4010*/  LOP3.LUT R5, RZ, R5, RZ, 0x33, !PT ;  /* 0x00000005ff057212 */ /* 0x000fc800078e33ff */
[----:B------:R-:W-:Y:S01]  /*4020*/  IADD3.X R5, PT, PT, R5, UR7, RZ, P1, !PT ;  /* 0x0000000705057c10 */ /* 0x000fe20008ffe4ff */
[----:B------:R-:W-:Y:S06]  /*4030*/  BRA `(.L_x_457) ;  /* 0x0000000000247947 */ /* 0x000fec0003800000 */
.L_x_455:
[----:B------:R-:W-:Y:S01]  /*4040*/  UISETP.NE.AND UP0, UPT, UR5, URZ, UPT ;  /* 0x000000ff0500728c */ /* 0x000fe2000bf05270 */
[----:B----4-:R-:W-:Y:S01]  /*4050*/  IMAD.IADD R5, R0, 0x1, -R25 ;  /* 0x0000000100057824 */ /* 0x010fe200078e0a19 */
[----:B------:R-:W-:-:S04]  /*4060*/  CS2R R2, SRZ ;  /* 0x0000000000027805 */ /* 0x000fc8000001ff00 */
[----:B------:R-:W-:-:S13]  /*4070*/  PLOP3.LUT P0, PT, PT, PT, UP0, 0x80, 0x8 ;  /* 0x000000000008781c */ /* 0x000fda0003f0f008 */
[----:B------:R-:W-:Y:S05]  /*4080*/  @P0 BRA `(.L_x_458) ;  /* 0x0000000000080947 */ /* 0x000fea0003800000 */
[----:B------:R-:W0:Y:S02]  /*4090*/  LDC.64 R2, c[0x0][0x3e0] ;  /* 0x0000f800ff027b82 */ /* 0x000e240000000a00 */
[----:B0-----:R-:W5:Y:S02]  /*40a0*/  LDG.E.64 R2, desc[UR10][R2.64] ;  /* 0x0000000a02027981 */ /* 0x001f64000c1e1b00 */
.L_x_458:
[----:B-----5:R-:W-:-:S04]  /*40b0*/  IADD3 R6, P1, PT, R5, R2, RZ ;  /* 0x0000000205067210 */ /* 0x020fc80007f3e0ff */
[----:B------:R-:W-:-:S09]  /*40c0*/  LEA.HI.X.SX32 R5, R5, R3, 0x1, P1 ;  /* 0x0000000305057211 */ /* 0x000fd200008f0eff */
.L_x_457:
[----:B------:R-:W-:Y:S05]  /*40d0*/  BSYNC.RECONVERGENT B0 ;  /* 0x0000000000007941 */ /* 0x000fea0003800200 */
.L_x_454:
[----:B------:R-:W-:Y:S01]  /*40e0*/  LEA R2, R0, UR4, 0x2 ;  /* 0x0000000400027c11 */ /* 0x000fe2000f8e10ff */
[----:B------:R-:W0:Y:S01]  /*40f0*/  LDCU.64 UR4, c[0x0][0x390] ;  /* 0x00007200ff0477ac */ /* 0x000e220008000a00 */
[----:B------:R-:W-:Y:S03]  /*4100*/  BSSY.RECONVERGENT B0, `(.L_x_459) ;  /* 0x0000023000007945 */ /* 0x000fe60003800200 */
[----:B------:R-:W1:Y:S01]  /*4110*/  LDS R3, [R2] ;  /* 0x0000000002037984 */ /* 0x000e620000000800 */
[----:B0-----:R-:W-:-:S04]  /*4120*/  LEA R4, P1, R6, UR4, 0x2 ;  /* 0x0000000406047c11 */ /* 0x001fc8000f8210ff */
[----:B------:R-:W-:Y:S01]  /*4130*/  LEA.HI.X R5, R6, UR5, R5, 0x2, P1 ;  /* 0x0000000506057c11 */ /* 0x000fe200088f1405 */
[----:B------:R-:W-:-:S05]  /*4140*/  VIADD R6, R0, 0x260 ;  /* 0x0000026000067836 */ /* 0x000fca0000000000 */
[----:B------:R-:W-:Y:S01]  /*4150*/  ISETP.GE.AND P1, PT, R6, R25, PT ;  /* 0x000000190600720c */ /* 0x000fe20003f26270 */
[----:B-1----:R0:W-:-:S12]  /*4160*/  STG.E desc[UR10][R4.64], R3 ;  /* 0x0000000304007986 */ /* 0x0021d8000c10190a */
[----:B------:R-:W-:Y:S05]  /*4170*/  @!P1 BRA `(.L_x_460) ;  /* 0x0000000000289947 */ /* 0x000fea0003800000 */
[----:B------:R-:W-:Y:S01]  /*4180*/  BSSY.RECONVERGENT B1, `(.L_x_461) ;  /* 0x0000006000017945 */ /* 0x000fe20003800200 */
[----:B0-----:R-:W-:Y:S01]  /*4190*/  IMAD.IADD R3, R6, 0x1, -R25 ;  /* 0x0000000106037824 */ /* 0x001fe200078e0a19 */
[----:B------:R-:W-:Y:S02]  /*41a0*/  CS2R R4, SRZ ;  /* 0x0000000000047805 */ /* 0x000fe4000001ff00 */
[----:B------:R-:W-:Y:S05]  /*41b0*/  @P0 BRA `(.L_x_462) ;  /* 0x0000000000080947 */ /* 0x000fea0003800000 */
[----:B------:R-:W0:Y:S02]  /*41c0*/  LDC.64 R4, c[0x0][0x3e0] ;  /* 0x0000f800ff047b82 */ /* 0x000e240000000a00 */
[----:B0-----:R-:W5:Y:S02]  /*41d0*/  LDG.E.64 R4, desc[UR10][R4.64] ;  /* 0x0000000a04047981 */ /* 0x001f64000c1e1b00 */
.L_x_462:
[----:B------:R-:W-:Y:S05]  /*41e0*/  BSYNC.RECONVERGENT B1 ;  /* 0x0000000000017941 */ /* 0x000fea0003800200 */
.L_x_461:
[----:B-----5:R-:W-:-:S04]  /*41f0*/  IADD3 R6, P1, PT, R3, R4, RZ ;  /* 0x0000000403067210 */ /* 0x020fc80007f3e0ff */
[----:B------:R-:W-:Y:S01]  /*4200*/  LEA.HI.X.SX32 R5, R3, R5, 0x1, P1 ;  /* 0x0000000503057211 */ /* 0x000fe200008f0eff */
[----:B------:R-:W-:Y:S08]  /*4210*/  BRA `(.L_x_463) ;  /* 0x0000000000447947 */ /* 0x000ff00003800000 */
.L_x_460:
        /* <DEDUP_REMOVED lines=9> */
.L_x_465:
[----:B------:R-:W-:Y:S05]  /*42b0*/  BSYNC.RECONVERGENT B1 ;  /* 0x0000000000017941 */ /* 0x000fea0003800200 */
.L_x_464:
[----:B------:R-:W0:Y:S01]  /*42c0*/  LDCU.64 UR6, c[0x0][0x3d0] ;  /* 0x00007a00ff0677ac */ /* 0x000e220008000a00 */
[----:B------:R-:W-:-:S04]  /*42d0*/  IADD3 R3, P1, PT, R6, R3, RZ ;  /* 0x0000000306037210 */ /* 0x000fc80007f3e0ff */
[----:B------:R-:W-:Y:S01]  /*42e0*/  LOP3.LUT R3, RZ, R3, RZ, 0x33, !PT ;  /* 0x00000003ff037212 */ /* 0x000fe200078e33ff */
[----:B------:R-:W-:-:S03]  /*42f0*/  IMAD.X R4, RZ, RZ, R7, P1 ;  /* 0x000000ffff047224 */ /* 0x000fc600008e0607 */
[----:B0-----:R-:W-:Y:S02]  /*4300*/  IADD3 R6, P1, PT, R3, UR6, RZ ;  /* 0x0000000603067c10 */ /* 0x001fe4000ff3e0ff */
[----:B------:R-:W-:-:S04]  /*4310*/  LOP3.LUT R3, RZ, R4, RZ, 0x33, !PT ;  /* 0x00000004ff037212 */ /* 0x000fc800078e33ff */
[----:B------:R-:W-:-:S07]  /*4320*/  IADD3.X R5, PT, PT, R3, UR7, RZ, P1, !PT ;  /* 0x0000000703057c10 */ /* 0x000fce0008ffe4ff */
.L_x_463:
[----:B------:R-:W-:Y:S05]  /*4330*/  BSYNC.RECONVERGENT B0 ;  /* 0x0000000000007941 */ /* 0x000fea0003800200 */
.L_x_459:
[----:B------:R-:W0:Y:S01]  /*4340*/  LDS R3, [R2+0x980] ;  /* 0x0009800002037984 */ /* 0x000e220000000800 */
[C---:B------:R-:W-:Y:S01]  /*4350*/  LEA R4, P1, R6.reuse, UR4, 0x2 ;  /* 0x0000000406047c11 */ /* 0x040fe2000f8210ff */
[----:B------:R-:W-:Y:S03]  /*4360*/  BSSY.RECONVERGENT B0, `(.L_x_466) ;  /* 0x0000021000007945 */ /* 0x000fe60003800200 */
[----:B------:R-:W-:Y:S01]  /*4370*/  LEA.HI.X R5, R6, UR5, R5, 0x2, P1 ;  /* 0x0000000506057c11 */ /* 0x000fe200088f1405 */
[----:B------:R-:W-:-:S05]  /*4380*/  VIADD R6, R0, 0x4c0 ;  /* 0x000004c000067836 */ /* 0x000fca0000000000 */
[----:B------:R-:W-:Y:S01]  /*4390*/  ISETP.GE.AND P1, PT, R6, R25, PT ;  /* 0x000000190600720c */ /* 0x000fe20003f26270 */
[----:B0-----:R0:W-:-:S12]  /*43a0*/  STG.E desc[UR10][R4.64], R3 ;  /* 0x0000000304007986 */ /* 0x0011d8000c10190a */
[----:B------:R-:W-:Y:S05]  /*43b0*/  @!P1 BRA `(.L_x_467) ;  /* 0x0000000000289947 */ /* 0x000fea0003800000 */
[----:B------:R-:W-:Y:S01]  /*43c0*/  BSSY.RECONVERGENT B1, `(.L_x_468) ;  /* 0x0000006000017945 */ /* 0x000fe20003800200 */
[----:B0-----:R-:W-:Y:S01]  /*43d0*/  IMAD.IADD R3, R6, 0x1, -R25 ;  /* 0x0000000106037824 */ /* 0x001fe200078e0a19 */
[----:B------:R-:W-:Y:S02]  /*43e0*/  CS2R R4, SRZ ;  /* 0x0000000000047805 */ /* 0x000fe4000001ff00 */
[----:B------:R-:W-:Y:S05]  /*43f0*/  @P0 BRA `(.L_x_469) ;  /* 0x0000000000080947 */ /* 0x000fea0003800000 */
[----:B------:R-:W0:Y:S02]  /*4400*/  LDC.64 R4, c[0x0][0x3e0] ;  /* 0x0000f800ff047b82 */ /* 0x000e240000000a00 */
[----:B0-----:R-:W5:Y:S02]  /*4410*/  LDG.E.64 R4, desc[UR10][R4.64] ;  /* 0x0000000a04047981 */ /* 0x001f64000c1e1b00 */
.L_x_469:
[----:B------:R-:W-:Y:S05]  /*4420*/  BSYNC.RECONVERGENT B1 ;  /* 0x0000000000017941 */ /* 0x000fea0003800200 */
.L_x_468:
[----:B-----5:R-:W-:-:S04]  /*4430*/  IADD3 R6, P1, PT, R3, R4, RZ ;  /* 0x0000000403067210 */ /* 0x020fc80007f3e0ff */
[----:B------:R-:W-:Y:S01]  /*4440*/  LEA.HI.X.SX32 R5, R3, R5, 0x1, P1 ;  /* 0x0000000503057211 */ /* 0x000fe200008f0eff */
[----:B------:R-:W-:Y:S08]  /*4450*/  BRA `(.L_x_470) ;  /* 0x0000000000447947 */ /* 0x000ff00003800000 */
.L_x_467:
        /* <DEDUP_REMOVED lines=9> */
.L_x_472:
[----:B------:R-:W-:Y:S05]  /*44f0*/  BSYNC.RECONVERGENT B1 ;  /* 0x0000000000017941 */ /* 0x000fea0003800200 */
.L_x_471:
[----:B------:R-:W0:Y:S01]  /*4500*/  LDCU.64 UR6, c[0x0][0x3d0] ;  /* 0x00007a00ff0677ac */ /* 0x000e220008000a00 */
[----:B------:R-:W-:-:S04]  /*4510*/  IADD3 R3, P1, PT, R6, R3, RZ ;  /* 0x0000000306037210 */ /* 0x000fc80007f3e0ff */
[----:B------:R-:W-:Y:S01]  /*4520*/  LOP3.LUT R3, RZ, R3, RZ, 0x33, !PT ;  /* 0x00000003ff037212 */ /* 0x000fe200078e33ff */
[----:B------:R-:W-:-:S03]  /*4530*/  IMAD.X R4, RZ, RZ, R7, P1 ;  /* 0x000000ffff047224 */ /* 0x000fc600008e0607 */
[----:B0-----:R-:W-:Y:S02]  /*4540*/  IADD3 R6, P1, PT, R3, UR6, RZ ;  /* 0x0000000603067c10 */ /* 0x001fe4000ff3e0ff */
[----:B------:R-:W-:-:S04]  /*4550*/  LOP3.LUT R3, RZ, R4, RZ, 0x33, !PT ;  /* 0x00000004ff037212 */ /* 0x000fc800078e33ff */
[----:B------:R-:W-:-:S07]  /*4560*/  IADD3.X R5, PT, PT, R3, UR7, RZ, P1, !PT ;  /* 0x0000000703057c10 */ /* 0x000fce0008ffe4ff */
.L_x_470:
[----:B------:R-:W-:Y:S05]  /*4570*/  BSYNC.RECONVERGENT B0 ;  /* 0x0000000000007941 */ /* 0x000fea0003800200 */
.L_x_466:
        /* <DEDUP_REMOVED lines=14> */
.L_x_476:
[----:B------:R-:W-:Y:S05]  /*4660*/  BSYNC.RECONVERGENT B1 ;  /* 0x0000000000017941 */ /* 0x000fea0003800200 */
.L_x_475:
[----:B-----5:R-:W-:-:S04]  /*4670*/  IADD3 R6, P1, PT, R3, R4, RZ ;  /* 0x0000000403067210 */ /* 0x020fc80007f3e0ff */
[----:B------:R-:W-:Y:S01]  /*4680*/  LEA.HI.X.SX32 R5, R3, R5, 0x1, P1 ;  /* 0x0000000503057211 */ /* 0x000fe200008f0eff */
[----:B------:R-:W-:Y:S08]  /*4690*/  BRA `(.L_x_477) ;  /* 0x0000000000447947 */ /* 0x000ff00003800000 */
.L_x_474:
        /* <DEDUP_REMOVED lines=9> */
.L_x_479:
[----:B------:R-:W-:Y:S05]  /*4730*/  BSYNC.RECONVERGENT B1 ;  /* 0x0000000000017941 */ /* 0x000fea0003800200 */
.L_x_478:
[----:B------:R-:W0:Y:S01]  /*4740*/  LDCU.64 UR6, c[0x0][0x3d0] ;  /* 0x00007a00ff0677ac */ /* 0x000e220008000a00 */
[----:B------:R-:W-:-:S04]  /*4750*/  IADD3 R3, P1, PT, R6, R3, RZ ;  /* 0x0000000306037210 */ /* 0x000fc80007f3e0ff */
[----:B------:R-:W-:Y:S01]  /*4760*/  LOP3.LUT R3, RZ, R3, RZ, 0x33, !PT ;  /* 0x00000003ff037212 */ /* 0x000fe200078e33ff */
[----:B------:R-:W-:-:S03]  /*4770*/  IMAD.X R4, RZ, RZ, R7, P1 ;  /* 0x000000ffff047224 */ /* 0x000fc600008e0607 */
[----:B0-----:R-:W-:Y:S02]  /*4780*/  IADD3 R6, P1, PT, R3, UR6, RZ ;  /* 0x0000000603067c10 */ /* 0x001fe4000ff3e0ff */
[----:B------:R-:W-:-:S04]  /*4790*/  LOP3.LUT R3, RZ, R4, RZ, 0x33, !PT ;  /* 0x00000004ff037212 */ /* 0x000fc800078e33ff */
[----:B------:R-:W-:-:S07]  /*47a0*/  IADD3.X R5, PT, PT, R3, UR7, RZ, P1, !PT ;  /* 0x0000000703057c10 */ /* 0x000fce0008ffe4ff */
.L_x_477:
[----:B------:R-:W-:Y:S05]  /*47b0*/  BSYNC.RECONVERGENT B0 ;  /* 0x0000000000007941 */ /* 0x000fea0003800200 */
.L_x_473:
        /* <DEDUP_REMOVED lines=14> */
.L_x_483:
[----:B------:R-:W-:Y:S05]  /*48a0*/  BSYNC.RECONVERGENT B1 ;  /* 0x0000000000017941 */ /* 0x000fea0003800200 */
.L_x_482:
[----:B-----5:R-:W-:-:S04]  /*48b0*/  IADD3 R6, P1, PT, R3, R4, RZ ;  /* 0x0000000403067210 */ /* 0x020fc80007f3e0ff */
[----:B------:R-:W-:Y:S01]  /*48c0*/  LEA.HI.X.SX32 R5, R3, R5, 0x1, P1 ;  /* 0x0000000503057211 */ /* 0x000fe200008f0eff */
[----:B------:R-:W-:Y:S08]  /*48d0*/  BRA `(.L_x_484) ;  /* 0x0000000000447947 */ /* 0x000ff00003800000 */
.L_x_481:
        /* <DEDUP_REMOVED lines=9> */
.L_x_486:
[----:B------:R-:W-:Y:S05]  /*4970*/  BSYNC.RECONVERGENT B1 ;  /* 0x0000000000017941 */ /* 0x000fea0003800200 */
.L_x_485:
[----:B------:R-:W0:Y:S01]  /*4980*/  LDCU.64 UR6, c[0x0][0x3d0] ;  /* 0x00007a00ff0677ac */ /* 0x000e220008000a00 */
[----:B------:R-:W-:-:S04]  /*4990*/  IADD3 R3, P1, PT, R6, R3, RZ ;  /* 0x0000000306037210 */ /* 0x000fc80007f3e0ff */
[----:B------:R-:W-:Y:S01]  /*49a0*/  LOP3.LUT R3, RZ, R3, RZ, 0x33, !PT ;  /* 0x00000003ff037212 */ /* 0x000fe200078e33ff */
[----:B------:R-:W-:-:S03]  /*49b0*/  IMAD.X R4, RZ, RZ, R7, P1 ;  /* 0x000000ffff047224 */ /* 0x000fc600008e0607 */
[----:B0-----:R-:W-:Y:S02]  /*49c0*/  IADD3 R6, P1, PT, R3, UR6, RZ ;  /* 0x0000000603067c10 */ /* 0x001fe4000ff3e0ff */
[----:B------:R-:W-:-:S04]  /*49d0*/  LOP3.LUT R3, RZ, R4, RZ, 0x33, !PT ;  /* 0x00000004ff037212 */ /* 0x000fc800078e33ff */
[----:B------:R-:W-:-:S07]  /*49e0*/  IADD3.X R5, PT, PT, R3, UR7, RZ, P1, !PT ;  /* 0x0000000703057c10 */ /* 0x000fce0008ffe4ff */
.L_x_484:
[----:B------:R-:W-:Y:S05]  /*49f0*/  BSYNC.RECONVERGENT B0 ;  /* 0x0000000000007941 */ /* 0x000fea0003800200 */
.L_x_480:
        /* <DEDUP_REMOVED lines=14> */
.L_x_490:
[----:B------:R-:W-:Y:S05]  /*4ae0*/  BSYNC.RECONVERGENT B1 ;  /* 0x0000000000017941 */ /* 0x000fea0003800200 */
.L_x_489:
[----:B-----5:R-:W-:-:S04]  /*4af0*/  IADD3 R6, P1, PT, R3, R4, RZ ;  /* 0x0000000403067210 */ /* 0x020fc80007f3e0ff */
[----:B------:R-:W-:Y:S01]  /*4b00*/  LEA.HI.X.SX32 R5, R3, R5, 0x1, P1 ;  /* 0x0000000503057211 */ /* 0x000fe200008f0eff */
[----:B------:R-:W-:Y:S08]  /*4b10*/  BRA `(.L_x_491) ;  /* 0x0000000000447947 */ /* 0x000ff00003800000 */
.L_x_488:
        /* <DEDUP_REMOVED lines=9> */
.L_x_493:
[----:B------:R-:W-:Y:S05]  /*4bb0*/  BSYNC.RECONVERGENT B1 ;  /* 0x0000000000017941 */ /* 0x000fea0003800200 */
.L_x_492:
[----:B------:R-:W0:Y:S01]  /*4bc0*/  LDCU.64 UR6, c[0x0][0x3d0] ;  /* 0x00007a00ff0677ac */ /* 0x000e220008000a00 */
[----:B------:R-:W-:-:S04]  /*4bd0*/  IADD3 R3, P1, PT, R6, R3, RZ ;  /* 0x0000000306037210 */ /* 0x000fc80007f3e0ff */
[----:B------:R-:W-:Y:S01]  /*4be0*/  LOP3.LUT R3, RZ, R3, RZ, 0x33, !PT ;  /* 0x00000003ff037212 */ /* 0x000fe200078e33ff */
[----:B------:R-:W-:-:S03]  /*4bf0*/  IMAD.X R4, RZ, RZ, R7, P1 ;  /* 0x000000ffff047224 */ /* 0x000fc600008e0607 */
[----:B0-----:R-:W-:Y:S02]  /*4c00*/  IADD3 R6, P1, PT, R3, UR6, RZ ;  /* 0x0000000603067c10 */ /* 0x001fe4000ff3e0ff */
[----:B------:R-:W-:-:S04]  /*4c10*/  LOP3.LUT R3, RZ, R4, RZ, 0x33, !PT ;  /* 0x00000004ff037212 */ /* 0x000fc800078e33ff */
[----:B------:R-:W-:-:S07]  /*4c20*/  IADD3.X R5, PT, PT, R3, UR7, RZ, P1, !PT ;  /* 0x0000000703057c10 */ /* 0x000fce0008ffe4ff */
.L_x_491:
[----:B------:R-:W-:Y:S05]  /*4c30*/  BSYNC.RECONVERGENT B0 ;  /* 0x0000000000007941 */ /* 0x000fea0003800200 */
.L_x_487:
        /* <DEDUP_REMOVED lines=14> */
.L_x_497:
[----:B------:R-:W-:Y:S05]  /*4d20*/  BSYNC.RECONVERGENT B1 ;  /* 0x0000000000017941 */ /* 0x000fea0003800200 */
.L_x_496:
[----:B-----5:R-:W-:-:S04]  /*4d30*/  IADD3 R6, P1, PT, R3, R4, RZ ;  /* 0x0000000403067210 */ /* 0x020fc80007f3e0ff */
[----:B------:R-:W-:Y:S01]  /*4d40*/  LEA.HI.X.SX32 R5, R3, R5, 0x1, P1 ;  /* 0x0000000503057211 */ /* 0x000fe200008f0eff */
[----:B------:R-:W-:Y:S08]  /*4d50*/  BRA `(.L_x_498) ;  /* 0x0000000000447947 */ /* 0x000ff00003800000 */
.L_x_495:
        /* <DEDUP_REMOVED lines=9> */
.L_x_500:
[----:B------:R-:W-:Y:S05]  /*4df0*/  BSYNC.RECONVERGENT B1 ;  /* 0x0000000000017941 */ /* 0x000fea0003800200 */
.L_x_499:
[----:B------:R-:W0:Y:S01]  /*4e00*/  LDCU.64 UR6, c[0x0][0x3d0] ;  /* 0x00007a00ff0677ac */ /* 0x000e220008000a00 */
[----:B------:R-:W-:-:S04]  /*4e10*/  IADD3 R3, P1, PT, R6, R3, RZ ;  /* 0x0000000306037210 */ /* 0x000fc80007f3e0ff */
[----:B------:R-:W-:Y:S01]  /*4e20*/  LOP3.LUT R3, RZ, R3, RZ, 0x33, !PT ;  /* 0x00000003ff037212 */ /* 0x000fe200078e33ff */
[----:B------:R-:W-:-:S03]  /*4e30*/  IMAD.X R4, RZ, RZ, R7, P1 ;  /* 0x000000ffff047224 */ /* 0x000fc600008e0607 */
[----:B0-----:R-:W-:Y:S02]  /*4e40*/  IADD3 R6, P1, PT, R3, UR6, RZ ;  /* 0x0000000603067c10 */ /* 0x001fe4000ff3e0ff */
[----:B------:R-:W-:-:S04]  /*4e50*/  LOP3.LUT R3, RZ, R4, RZ, 0x33, !PT ;  /* 0x00000004ff037212 */ /* 0x000fc800078e33ff */
[----:B------:R-:W-:-:S07]  /*4e60*/  IADD3.X R5, PT, PT, R3, UR7, RZ, P1, !PT ;  /* 0x0000000703057c10 */ /* 0x000fce0008ffe4ff */
.L_x_498:
[----:B------:R-:W-:Y:S05]  /*4e70*/  BSYNC.RECONVERGENT B0 ;  /* 0x0000000000007941 */ /* 0x000fea0003800200 */
.L_x_494:
        /* <DEDUP_REMOVED lines=14> */
.L_x_504:
[----:B------:R-:W-:Y:S05]  /*4f60*/  BSYNC.RECONVERGENT B1 ;  /* 0x0000000000017941 */ /* 0x000fea0003800200 */
.L_x_503:
[----:B-----5:R-:W-:-:S04]  /*4f70*/  IADD3 R6, P1, PT, R3, R4, RZ ;  /* 0x0000000403067210 */ /* 0x020fc80007f3e0ff */
[----:B------:R-:W-:Y:S01]  /*4f80*/  LEA.HI.X.SX32 R5, R3, R5, 0x1, P1 ;  /* 0x0000000503057211 */ /* 0x000fe200008f0eff */
[----:B------:R-:W-:Y:S08]  /*4f90*/  BRA `(.L_x_505) ;  /* 0x0000000000447947 */ /* 0x000ff00003800000 */
.L_x_502:
        /* <DEDUP_REMOVED lines=9> */
.L_x_507:
[----:B------:R-:W-:Y:S05]  /*5030*/  BSYNC.RECONVERGENT B1 ;  /* 0x0000000000017941 */ /* 0x000fea0003800200 */
.L_x_506:
[----:B------:R-:W0:Y:S01]  /*5040*/  LDCU.64 UR6, c[0x0][0x3d0] ;  /* 0x00007a00ff0677ac */ /* 0x000e220008000a00 */
[----:B------:R-:W-:-:S04]  /*5050*/  IADD3 R3, P1, PT, R6, R3, RZ ;  /* 0x0000000306037210 */ /* 0x000fc80007f3e0ff */
[----:B------:R-:W-:Y:S01]  /*5060*/  LOP3.LUT R3, RZ, R3, RZ, 0x33, !PT ;  /* 0x00000003ff037212 */ /* 0x000fe200078e33ff */
[----:B------:R-:W-:-:S03]  /*5070*/  IMAD.X R4, RZ, RZ, R7, P1 ;  /* 0x000000ffff047224 */ /* 0x000fc600008e0607 */
[----:B0-----:R-:W-:Y:S02]  /*5080*/  IADD3 R6, P1, PT, R3, UR6, RZ ;  /* 0x0000000603067c10 */ /* 0x001fe4000ff3e0ff */
[----:B------:R-:W-:-:S04]  /*5090*/  LOP3.LUT R3, RZ, R4, RZ, 0x33, !PT ;  /* 0x00000004ff037212 */ /* 0x000fc800078e33ff */
[----:B------:R-:W-:-:S07]  /*50a0*/  IADD3.X R5, PT, PT, R3, UR7, RZ, P1, !PT ;  /* 0x0000000703057c10 */ /* 0x000fce0008ffe4ff */
.L_x_505:
[----:B------:R-:W-:Y:S05]  /*50b0*/  BSYNC.RECONVERGENT B0 ;  /* 0x0000000000007941 */ /* 0x000fea0003800200 */
.L_x_501:
        /* <DEDUP_REMOVED lines=14> */
.L_x_511:
[----:B------:R-:W-:Y:S05]  /*51a0*/  BSYNC.RECONVERGENT B1 ;  /* 0x0000000000017941 */ /* 0x000fea0003800200 */
.L_x_510:
[----:B-----5:R-:W-:-:S04]  /*51b0*/  IADD3 R6, P1, PT, R3, R4, RZ ;  /* 0x0000000403067210 */ /* 0x020fc80007f3e0ff */
[----:B------:R-:W-:Y:S01]  /*51c0*/  LEA.HI.X.SX32 R5, R3, R5, 0x1, P1 ;  /* 0x0000000503057211 */ /* 0x000fe200008f0eff */
[----:B------:R-:W-:Y:S08]  /*51d0*/  BRA `(.L_x_512) ;  /* 0x0000000000447947 */ /* 0x000ff00003800000 */
.L_x_509:
        /* <DEDUP_REMOVED lines=9> */
.L_x_514:
[----:B------:R-:W-:Y:S05]  /*5270*/  BSYNC.RECONVERGENT B1 ;  /* 0x0000000000017941 */ /* 0x000fea0003800200 */
.L_x_513:
[----:B------:R-:W0:Y:S01]  /*5280*/  LDCU.64 UR6, c[0x0][0x3d0] ;  /* 0x00007a00ff0677ac */ /* 0x000e220008000a00 */
[----:B------:R-:W-:-:S04]  /*5290*/  IADD3 R3, P1, PT, R6, R3, RZ ;  /* 0x0000000306037210 */ /* 0x000fc80007f3e0ff */
[----:B------:R-:W-:Y:S01]  /*52a0*/  LOP3.LUT R3, RZ, R3, RZ, 0x33, !PT ;  /* 0x00000003ff037212 */ /* 0x000fe200078e33ff */
[----:B------:R-:W-:-:S03]  /*52b0*/  IMAD.X R4, RZ, RZ, R7, P1 ;  /* 0x000000ffff047224 */ /* 0x000fc600008e0607 */
[----:B0-----:R-:W-:Y:S02]  /*52c0*/  IADD3 R6, P1, PT, R3, UR6, RZ ;  /* 0x0000000603067c10 */ /* 0x001fe4000ff3e0ff */
[----:B------:R-:W-:-:S04]  /*52d0*/  LOP3.LUT R3, RZ, R4, RZ, 0x33, !PT ;  /* 0x00000004ff037212 */ /* 0x000fc800078e33ff */
[----:B------:R-:W-:-:S07]  /*52e0*/  IADD3.X R5, PT, PT, R3, UR7, RZ, P1, !PT ;  /* 0x0000000703057c10 */ /* 0x000fce0008ffe4ff */
.L_x_512:
[----:B------:R-:W-:Y:S05]  /*52f0*/  BSYNC.RECONVERGENT B0 ;  /* 0x0000000000007941 */ /* 0x000fea0003800200 */
.L_x_508:
        /* <DEDUP_REMOVED lines=14> */
.L_x_518:
[----:B------:R-:W-:Y:S05]  /*53e0*/  BSYNC.RECONVERGENT B1 ;  /* 0x0000000000017941 */ /* 0x000fea0003800200 */
.L_x_517:
[----:B-----5:R-:W-:-:S04]  /*53f0*/  IADD3 R6, P1, PT, R3, R4, RZ ;  /* 0x0000000403067210 */ /* 0x020fc80007f3e0ff */
[----:B------:R-:W-:Y:S01]  /*5400*/  LEA.HI.X.SX32 R5, R3, R5, 0x1, P1 ;  /* 0x0000000503057211 */ /* 0x000fe200008f0eff */
[----:B------:R-:W-:Y:S08]  /*5410*/  BRA `(.L_x_519) ;  /* 0x0000000000447947 */ /* 0x000ff00003800000 */
.L_x_516:
        /* <DEDUP_REMOVED lines=9> */
.L_x_521:
[----:B------:R-:W-:Y:S05]  /*54b0*/  BSYNC.RECONVERGENT B1 ;  /* 0x0000000000017941 */ /* 0x000fea0003800200 */
.L_x_520:
[----:B------:R-:W0:Y:S01]  /*54c0*/  LDCU.64 UR6, c[0x0][0x3d0] ;  /* 0x00007a00ff0677ac */ /* 0x000e220008000a00 */
[----:B------:R-:W-:-:S04]  /*54d0*/  IADD3 R3, P1, PT, R6, R3, RZ ;  /* 0x0000000306037210 */ /* 0x000fc80007f3e0ff */
[----:B------:R-:W-:Y:S01]  /*54e0*/  LOP3.LUT R3, RZ, R3, RZ, 0x33, !PT ;  /* 0x00000003ff037212 */ /* 0x000fe200078e33ff */
[----:B------:R-:W-:-:S03]  /*54f0*/  IMAD.X R4, RZ, RZ, R7, P1 ;  /* 0x000000ffff047224 */ /* 0x000fc600008e0607 */
[----:B0-----:R-:W-:Y:S02]  /*5500*/  IADD3 R6, P1, PT, R3, UR6, RZ ;  /* 0x0000000603067c10 */ /* 0x001fe4000ff3e0ff */
[----:B------:R-:W-:-:S04]  /*5510*/  LOP3.LUT R3, RZ, R4, RZ, 0x33, !PT ;  /* 0x00000004ff037212 */ /* 0x000fc800078e33ff */
[----:B------:R-:W-:-:S07]  /*5520*/  IADD3.X R5, PT, PT, R3, UR7, RZ, P1, !PT ;  /* 0x0000000703057c10 */ /* 0x000fce0008ffe4ff */
.L_x_519:
[----:B------:R-:W-:Y:S05]  /*5530*/  BSYNC.RECONVERGENT B0 ;  /* 0x0000000000007941 */ /* 0x000fea0003800200 */
.L_x_515:
        /* <DEDUP_REMOVED lines=14> */
.L_x_525:
[----:B------:R-:W-:Y:S05]  /*5620*/  BSYNC.RECONVERGENT B1 ;  /* 0x0000000000017941 */ /* 0x000fea0003800200 */
.L_x_524:
[----:B-----5:R-:W-:-:S04]  /*5630*/  IADD3 R6, P1, PT, R3, R4, RZ ;  /* 0x0000000403067210 */ /* 0x020fc80007f3e0ff */
[----:B------:R-:W-:Y:S01]  /*5640*/  LEA.HI.X.SX32 R5, R3, R5, 0x1, P1 ;  /* 0x0000000503057211 */ /* 0x000fe200008f0eff */
[----:B------:R-:W-:Y:S08]  /*5650*/  BRA `(.L_x_526) ;  /* 0x0000000000447947 */ /* 0x000ff00003800000 */
.L_x_523:
        /* <DEDUP_REMOVED lines=9> */
.L_x_528:
[----:B------:R-:W-:Y:S05]  /*56f0*/  BSYNC.RECONVERGENT B1 ;  /* 0x0000000000017941 */ /* 0x000fea0003800200 */
.L_x_527:
[----:B------:R-:W0:Y:S01]  /*5700*/  LDCU.64 UR6, c[0x0][0x3d0] ;  /* 0x00007a00ff0677ac */ /* 0x000e220008000a00 */
[----:B------:R-:W-:-:S04]  /*5710*/  IADD3 R3, P1, PT, R6, R3, RZ ;  /* 0x0000000306037210 */ /* 0x000fc80007f3e0ff */
[----:B------:R-:W-:Y:S01]  /*5720*/  LOP3.LUT R3, RZ, R3, RZ, 0x33, !PT ;  /* 0x00000003ff037212 */ /* 0x000fe200078e33ff */
[----:B------:R-:W-:-:S03]  /*5730*/  IMAD.X R4, RZ, RZ, R7, P1 ;  /* 0x000000ffff047224 */ /* 0x000fc600008e0607 */
[----:B0-----:R-:W-:Y:S02]  /*5740*/  IADD3 R6, P1, PT, R3, UR6, RZ ;  /* 0x0000000603067c10 */ /* 0x001fe4000ff3e0ff */
[----:B------:R-:W-:-:S04]  /*5750*/  LOP3.LUT R3, RZ, R4, RZ, 0x33, !PT ;  /* 0x00000004ff037212 */ /* 0x000fc800078e33ff */
[----:B------:R-:W-:-:S07]  /*5760*/  IADD3.X R5, PT, PT, R3, UR7, RZ, P1, !PT ;  /* 0x0000000703057c10 */ /* 0x000fce0008ffe4ff */
.L_x_526:
[----:B------:R-:W-:Y:S05]  /*5770*/  BSYNC.RECONVERGENT B0 ;  /* 0x0000000000007941 */ /* 0x000fea0003800200 */
.L_x_522:
        /* <DEDUP_REMOVED lines=14> */
.L_x_532:
[----:B------:R-:W-:Y:S05]  /*5860*/  BSYNC.RECONVERGENT B1 ;  /* 0x0000000000017941 */ /* 0x000fea0003800200 */
.L_x_531:
[----:B-----5:R-:W-:-:S04]  /*5870*/  IADD3 R6, P1, PT, R3, R4, RZ ;  /* 0x0000000403067210 */ /* 0x020fc80007f3e0ff */
[----:B------:R-:W-:Y:S01]  /*5880*/  LEA.HI.X.SX32 R5, R3, R5, 0x1, P1 ;  /* 0x0000000503057211 */ /* 0x000fe200008f0eff */
[----:B------:R-:W-:Y:S08]  /*5890*/  BRA `(.L_x_533) ;  /* 0x0000000000447947 */ /* 0x000ff00003800000 */
.L_x_530:
        /* <DEDUP_REMOVED lines=9> */
.L_x_535:
[----:B------:R-:W-:Y:S05]  /*5930*/  BSYNC.RECONVERGENT B1 ;  /* 0x0000000000017941 */ /* 0x000fea0003800200 */
.L_x_534:
[----:B------:R-:W0:Y:S01]  /*5940*/  LDCU.64 UR6, c[0x0][0x3d0] ;  /* 0x00007a00ff0677ac */ /* 0x000e220008000a00 */
[----:B------:R-:W-:-:S04]  /*5950*/  IADD3 R3, P1, PT, R6, R3, RZ ;  /* 0x0000000306037210 */ /* 0x000fc80007f3e0ff */
[----:B------:R-:W-:Y:S01]  /*5960*/  LOP3.LUT R3, RZ, R3, RZ, 0x33, !PT ;  /* 0x00000003ff037212 */ /* 0x000fe200078e33ff */
[----:B------:R-:W-:-:S03]  /*5970*/  IMAD.X R4, RZ, RZ, R7, P1 ;  /* 0x000000ffff047224 */ /* 0x000fc600008e0607 */
[----:B0-----:R-:W-:Y:S02]  /*5980*/  IADD3 R6, P1, PT, R3, UR6, RZ ;  /* 0x0000000603067c10 */ /* 0x001fe4000ff3e0ff */
[----:B------:R-:W-:-:S04]  /*5990*/  LOP3.LUT R3, RZ, R4, RZ, 0x33, !PT ;  /* 0x00000004ff037212 */ /* 0x000fc800078e33ff */
[----:B------:R-:W-:-:S07]  /*59a0*/  IADD3.X R5, PT, PT, R3, UR7, RZ, P1, !PT ;  /* 0x0000000703057c10 */ /* 0x000fce0008ffe4ff */
.L_x_533:
[----:B------:R-:W-:Y:S05]  /*59b0*/  BSYNC.RECONVERGENT B0 ;  /* 0x0000000000007941 */ /* 0x000fea0003800200 */
.L_x_529:
        /* <DEDUP_REMOVED lines=14> */
.L_x_539:
[----:B------:R-:W-:Y:S05]  /*5aa0*/  BSYNC.RECONVERGENT B1 ;  /* 0x0000000000017941 */ /* 0x000fea0003800200 */
.L_x_538:
[----:B-----5:R-:W-:-:S04]  /*5ab0*/  IADD3 R6, P1, PT, R3, R4, RZ ;  /* 0x0000000403067210 */ /* 0x020fc80007f3e0ff */
[----:B------:R-:W-:Y:S01]  /*5ac0*/  LEA.HI.X.SX32 R5, R3, R5, 0x1, P1 ;  /* 0x0000000503057211 */ /* 0x000fe200008f0eff */
[----:B------:R-:W-:Y:S08]  /*5ad0*/  BRA `(.L_x_540) ;  /* 0x0000000000447947 */ /* 0x000ff00003800000 */
.L_x_537:
        /* <DEDUP_REMOVED lines=9> */
.L_x_542:
[----:B------:R-:W-:Y:S05]  /*5b70*/  BSYNC.RECONVERGENT B1 ;  /* 0x0000000000017941 */ /* 0x000fea0003800200 */
.L_x_541:
[----:B------:R-:W0:Y:S01]  /*5b80*/  LDCU.64 UR6, c[0x0][0x3d0] ;  /* 0x00007a00ff0677ac */ /* 0x000e220008000a00 */
[----:B------:R-:W-:-:S04]  /*5b90*/  IADD3 R3, P1, PT, R6, R3, RZ ;  /* 0x0000000306037210 */ /* 0x000fc80007f3e0ff */
[----:B------:R-:W-:Y:S01]  /*5ba0*/  LOP3.LUT R3, RZ, R3, RZ, 0x33, !PT ;  /* 0x00000003ff037212 */ /* 0x000fe200078e33ff */
[----:B------:R-:W-:-:S03]  /*5bb0*/  IMAD.X R4, RZ, RZ, R7, P1 ;  /* 0x000000ffff047224 */ /* 0x000fc600008e0607 */
[----:B0-----:R-:W-:Y:S02]  /*5bc0*/  IADD3 R6, P1, PT, R3, UR6, RZ ;  /* 0x0000000603067c10 */ /* 0x001fe4000ff3e0ff */
[----:B------:R-:W-:-:S04]  /*5bd0*/  LOP3.LUT R3, RZ, R4, RZ, 0x33, !PT ;  /* 0x00000004ff037212 */ /* 0x000fc800078e33ff */
[----:B------:R-:W-:-:S07]  /*5be0*/  IADD3.X R5, PT, PT, R3, UR7, RZ, P1, !PT ;  /* 0x0000000703057c10 */ /* 0x000fce0008ffe4ff */
.L_x_540:
[----:B------:R-:W-:Y:S05]  /*5bf0*/  BSYNC.RECONVERGENT B0 ;  /* 0x0000000000007941 */ /* 0x000fea0003800200 */
.L_x_536:
        /* <DEDUP_REMOVED lines=14> */
.L_x_546:
[----:B------:R-:W-:Y:S05]  /*5ce0*/  BSYNC.RECONVERGENT B1 ;  /* 0x0000000000017941 */ /* 0x000fea0003800200 */
.L_x_545:
[----:B-----5:R-:W-:-:S04]  /*5cf0*/  IADD3 R6, P1, PT, R3, R4, RZ ;  /* 0x0000000403067210 */ /* 0x020fc80007f3e0ff */
[----:B------:R-:W-:Y:S01]  /*5d00*/  LEA.HI.X.SX32 R5, R3, R5, 0x1, P1 ;  /* 0x0000000503057211 */ /* 0x000fe200008f0eff */
[----:B------:R-:W-:Y:S08]  /*5d10*/  BRA `(.L_x_547) ;  /* 0x0000000000447947 */ /* 0x000ff00003800000 */
.L_x_544:
        /* <DEDUP_REMOVED lines=9> */
.L_x_549:
[----:B------:R-:W-:Y:S05]  /*5db0*/  BSYNC.RECONVERGENT B1 ;  /* 0x0000000000017941 */ /* 0x000fea0003800200 */
.L_x_548:
[----:B------:R-:W0:Y:S01]  /*5dc0*/  LDCU.64 UR6, c[0x0][0x3d0] ;  /* 0x00007a00ff0677ac */ /* 0x000e220008000a00 */
[----:B------:R-:W-:-:S04]  /*5dd0*/  IADD3 R3, P1, PT, R6, R3, RZ ;  /* 0x0000000306037210 */ /* 0x000fc80007f3e0ff */
[----:B------:R-:W-:Y:S01]  /*5de0*/  LOP3.LUT R3, RZ, R3, RZ, 0x33, !PT ;  /* 0x00000003ff037212 */ /* 0x000fe200078e33ff */
[----:B------:R-:W-:-:S03]  /*5df0*/  IMAD.X R4, RZ, RZ, R7, P1 ;  /* 0x000000ffff047224 */ /* 0x000fc600008e0607 */
[----:B0-----:R-:W-:Y:S02]  /*5e00*/  IADD3 R6, P1, PT, R3, UR6, RZ ;  /* 0x0000000603067c10 */ /* 0x001fe4000ff3e0ff */
[----:B------:R-:W-:-:S04]  /*5e10*/  LOP3.LUT R3, RZ, R4, RZ, 0x33, !PT ;  /* 0x00000004ff037212 */ /* 0x000fc800078e33ff */
[----:B------:R-:W-:-:S07]  /*5e20*/  IADD3.X R5, PT, PT, R3, UR7, RZ, P1, !PT ;  /* 0x0000000703057c10 */ /* 0x000fce0008ffe4ff */
.L_x_547:
[----:B------:R-:W-:Y:S05]  /*5e30*/  BSYNC.RECONVERGENT B0 ;  /* 0x0000000000007941 */ /* 0x000fea0003800200 */
.L_x_543:
        /* <DEDUP_REMOVED lines=14> */
.L_x_553:
[----:B------:R-:W-:Y:S05]  /*5f20*/  BSYNC.RECONVERGENT B1 ;  /* 0x0000000000017941 */ /* 0x000fea0003800200 */
.L_x_552:
[----:B-----5:R-:W-:-:S04]  /*5f30*/  IADD3 R6, P1, PT, R3, R4, RZ ;  /* 0x0000000403067210 */ /* 0x020fc80007f3e0ff */
[----:B------:R-:W-:Y:S01]  /*5f40*/  LEA.HI.X.SX32 R5, R3, R5, 0x1, P1 ;  /* 0x0000000503057211 */ /* 0x000fe200008f0eff */
[----:B------:R-:W-:Y:S08]  /*5f50*/  BRA `(.L_x_554) ;  /* 0x0000000000447947 */ /* 0x000ff00003800000 */
.L_x_551:
        /* <DEDUP_REMOVED lines=9> */
.L_x_556:
[----:B------:R-:W-:Y:S05]  /*5ff0*/  BSYNC.RECONVERGENT B1 ;  /* 0x0000000000017941 */ /* 0x000fea0003800200 */
.L_x_555:
[----:B------:R-:W0:Y:S01]  /*6000*/  LDCU.64 UR6, c[0x0][0x3d0] ;  /* 0x00007a00ff0677ac */ /* 0x000e220008000a00 */
[----:B------:R-:W-:-:S04]  /*6010*/  IADD3 R3, P1, PT, R6, R3, RZ ;  /* 0x0000000306037210 */ /* 0x000fc80007f3e0ff */
[----:B------:R-:W-:Y:S01]  /*6020*/  LOP3.LUT R3, RZ, R3, RZ, 0x33, !PT ;  /* 0x00000003ff037212 */ /* 0x000fe200078e33ff */
[----:B------:R-:W-:-:S03]  /*6030*/  IMAD.X R4, RZ, RZ, R7, P1 ;  /* 0x000000ffff047224 */ /* 0x000fc600008e0607 */
[----:B0-----:R-:W-:Y:S02]  /*6040*/  IADD3 R6, P1, PT, R3, UR6, RZ ;  /* 0x0000000603067c10 */ /* 0x001fe4000ff3e0ff */
[----:B------:R-:W-:-:S04]  /*6050*/  LOP3.LUT R3, RZ, R4, RZ, 0x33, !PT ;  /* 0x00000004ff037212 */ /* 0x000fc800078e33ff */
[----:B------:R-:W-:-:S07]  /*6060*/  IADD3.X R5, PT, PT, R3, UR7, RZ, P1, !PT ;  /* 0x0000000703057c10 */ /* 0x000fce0008ffe4ff */
.L_x_554:
[----:B------:R-:W-:Y:S05]  /*6070*/  BSYNC.RECONVERGENT B0 ;  /* 0x0000000000007941 */ /* 0x000fea0003800200 */
.L_x_550:
        /* <DEDUP_REMOVED lines=14> */
.L_x_560:
[----:B------:R-:W-:Y:S05]  /*6160*/  BSYNC.RECONVERGENT B1 ;  /* 0x0000000000017941 */ /* 0x000fea0003800200 */
.L_x_559:
[----:B-----5:R-:W-:-:S04]  /*6170*/  IADD3 R6, P1, PT, R3, R4, RZ ;  /* 0x0000000403067210 */ /* 0x020fc80007f3e0ff */
[----:B------:R-:W-:Y:S01]  /*6180*/  LEA.HI.X.SX32 R5, R3, R5, 0x1, P1 ;  /* 0x0000000503057211 */ /* 0x000fe200008f0eff */
[----:B------:R-:W-:Y:S08]  /*6190*/  BRA `(.L_x_561) ;  /* 0x0000000000447947 */ /* 0x000ff00003800000 */
.L_x_558:
        /* <DEDUP_REMOVED lines=9> */
.L_x_563:
[----:B------:R-:W-:Y:S05]  /*6230*/  BSYNC.RECONVERGENT B1 ;  /* 0x0000000000017941 */ /* 0x000fea0003800200 */
.L_x_562:
[----:B------:R-:W0:Y:S01]  /*6240*/  LDCU.64 UR6, c[0x0][0x3d0] ;  /* 0x00007a00ff0677ac */ /* 0x000e220008000a00 */
[----:B------:R-:W-:-:S04]  /*6250*/  IADD3 R3, P1, PT, R6, R3, RZ ;  /* 0x0000000306037210 */ /* 0x000fc80007f3e0ff */
[----:B------:R-:W-:Y:S01]  /*6260*/  LOP3.LUT R3, RZ, R3, RZ, 0x33, !PT ;  /* 0x00000003ff037212 */ /* 0x000fe200078e33ff */
[----:B------:R-:W-:-:S03]  /*6270*/  IMAD.X R4, RZ, RZ, R7, P1 ;  /* 0x000000ffff047224 */ /* 0x000fc600008e0607 */
[----:B0-----:R-:W-:Y:S02]  /*6280*/  IADD3 R6, P1, PT, R3, UR6, RZ ;  /* 0x0000000603067c10 */ /* 0x001fe4000ff3e0ff */
[----:B------:R-:W-:-:S04]  /*6290*/  LOP3.LUT R3, RZ, R4, RZ, 0x33, !PT ;  /* 0x00000004ff037212 */ /* 0x000fc800078e33ff */
[----:B------:R-:W-:-:S07]  /*62a0*/  IADD3.X R5, PT, PT, R3, UR7, RZ, P1, !PT ;  /* 0x0000000703057c10 */ /* 0x000fce0008ffe4ff */
.L_x_561:
[----:B------:R-:W-:Y:S05]  /*62b0*/  BSYNC.RECONVERGENT B0 ;  /* 0x0000000000007941 */ /* 0x000fea0003800200 */
.L_x_557:
        /* <DEDUP_REMOVED lines=14> */
.L_x_567:
[----:B------:R-:W-:Y:S05]  /*63a0*/  BSYNC.RECONVERGENT B1 ;  /* 0x0000000000017941 */ /* 0x000fea0003800200 */
.L_x_566:
[----:B-----5:R-:W-:-:S04]  /*63b0*/  IADD3 R6, P1, PT, R3, R4, RZ ;  /* 0x0000000403067210 */ /* 0x020fc80007f3e0ff */
[----:B------:R-:W-:Y:S01]  /*63c0*/  LEA.HI.X.SX32 R5, R3, R5, 0x1, P1 ;  /* 0x0000000503057211 */ /* 0x000fe200008f0eff */
[----:B------:R-:W-:Y:S08]  /*63d0*/  BRA `(.L_x_568) ;  /* 0x0000000000447947 */ /* 0x000ff00003800000 */
.L_x_565:
        /* <DEDUP_REMOVED lines=9> */
.L_x_570:
[----:B------:R-:W-:Y:S05]  /*6470*/  BSYNC.RECONVERGENT B1 ;  /* 0x0000000000017941 */ /* 0x000fea0003800200 */
.L_x_569:
[----:B------:R-:W0:Y:S01]  /*6480*/  LDCU.64 UR6, c[0x0][0x3d0] ;  /* 0x00007a00ff0677ac */ /* 0x000e220008000a00 */
[----:B------:R-:W-:-:S04]  /*6490*/  IADD3 R3, P1, PT, R6, R3, RZ ;  /* 0x0000000306037210 */ /* 0x000fc80007f3e0ff */
[----:B------:R-:W-:Y:S01]  /*64a0*/  LOP3.LUT R3, RZ, R3, RZ, 0x33, !PT ;  /* 0x00000003ff037212 */ /* 0x000fe200078e33ff */
[----:B------:R-:W-:-:S03]  /*64b0*/  IMAD.X R4, RZ, RZ, R7, P1 ;  /* 0x000000ffff047224 */ /* 0x000fc600008e0607 */
[----:B0-----:R-:W-:Y:S02]  /*64c0*/  IADD3 R6, P1, PT, R3, UR6, RZ ;  /* 0x0000000603067c10 */ /* 0x001fe4000ff3e0ff */
[----:B------:R-:W-:-:S04]  /*64d0*/  LOP3.LUT R3, RZ, R4, RZ, 0x33, !PT ;  /* 0x00000004ff037212 */ /* 0x000fc800078e33ff */
[----:B------:R-:W-:-:S07]  /*64e0*/  IADD3.X R5, PT, PT, R3, UR7, RZ, P1, !PT ;  /* 0x0000000703057c10 */ /* 0x000fce0008ffe4ff */
.L_x_568:
[----:B------:R-:W-:Y:S05]  /*64f0*/  BSYNC.RECONVERGENT B0 ;  /* 0x0000000000007941 */ /* 0x000fea0003800200 */
.L_x_564:
        /* <DEDUP_REMOVED lines=14> */
.L_x_574:
[----:B------:R-:W-:Y:S05]  /*65e0*/  BSYNC.RECONVERGENT B1 ;  /* 0x0000000000017941 */ /* 0x000fea0003800200 */
.L_x_573:
[----:B-----5:R-:W-:-:S04]  /*65f0*/  IADD3 R6, P1, PT, R3, R4, RZ ;  /* 0x0000000403067210 */ /* 0x020fc80007f3e0ff */
[----:B------:R-:W-:Y:S01]  /*6600*/  LEA.HI.X.SX32 R5, R3, R5, 0x1, P1 ;  /* 0x0000000503057211 */ /* 0x000fe200008f0eff */
[----:B------:R-:W-:Y:S08]  /*6610*/  BRA `(.L_x_575) ;  /* 0x0000000000447947 */ /* 0x000ff00003800000 */
.L_x_572:
        /* <DEDUP_REMOVED lines=9> */
.L_x_577:
[----:B------:R-:W-:Y:S05]  /*66b0*/  BSYNC.RECONVERGENT B1 ;  /* 0x0000000000017941 */ /* 0x000fea0003800200 */
.L_x_576:
[----:B------:R-:W0:Y:S01]  /*66c0*/  LDCU.64 UR6, c[0x0][0x3d0] ;  /* 0x00007a00ff0677ac */ /* 0x000e220008000a00 */
[----:B------:R-:W-:-:S04]  /*66d0*/  IADD3 R3, P1, PT, R6, R3, RZ ;  /* 0x0000000306037210 */ /* 0x000fc80007f3e0ff */
[----:B------:R-:W-:Y:S01]  /*66e0*/  LOP3.LUT R3, RZ, R3, RZ, 0x33, !PT ;  /* 0x00000003ff037212 */ /* 0x000fe200078e33ff */
[----:B------:R-:W-:-:S03]  /*66f0*/  IMAD.X R4, RZ, RZ, R7, P1 ;  /* 0x000000ffff047224 */ /* 0x000fc600008e0607 */
[----:B0-----:R-:W-:Y:S02]  /*6700*/  IADD3 R6, P1, PT, R3, UR6, RZ ;  /* 0x0000000603067c10 */ /* 0x001fe4000ff3e0ff */
[----:B------:R-:W-:-:S04]  /*6710*/  LOP3.LUT R3, RZ, R4, RZ, 0x33, !PT ;  /* 0x00000004ff037212 */ /* 0x000fc800078e33ff */
[----:B------:R-:W-:-:S07]  /*6720*/  IADD3.X R5, PT, PT, R3, UR7, RZ, P1, !PT ;  /* 0x0000000703057c10 */ /* 0x000fce0008ffe4ff */
.L_x_575:
[----:B------:R-:W-:Y:S05]  /*6730*/  BSYNC.RECONVERGENT B0 ;  /* 0x0000000000007941 */ /* 0x000fea0003800200 */
.L_x_571:
[----:B------:R-:W0:Y:S01]  /*6740*/  LDS R3, [R2+0xa180] ;  /* 0x00a1800002037984 */ /* 0x000e220000000800 */
[----:B------:R-:W-:Y:S01]  /*6750*/  LEA R4, P1, R6, UR4, 0x2 ;  /* 0x0000000406047c11 */ /* 0x000fe2000f8210ff */
[----:B------:R-:W-:Y:S01]  /*6760*/  VIADD R0, R0, 0x2ac0 ;  /* 0x00002ac000007836 */ /* 0x000fe20000000000 */
[----:B------:R-:W-:Y:S02]  /*6770*/  BSSY.RECONVERGENT B0, `(.L_x_578) ;  /* 0x0000020000007945 */ /* 0x000fe40003800200 */
[----:B------:R-:W-:Y:S02]  /*6780*/  LEA.HI.X R5, R6, UR5, R5, 0x2, P1 ;  /* 0x0000000506057c11 */ /* 0x000fe400088f1405 */
[----:B------:R-:W-:-:S03]  /*6790*/  ISETP.GE.AND P1, PT, R0, R25, PT ;  /* 0x000000190000720c */ /* 0x000fc60003f26270 */
[----:B0-----:R0:W-:Y:S10]  /*67a0*/  STG.E desc[UR10][R4.64], R3 ;  /* 0x0000000304007986 */ /* 0x0011f4000c10190a */
[----:B------:R-:W-:Y:S05]  /*67b0*/  @!P1 BRA `(.L_x_579) ;  /* 0x0000000000289947 */ /* 0x000fea0003800000 */
[----:B------:R-:W-:Y:S01]  /*67c0*/  BSSY.RECONVERGENT B1, `(.L_x_580) ;  /* 0x0000006000017945 */ /* 0x000fe20003800200 */
[----:B------:R-:W-:Y:S01]  /*67d0*/  IMAD.IADD R25, R0, 0x1, -R25 ;  /* 0x0000000100197824 */ /* 0x000fe200078e0a19 */
[----:B0-----:R-:W-:Y:S02]  /*67e0*/  CS2R R4, SRZ ;  /* 0x0000000000047805 */ /* 0x001fe4000001ff00 */
[----:B------:R-:W-:Y:S05]  /*67f0*/  @P0 BRA `(.L_x_581) ;  /* 0x0000000000080947 */ /* 0x000fea0003800000 */
[----:B------:R-:W0:Y:S02]  /*6800*/  LDC.64 R4, c[0x0][0x3e0] ;  /* 0x0000f800ff047b82 */ /* 0x000e240000000a00 */
[----:B0-----:R-:W5:Y:S02]  /*6810*/  LDG.E.64 R4, desc[UR10][R4.64] ;  /* 0x0000000a04047981 */ /* 0x001f64000c1e1b00 */
.L_x_581:
[----:B------:R-:W-:Y:S05]  /*6820*/  BSYNC.RECONVERGENT B1 ;  /* 0x0000000000017941 */ /* 0x000fea0003800200 */
.L_x_580:
[----:B-----5:R-:W-:-:S04]  /*6830*/  IADD3 R6, P0, PT, R25, R4, RZ ;  /* 0x0000000419067210 */ /* 0x020fc80007f1e0ff */
[----:B------:R-:W-:Y:S01]  /*6840*/  LEA.HI.X.SX32 R5, R25, R5, 0x1, P0 ;  /* 0x0000000519057211 */ /* 0x000fe200000f0eff */
[----:B------:R-:W-:Y:S08]  /*6850*/  BRA `(.L_x_582) ;  /* 0x0000000000447947 */ /* 0x000ff00003800000 */
.L_x_579:
        /* <DEDUP_REMOVED lines=9> */
.L_x_584:
[----:B------:R-:W-:Y:S05]  /*68f0*/  BSYNC.RECONVERGENT B1 ;  /* 0x0000000000017941 */ /* 0x000fea0003800200 */
.L_x_583:
[----:B------:R-:W0:Y:S01]  /*6900*/  LDCU.64 UR6, c[0x0][0x3d0] ;  /* 0x00007a00ff0677ac */ /* 0x000e220008000a00 */
[----:B------:R-:W-:-:S04]  /*6910*/  IADD3 R0, P0, PT, R0, R3, RZ ;  /* 0x0000000300007210 */ /* 0x000fc80007f1e0ff */
[----:B------:R-:W-:Y:S01]  /*6920*/  LOP3.LUT R0, RZ, R0, RZ, 0x33, !PT ;  /* 0x00000000ff007212 */ /* 0x000fe200078e33ff */
[----:B------:R-:W-:-:S03]  /*6930*/  IMAD.X R3, RZ, RZ, R6, P0 ;  /* 0x000000ffff037224 */ /* 0x000fc600000e0606 */
[----:B0-----:R-:W-:Y:S02]  /*6940*/  IADD3 R6, P0, PT, R0, UR6, RZ ;  /* 0x0000000600067c10 */ /* 0x001fe4000ff1e0ff */
[----:B------:R-:W-:-:S04]  /*6950*/  LOP3.LUT R0, RZ, R3, RZ, 0x33, !PT ;  /* 0x00000003ff007212 */ /* 0x000fc800078e33ff */
[----:B------:R-:W-:-:S07]  /*6960*/  IADD3.X R5, PT, PT, R0, UR7, RZ, P0, !PT ;  /* 0x0000000700057c10 */ /* 0x000fce00087fe4ff */
.L_x_582:
[----:B------:R-:W-:Y:S05]  /*6970*/  BSYNC.RECONVERGENT B0 ;  /* 0x0000000000007941 */ /* 0x000fea0003800200 */
.L_x_578:
[----:B------:R-:W0:Y:S01]  /*6980*/  LDS R3, [R2+0xab00] ;  /* 0x00ab000002037984 */ /* 0x000e220000000800 */
[----:B------:R-:W-:-:S04]  /*6990*/  LEA R4, P0, R6, UR4, 0x2 ;  /* 0x0000000406047c11 */ /* 0x000fc8000f8010ff */
[----:B------:R-:W-:-:S05]  /*69a0*/  LEA.HI.X R5, R6, UR5, R5, 0x2, P0 ;  /* 0x0000000506057c11 */ /* 0x000fca00080f1405 */
[----:B0-----:R-:W-:Y:S01]  /*69b0*/  STG.E desc[UR10][R4.64], R3 ;  /* 0x0000000304007986 */ /* 0x001fe2000c10190a */
[----:B------:R-:W-:Y:S05]  /*69c0*/  EXIT ;  /* 0x000000000000794d */ /* 0x000fea0003800000 */
.L_x_422:
[----:B------:R-:W1:Y:S01]  /*69d0*/  S2R R72, SR_TID.X ;  /* 0x0000000000487919 */ /* 0x000e620000002100 */
[----:B------:R-:W2:Y:S01]  /*69e0*/  LDC.64 R2, c[0x0][0x3d8] ;  /* 0x0000f600ff027b82 */ /* 0x000ea20000000a00 */
[----:B------:R-:W3:Y:S01]  /*69f0*/  LDCU.U8 UR5, c[0x0][0x3c8] ;  /* 0x00007900ff0577ac */ /* 0x000ee20008000000 */
[----:B------:R-:W4:Y:S01]  /*6a00*/  LDCU.64 UR14, c[0x0][0x380] ;  /* 0x00007000ff0e77ac */ /* 0x000f220008000a00 */
[----:B---3--:R-:W-:Y:S01]  /*6a10*/  ISETP.NE.AND P0, PT, RZ, UR5, PT ;  /* 0x00000005ff007c0c */ /* 0x008fe2000bf05270 */
[----:B------:R-:W-:-:S03]  /*6a20*/  USHF.R.S32.HI UR5, URZ, 0x1f, UR9 ;  /* 0x0000001fff057899 */ /* 0x000fc60008011409 */
[----:B--2---:R-:W-:Y:S02]  /*6a30*/  SEL R2, R2, RZ, !P0 ;  /* 0x000000ff02027207 */ /* 0x004fe40004000000 */
[C---:B-1----:R-:W-:Y:S02]  /*6a40*/  LOP3.LUT R0, R72.reuse, 0x1f, RZ, 0xc0, !PT ;  /* 0x0000001f48007812 */ /* 0x042fe400078ec0ff */
[----:B------:R-:W-:-:S05]  /*6a50*/  LOP3.LUT R5, R72, 0x3e0, RZ, 0xc0, !PT ;  /* 0x000003e048057812 */ /* 0x000fca00078ec0ff */
[----:B------:R-:W-:Y:S01]  /*6a60*/  IMAD R5, R5, 0x13, R0 ;  /* 0x0000001305057824 */ /* 0x000fe200078e0200 */
[----:B------:R-:W-:-:S04]  /*6a70*/  SEL R0, R3, RZ, !P0 ;  /* 0x000000ff03007207 */ /* 0x000fc80004000000 */
[----:B------:R-:W-:-:S04]  /*6a80*/  IADD3 R5, P1, P2, R5, UR9, R2 ;  /* 0x0000000905057c10 */ /* 0x000fc8000fa3e002 */
[----:B------:R-:W-:Y:S02]  /*6a90*/  IADD3.X R0, PT, PT, RZ, UR5, R0, P1, P2 ;  /* 0x00000005ff007c10 */ /* 0x000fe40008fe4400 */
        /* <DEDUP_REMOVED lines=25> */
[----:B0-----:R-:W-:Y:S01]  /*6c30*/  ISETP.NE.U32.AND P1, PT, RZ, UR13, PT ;  /* 0x0000000dff007c0c */ /* 0x001fe2000bf25070 */
[----:B-1----:R-:W-:-:S02]  /*6c40*/  ULEA UR5, UR8, UR5, 0x18 ;  /* 0x0000000508057291 */ /* 0x002fc4000f8ec0ff */
[----:B------:R-:W-:Y:S01]  /*6c50*/  UIADD3 UR8, UP0, UPT, UR12, -0x1, URZ ;  /* 0xffffffff0c087890 */ /* 0x000fe2000ff1e0ff */
[----:B------:R-:W-:-:S05]  /*6c60*/  IMAD R22, R52, 0x260, R73 ;  /* 0x0000026034167824 */ /* 0x000fca00078e0249 */
[----:B------:R-:W-:Y:S01]  /*6c70*/  LEA R22, R22, UR5, 0x2 ;  /* 0x0000000516167c11 */ /* 0x000fe2000f8e10ff */
[----:B------:R-:W-:-:S04]  /*6c80*/  UIADD3.X UR5, UPT, UPT, UR13, -0x1, URZ, UP0, !UPT ;  /* 0xffffffff0d057890 */ /* 0x000fc800087fe4ff */
[----:B--2---:R0:W-:Y:S04]  /*6c90*/  STS [R22], R0 ;  /* 0x0000000016007388 */ /* 0x0041e80000000800 */
[----:B---3--:R-:W-:Y:S04]  /*6ca0*/  STS [R22+0x80], R4 ;  /* 0x0000800416007388 */ /* 0x008fe80000000800 */
[----:B----4-:R-:W-:Y:S01]  /*6cb0*/  STS [R22+0x100], R5 ;  /* 0x0001000516007388 */ /* 0x010fe20000000800 */
[----:B0-----:R-:W-:-:S03]  /*6cc0*/  IMAD R0, R73, 0x48, R22 ;  /* 0x0000004849007824 */ /* 0x001fc600078e0216 */
        /* <DEDUP_REMOVED lines=37> */
[----:B--234-:R-:W-:Y:S05]  /*6f20*/  @P1 BRA `(.L_x_585) ;  /* 0x00000000004c1947 */ /* 0x01cfea0003800000 */
        /* <DEDUP_REMOVED lines=9> */
[----:B01----:R-:W-:-:S06]  /*6fc0*/  IMAD.HI.U32 R0, R3, R5, R2 ;  /* 0x0000000503007227 */ /* 0x003fcc00078e0002 */
        /* <DEDUP_REMOVED lines=9> */
.L_x_585:
[----:B------:R-:W-:-:S07]  /*7060*/  MOV R28, 0x7080 ;  /* 0x00007080001c7802 */ /* 0x000fce0000000f00 */
[----:B01----:R-:W-:Y:S05]  /*7070*/  CALL.REL.NOINC `($__internal_0_$__cuda_sm20_rem_u64) ;  /* 0x0000017000d47944 */ /* 0x003fea0003c00000 */
.L_x_586:
[----:B------:R-:W-:Y:S01]  /*7080*/  ISETP.NE.U32.AND P0, PT, R49, UR8, PT ;  /* 0x0000000831007c0c */ /* 0x000fe2000bf05070 */
[----:B------:R-:W0:Y:S03]  /*7090*/  @!P1 LDC R7, c[0x0][0x3b0] ;  /* 0x0000ec00ff079b82 */ /* 0x000e260000000800 */
[----:B------:R-:W-:-:S13]  /*70a0*/  ISETP.NE.AND.EX P0, PT, RZ, UR5, PT, P0 ;  /* 0x00000005ff007c0c */ /* 0x000fda000bf05300 */
[----:B------:R-:W1:Y:S02]  /*70b0*/  @P0 LDC.64 R2, c[0x0][0x3a8] ;  /* 0x0000ea00ff020b82 */ /* 0x000e640000000a00 */
[----:B-1----:R-:W-:-:S04]  /*70c0*/  @P0 LEA R2, P2, R26, R2, 0x1 ;  /* 0x000000021a020211 */ /* 0x002fc800078408ff */
[----:B------:R-:W-:-:S05]  /*70d0*/  @P0 LEA.HI.X R3, R26, R3, R27, 0x1, P2 ;  /* 0x000000031a030211 */ /* 0x000fca00010f0c1b */
[----:B------:R-:W2:Y:S01]  /*70e0*/  @P0 LDG.E.U8 R2, desc[UR10][R2.64+0x1] ;  /* 0x0000010a02020981 */ /* 0x000ea2000c1e1100 */
[----:B0-----:R-:W0:Y:S01]  /*70f0*/  @!P1 I2F.U32.RP R6, R7 ;  /* 0x0000000700069306 */ /* 0x001e220000209000 */
[----:B------:R-:W-:Y:S01]  /*7100*/  VIADD R29, R48, 0x1 ;  /* 0x00000001301d7836 */ /* 0x000fe20000000000 */
[----:B------:R-:W-:Y:S01]  /*7110*/  PLOP3.LUT P3, PT, PT, PT, PT, 0x8, 0x80 ;  /* 0x000000000080781c */ /* 0x000fe20003f6e170 */
[----:B------:R-:W-:Y:S02]  /*7120*/  IMAD.MOV.U32 R18, RZ, RZ, 0x1 ;  /* 0x00000001ff127424 */ /* 0x000fe400078e00ff */
[----:B------:R-:W-:-:S03]  /*7130*/  @!P1 IMAD.MOV.U32 R27, RZ, RZ, RZ ;  /* 0x000000ffff1b9224 */ /* 0x000fc600078e00ff */
[----:B0-----:R-:W0:Y:S02]  /*7140*/  @!P1 MUFU.RCP R6, R6 ;  /* 0x0000000600069308 */ /* 0x001e240000001000 */
[----:B0-----:R-:W-:-:S06]  /*7150*/  @!P1 VIADD R4, R6, 0xffffffe ;  /* 0x0ffffffe06049836 */ /* 0x001fcc0000000000 */
[----:B------:R0:W1:Y:S02]  /*7160*/  @!P1 F2I.FTZ.U32.TRUNC.NTZ R5, R4 ;  /* 0x0000000400059305 */ /* 0x000064000021f000 */
[----:B0-----:R-:W-:Y:S02]  /*7170*/  @!P1 IMAD.MOV.U32 R4, RZ, RZ, RZ ;  /* 0x000000ffff049224 */ /* 0x001fe400078e00ff */
[----:B-1----:R-:W-:-:S04]  /*7180*/  IMAD.MOV R0, RZ, RZ, -R5 ;  /* 0x000000ffff007224 */ /* 0x002fc800078e0a05 */
[----:B------:R-:W-:-:S04]  /*7190*/  @!P1 IMAD R9, R0, R7, RZ ;  /* 0x0000000700099224 */ /* 0x000fc800078e02ff */
[----:B------:R-:W-:-:S06]  /*71a0*/  @!P1 IMAD.HI.U32 R0, R5, R9, R4 ;  /* 0x0000000905009227 */ /* 0x000fcc00078e0004 */
[----:B------:R-:W-:-:S04]  /*71b0*/  @!P1 IMAD.HI.U32 R0, R0, R29, RZ ;  /* 0x0000001d00009227 */ /* 0x000fc800078e00ff */
        /* <DEDUP_REMOVED lines=15> */
.L_x_587:
        /* <DEDUP_REMOVED lines=35> */
.L_x_588:
        /* <DEDUP_REMOVED lines=35> */
.L_x_589:
        /* <DEDUP_REMOVED lines=35> */
.L_x_590:
        /* <DEDUP_REMOVED lines=35> */
.L_x_591:
        /* <DEDUP_REMOVED lines=35> */
.L_x_592:
        /* <DEDUP_REMOVED lines=13> */
[----:B------:R-:W-:Y:S01]  /*7e70*/  IMAD.MOV.U32 R27, RZ, RZ, RZ ;  /* 0x000000ffff1b7224 */ /* 0x000fe200078e00ff */
[----:B0-----:R-:W0:Y:S01]  /*7e80*/  I2F.U32.RP R4, UR12 ;  /* 0x0000000c00047d06 */ /* 0x001e220008209000 */
[----:B------:R-:W-:-:S07]  /*7e90*/  ISETP.NE.U32.AND P1, PT, RZ, UR12, PT ;  /* 0x0000000cff007c0c */ /* 0x000fce000bf25070 */
[----:B0-----:R-:W0:Y:S02]  /*7ea0*/  MUFU.RCP R4, R4 ;  /* 0x0000000400047308 */ /* 0x001e240000001000 */
[----:B0-----:R-:W-:-:S06]  /*7eb0*/  VIADD R2, R4, 0xffffffe ;  /* 0x0ffffffe04027836 */ /* 0x001fcc0000000000 */
[----:B------:R0:W1:Y:S02]  /*7ec0*/  F2I.FTZ.U32.TRUNC.NTZ R3, R2 ;  /* 0x0000000200037305 */ /* 0x000064000021f000 */
[----:B0-----:R-:W-:Y:S02]  /*7ed0*/  IMAD.MOV.U32 R2, RZ, RZ, RZ ;  /* 0x000000ffff027224 */ /* 0x001fe400078e00ff */
[----:B-1----:R-:W-:-:S04]  /*7ee0*/  IMAD.MOV R5, RZ, RZ, -R3 ;  /* 0x000000ffff057224 */ /* 0x002fc800078e0a03 */
        /* <DEDUP_REMOVED lines=11> */
.L_x_593:
[----:B------:R-:W-:-:S07]  /*7fa0*/  MOV R28, 0x7fc0 ;  /* 0x00007fc0001c7802 */ /* 0x000fce0000000f00 */
[----:B------:R-:W-:Y:S05]  /*7fb0*/  CALL.REL.NOINC `($__internal_0_$__cuda_sm20_rem_u64) ;  /* 0x0000016400047944 */ /* 0x000fea0003c00000 */
.L_x_594:
        /* <DEDUP_REMOVED lines=32> */
.L_x_595:
[----:B------:R-:W-:-:S07]  /*81c0*/  MOV R28, 0x81e0 ;  /* 0x000081e0001c7802 */ /* 0x000fce0000000f00 */
[----:B------:R-:W-:Y:S05]  /*81d0*/  CALL.REL.NOINC `($__internal_0_$__cuda_sm20_rem_u64) ;  /* 0x00000160007c7944 */ /* 0x000fea0003c00000 */
.L_x_596:
        /* <DEDUP_REMOVED lines=32> */
.L_x_597:
[----:B------:R-:W-:-:S07]  /*83e0*/  MOV R28, 0x8400 ;  /* 0x00008400001c7802 */ /* 0x000fce0000000f00 */
[----:B------:R-:W-:Y:S05]  /*83f0*/  CALL.REL.NOINC `($__internal_0_$__cuda_sm20_rem_u64) ;  /* 0x0000015c00f47944 */ /* 0x000fea0003c00000 */
.L_x_598:
        /* <DEDUP_REMOVED lines=32> */
.L_x_599:
[----:B------:R-:W-:-:S07]  /*8600*/  MOV R28, 0x8620 ;  /* 0x00008620001c7802 */ /* 0x000fce0000000f00 */
[----:B------:R-:W-:Y:S05]  /*8610*/  CALL.REL.NOINC `($__internal_0_$__cuda_sm20_rem_u64) ;  /* 0x0000015c006c7944 */ /* 0x000fea0003c00000 */
.L_x_600:
        /* <DEDUP_REMOVED lines=32> */
.L_x_601:
[----:B------:R-:W-:-:S07]  /*8820*/  MOV R28, 0x8840 ;  /* 0x00008840001c7802 */ /* 0x000fce0000000f00 */
[----:B------:R-:W-:Y:S05]  /*8830*/  CALL.REL.NOINC `($__internal_0_$__cuda_sm20_rem_u64) ;  /* 0x0000015800e47944 */ /* 0x000fea0003c00000 */
.L_x_602:
        /* <DEDUP_REMOVED lines=32> */
.L_x_603:
[----:B------:R-:W-:-:S07]  /*8a40*/  MOV R28, 0x8a60 ;  /* 0x00008a60001c7802 */ /* 0x000fce0000000f00 */
[----:B------:R-:W-:Y:S05]  /*8a50*/  CALL.REL.NOINC `($__internal_0_$__cuda_sm20_rem_u64) ;  /* 0x00000158005c7944 */ /* 0x000fea0003c00000 */
.L_x_604:
        /* <DEDUP_REMOVED lines=32> */
.L_x_605:
[----:B------:R-:W-:-:S07]  /*8c60*/  MOV R28, 0x8c80 ;  /* 0x00008c80001c7802 */ /* 0x000fce0000000f00 */
[----:B------:R-:W-:Y:S05]  /*8c70*/  CALL.REL.NOINC `($__internal_0_$__cuda_sm20_rem_u64) ;  /* 0x0000015400d47944 */ /* 0x000fea0003c00000 */
.L_x_606:
        /* <DEDUP_REMOVED lines=32> */
.L_x_607:
[----:B------:R-:W-:-:S07]  /*8e80*/  MOV R28, 0x8ea0 ;  /* 0x00008ea0001c7802 */ /* 0x000fce0000000f00 */
[----:B------:R-:W-:Y:S05]  /*8e90*/  CALL.REL.NOINC `($__internal_0_$__cuda_sm20_rem_u64) ;  /* 0x00000154004c7944 */ /* 0x000fea0003c00000 */
.L_x_608:
        /* <DEDUP_REMOVED lines=32> */
.L_x_609:
[----:B------:R-:W-:-:S07]  /*90a0*/  MOV R28, 0x90c0 ;  /* 0x000090c0001c7802 */ /* 0x000fce0000000f00 */
[----:B------:R-:W-:Y:S05]  /*90b0*/  CALL.REL.NOINC `($__internal_0_$__cuda_sm20_rem_u64) ;  /* 0x0000015000c47944 */ /* 0x000fea0003c00000 */
.L_x_610:
        /* <DEDUP_REMOVED lines=32> */
.L_x_611:
[----:B------:R-:W-:-:S07]  /*92c0*/  MOV R28, 0x92e0 ;  /* 0x000092e0001c7802 */ /* 0x000fce0000000f00 */
[----:B------:R-:W-:Y:S05]  /*92d0*/  CALL.REL.NOINC `($__internal_0_$__cuda_sm20_rem_u64) ;  /* 0x00000150003c7944 */ /* 0x000fea0003c00000 */
.L_x_612:
        /* <DEDUP_REMOVED lines=32> */
.L_x_613:
[----:B------:R-:W-:-:S07]  /*94e0*/  MOV R28, 0x9500 ;  /* 0x00009500001c7802 */ /* 0x000fce0000000f00 */
[----:B------:R-:W-:Y:S05]  /*94f0*/  CALL.REL.NOINC `($__internal_0_$__cuda_sm20_rem_u64) ;  /* 0x0000014c00b47944 */ /* 0x000fea0003c00000 */
.L_x_614:
        /* <DEDUP_REMOVED lines=32> */
.L_x_615:
[----:B------:R-:W-:-:S07]  /*9700*/  MOV R28, 0x9720 ;  /* 0x00009720001c7802 */ /* 0x000fce0000000f00 */
[----:B------:R-:W-:Y:S05]  /*9710*/  CALL.REL.NOINC `($__internal_0_$__cuda_sm20_rem_u64) ;  /* 0x0000014c002c7944 */ /* 0x000fea0003c00000 */
.L_x_616:
        /* <DEDUP_REMOVED lines=8> */
[----:B------:R-:W-:-:S07]  /*97a0*/  IMAD.MOV.U32 R56, RZ, RZ, 0x1 ;  /* 0x00000001ff387424 */ /* 0x000fce00078e00ff */
[----:B------:R-:W-:Y:S01]  /*97b0*/  BAR.SYNC.DEFER_BLOCKING 0x0 ;  /* 0x0000000000007b1d */ /* 0x000fe20000010000 */
[----:B------:R-:W-:Y:S01]  /*97c0*/  IMAD.IADD R70, R71, 0x1, R16 ;  /* 0x0000000147467824 */ /* 0x000fe200078e0210 */
[C---:B------:R-:W-:Y:S02]  /*97d0*/  ISETP.NE.AND P1, PT, R73.reuse, 0x1f, PT ;  /* 0x0000001f4900780c */ /* 0x040fe40003f25270 */
[----:B------:R-:W-:Y:S01]  /*97e0*/  ISETP.NE.AND P2, PT, R73, RZ, PT ;  /* 0x000000ff4900720c */ /* 0x000fe20003f45270 */
[----:B------:R-:W-:Y:S01]  /*97f0*/  IMAD.IADD R69, R70, 0x1, R15 ;  /* 0x0000000146457824 */ /* 0x000fe200078e020f */
[----:B------:R-:W-:-:S03]  /*9800*/  UMOV UR4, 0x400 ;  /* 0x0000040000047882 */ /* 0x000fc60000000000 */
[----:B------:R-:W-:-:S04]  /*9810*/  IMAD.IADD R68, R69, 0x1, R14 ;  /* 0x0000000145447824 */ /* 0x000fc800078e020e */
[----:B------:R-:W-:-:S04]  /*9820*/  IMAD.IADD R67, R68, 0x1, R13 ;  /* 0x0000000144437824 */ /* 0x000fc800078e020d */
[----:B------:R-:W-:-:S04]  /*9830*/  IMAD.IADD R66, R67, 0x1, R12 ;  /* 0x0000000143427824 */ /* 0x000fc800078e020c */
[----:B------:R-:W-:Y:S01]  /*9840*/  IMAD.IADD R65, R66, 0x1, R11 ;  /* 0x0000000142417824 */ /* 0x000fe200078e020b */
[----:B0-----:R-:W-:-:S03]  /*9850*/  ULEA UR4, UR5, UR4, 0x18 ;  /* 0x0000000405047291 */ /* 0x001fc6000f8ec0ff */
        /* <DEDUP_REMOVED lines=13> */
[----:B------:R-:W0:Y:S02]  /*9930*/  SHFL.UP P0, R21, R54, 0x1, RZ ;  /* 0x0420000036157989 */ /* 0x000e2400000000ff */
[----:B0-----:R-:W-:-:S05]  /*9940*/  @P0 IMAD.IADD R21, R54, 0x1, R21 ;  /* 0x0000000136150824 */ /* 0x001fca00078e0215 */
[----:B------:R-:W0:Y:S02]  /*9950*/  SHFL.UP P0, R20, R21, 0x2, RZ ;  /* 0x0440000015147989 */ /* 0x000e2400000000ff */
[----:B0-----:R-:W-:-:S05]  /*9960*/  @P0 IMAD.IADD R20, R21, 0x1, R20 ;  /* 0x0000000115140824 */ /* 0x001fca00078e0214 */
[----:B------:R-:W0:Y:S02]  /*9970*/  SHFL.UP P0, R23, R20, 0x4, RZ ;  /* 0x0480000014177989 */ /* 0x000e2400000000ff */
[----:B0-----:R-:W-:-:S05]  /*9980*/  @P0 IMAD.IADD R23, R20, 0x1, R23 ;  /* 0x0000000114170824 */ /* 0x001fca00078e0217 */
[----:B------:R-:W0:Y:S02]  /*9990*/  SHFL.UP P0, R24, R23, 0x8, RZ ;  /* 0x0500000017187989 */ /* 0x000e2400000000ff */
[----:B0-----:R-:W-:-:S05]  /*99a0*/  @P0 IMAD.IADD R24, R23, 0x1, R24 ;  /* 0x0000000117180824 */ /* 0x001fca00078e0218 */
[----:B------:R-:W0:Y:S02]  /*99b0*/  SHFL.UP P0, R55, R24, 0x10, RZ ;  /* 0x0600000018377989 */ /* 0x000e2400000000ff */
[----:B0-----:R-:W-:Y:S01]  /*99c0*/  @P0 IMAD.IADD R55, R24, 0x1, R55 ;  /* 0x0000000118370824 */ /* 0x001fe200078e0237 */
[----:B------:R-:W-:-:S04]  /*99d0*/  ISETP.NE.AND P0, PT, R52, 0x2, PT ;  /* 0x000000023400780c */ /* 0x000fc80003f05270 */
[----:B------:R-:W-:Y:S01]  /*99e0*/  @!P1 STS [R74], R55 ;  /* 0x000000374a009388 */ /* 0x000fe20000000800 */
[----:B------:R-:W-:Y:S01]  /*99f0*/  BAR.SYNC.DEFER_BLOCKING 0x0 ;  /* 0x0000000000007b1d */ /* 0x000fe20000010000 */
[----:B------:R-:W-:-:S05]  /*9a00*/  ISETP.NE.AND P1, PT, R52, 0x11, PT ;  /* 0x000000113400780c */ /* 0x000fca0003f25270 */
[----:B------:R-:W0:Y:S04]  /*9a10*/  LDS.128 R28, [UR4] ;  /* 0x00000004ff1c7984 */ /* 0x000e280008000c00 */
[----:B------:R-:W1:Y:S04]  /*9a20*/  LDS.128 R20, [UR4+0x10] ;  /* 0x00001004ff147984 */ /* 0x000e680008000c00 */
[----:B------:R-:W2:Y:S01]  /*9a30*/  LDS.128 R24, [UR4+0x20] ;  /* 0x00002004ff187984 */ /* 0x000ea20008000c00 */
[----:B0-----:R-:W-:-:S04]  /*9a40*/  IMAD.IADD R29, R28, 0x1, R29 ;  /* 0x000000011c1d7824 */ /* 0x001fc800078e021d */
[----:B------:R-:W-:Y:S01]  /*9a50*/  IMAD.IADD R30, R30, 0x1, R29 ;  /* 0x000000011e1e7824 */ /* 0x000fe200078e021d */
[----:B------:R-:W-:Y:S02]  /*9a60*/  SEL R28, R29, R28, !P0 ;  /* 0x0000001c1d1c7207 */ /* 0x000fe40004000000 */
[----:B------:R-:W-:Y:S01]  /*9a70*/  ISETP.NE.AND P0, PT, R52, 0x3, PT ;  /* 0x000000033400780c */ /* 0x000fe20003f05270 */
[----:B------:R-:W-:-:S03]  /*9a80*/  IMAD.IADD R31, R31, 0x1, R30 ;  /* 0x000000011f1f7824 */ /* 0x000fc600078e021e */
[----:B------:R-:W-:Y:S01]  /*9a90*/  SEL R28, R30, R28, !P0 ;  /* 0x0000001c1e1c7207 */ /* 0x000fe20004000000 */
[----:B-1----:R-:W-:Y:S01]  /*9aa0*/  IMAD.IADD R20, R31, 0x1, R20 ;  /* 0x000000011f147824 */ /* 0x002fe200078e0214 */
[----:B------:R-:W-:-:S03]  /*9ab0*/  ISETP.NE.AND P0, PT, R52, 0x4, PT ;  /* 0x000000043400780c */ /* 0x000fc60003f05270 */
[----:B------:R-:W-:Y:S01]  /*9ac0*/  IMAD.IADD R21, R21, 0x1, R20 ;  /* 0x0000000115157824 */ /* 0x000fe200078e0214 */
[----:B------:R-:W-:Y:S02]  /*9ad0*/  SEL R28, R31, R28, !P0 ;  /* 0x0000001c1f1c7207 */ /* 0x000fe40004000000 */
[----:B------:R-:W-:Y:S01]  /*9ae0*/  ISETP.NE.AND P0, PT, R52, 0x5, PT ;  /* 0x000000053400780c */ /* 0x000fe20003f05270 */
[----:B------:R-:W-:-:S03]  /*9af0*/  IMAD.IADD R22, R22, 0x1, R21 ;  /* 0x0000000116167824 */ /* 0x000fc600078e0215 */
[----:B------:R-:W-:Y:S01]  /*9b00*/  SEL R74, R20, R28, !P0 ;  /* 0x0000001c144a7207 */ /* 0x000fe20004000000 */
[----:B------:R-:W-:Y:S01]  /*9b10*/  IMAD.IADD R23, R23, 0x1, R22 ;  /* 0x0000000117177824 */ /* 0x000fe200078e0216 */
[----:B------:R-:W0:Y:S01]  /*9b20*/  LDS.128 R28, [UR4+0x30] ;  /* 0x00003004ff1c7984 */ /* 0x000e220008000c00 */
[C---:B------:R-:W-:Y:S02]  /*9b30*/  ISETP.NE.AND P0, PT, R52.reuse, 0x6, PT ;  /* 0x000000063400780c */ /* 0x040fe40003f05270 */
[----:B--2---:R-:W-:Y:S02]  /*9b40*/  IMAD.IADD R24, R23, 0x1, R24 ;  /* 0x0000000117187824 */ /* 0x004fe400078e0218 */
        /* <DEDUP_REMOVED lines=8> */
[----:B------:R-:W1:Y:S01]  /*9bd0*/  LDS.128 R20, [UR4+0x40] ;  /* 0x00004004ff147984 */ /* 0x000e620008000c00 */
[----:B------:R-:W-:-:S04]  /*9be0*/  ISETP.NE.AND P0, PT, R52, 0x9, PT ;  /* 0x000000093400780c */ /* 0x000fc80003f05270 */
[----:B------:R-:W-:Y:S02]  /*9bf0*/  SEL R74, R24, R74, !P0 ;  /* 0x0000004a184a7207 */ /* 0x000fe40004000000 */
[----:B------:R-:W-:-:S04]  /*9c00*/  ISETP.NE.AND P0, PT, R52, 0xa, PT ;  /* 0x0000000a3400780c */ /* 0x000fc80003f05270 */
[----:B------:R-:W-:Y:S02]  /*9c10*/  SEL R74, R25, R74, !P0 ;  /* 0x0000004a194a7207 */ /* 0x000fe40004000000 */
[----:B------:R-:W-:-:S04]  /*9c20*/  ISETP.NE.AND P0, PT, R52, 0xb, PT ;  /* 0x0000000b3400780c */ /* 0x000fc80003f05270 */
[----:B------:R-:W-:Y:S02]  /*9c30*/  SEL R74, R26, R74, !P0 ;  /* 0x0000004a1a4a7207 */ /* 0x000fe40004000000 */
[----:B------:R-:W-:Y:S01]  /*9c40*/  ISETP.NE.AND P0, PT, R52, 0xc, PT ;  /* 0x0000000c3400780c */ /* 0x000fe20003f05270 */
[----:B0-----:R-:W-:-:S03]  /*9c50*/  IMAD.IADD R28, R27, 0x1, R28 ;  /* 0x000000011b1c7824 */ /* 0x001fc600078e021c */
        /* <DEDUP_REMOVED lines=9> */
[----:B-1----:R-:W-:-:S03]  /*9cf0*/  IMAD.IADD R20, R31, 0x1, R20 ;  /* 0x000000011f147824 */ /* 0x002fc600078e0214 */
[----:B------:R-:W-:Y:S01]  /*9d00*/  SEL R74, R30, R74, !P0 ;  /* 0x0000004a1e4a7207 */ /* 0x000fe20004000000 */
[----:B------:R-:W-:Y:S01]  /*9d10*/  IMAD.IADD R30, R55, 0x1, -R54 ;  /* 0x00000001371e7824 */ /* 0x000fe200078e0a36 */
[----:B------:R-:W-:Y:S01]  /*9d20*/  ISETP.NE.AND P0, PT, R52, 0x10, PT ;  /* 0x000000103400780c */ /* 0x000fe20003f05270 */
[----:B------:R-:W-:-:S03]  /*9d30*/  IMAD.IADD R21, R21, 0x1, R20 ;  /* 0x0000000115157824 */ /* 0x000fc600078e0214 */
[----:B------:R-:W-:Y:S02]  /*9d40*/  SEL R74, R31, R74, !P0 ;  /* 0x0000004a1f4a7207 */ /* 0x000fe40004000000 */
[----:B------:R-:W-:Y:S02]  /*9d50*/  ISETP.NE.AND P0, PT, R52, 0x12, PT ;  /* 0x000000123400780c */ /* 0x000fe40003f05270 */
[----:B------:R-:W-:Y:S02]  /*9d60*/  SEL R74, R20, R74, !P1 ;  /* 0x0000004a144a7207 */ /* 0x000fe40004800000 */
[----:B------:R-:W-:Y:S02]  /*9d70*/  SEL R23, R30, RZ, P2 ;  /* 0x000000ff1e177207 */ /* 0x000fe40001000000 */
[----:B------:R-:W-:Y:S01]  /*9d80*/  SEL R74, R21, R74, !P0 ;  /* 0x0000004a154a7207 */ /* 0x000fe20004000000 */
[----:B------:R-:W-:Y:S01]  /*9d90*/  IMAD.IADD R21, R22, 0x1, R21 ;  /* 0x0000000116157824 */ /* 0x000fe200078e0215 */
[----:B------:R-:W-:-:S02]  /*9da0*/  ISETP.GT.U32.AND P0, PT, R72, 0x1f, PT ;  /* 0x0000001f4800780c */ /* 0x000fc40003f04070 */
[----:B------:R-:W-:Y:S01]  /*9db0*/  ISETP.GE.U32.AND P1, PT, R72, 0x20, PT ;  /* 0x000000204800780c */ /* 0x000fe20003f26070 */
[----:B------:R-:W-:-:S05]  /*9dc0*/  IMAD.IADD R55, R74, 0x1, R23 ;  /* 0x000000014a377824 */ /* 0x000fca00078e0217 */
[----:B------:R-:W-:-:S05]  /*9dd0*/  SEL R30, R30, R55, !P1 ;  /* 0x000000371e1e7207 */ /* 0x000fca0004800000 */
[----:B------:R-:W-:Y:S05]  /*9de0*/  @P0 BRA `(.L_x_617) ;  /* 0x0000000800b00947 */ /* 0x000fea0003800000 */
[----:B------:R-:W0:Y:S01]  /*9df0*/  LDC.64 R26, c[0x0][0x3a0] ;  /* 0x0000e800ff1a7b82 */ /* 0x000e220000000a00 */
[----:B------:R-:W-:Y:S02]  /*9e00*/  ISETP.NE.AND P1, PT, R72, RZ, PT ;  /* 0x000000ff4800720c */ /* 0x000fe40003f25270 */
[----:B------:R-:W-:-:S05]  /*9e10*/  LOP3.LUT R74, RZ, R72, RZ, 0x33, !PT ;  /* 0x00000048ff4a7212 */ /* 0x000fca00078e33ff */
[----:B------:R-:W-:-:S06]  /*9e20*/  IMAD.IADD R74, R51, 0x1, R74 ;  /* 0x00000001334a7824 */ /* 0x000fcc00078e024a */
[----:B------:R-:W-:Y:S01]  /*9e30*/  @!P1 IMAD.MOV.U32 R20, RZ, RZ, 0x64 ;  /* 0x00000064ff149424 */ /* 0x000fe200078e00ff */
[----:B------:R1:W-:Y:S01]  /*9e40*/  @!P1 STS [UR4+0x8c], R21 ;  /* 0x00008c15ff009988 */ /* 0x0003e20008000804 */
[----:B0-----:R-:W-:-:S04]  /*9e50*/  IMAD.WIDE R22, R51, 0x8, R26 ;  /* 0x0000000833167825 */ /* 0x001fc800078e021a */
[----:B------:R-:W-:Y:S01]  /*9e60*/  IMAD.WIDE R26, R74, 0x8, R26 ;  /* 0x000000084a1a7825 */ /* 0x000fe200078e021a */
[----:B------:R1:W-:Y:S01]  /*9e70*/  @!P1 ST.E.64.STRONG.GPU desc[UR10][R22.64+0x100], R20 ;  /* 0x0001001416009985 */ /* 0x0003e2000c10fb0a */
[----:B------:R-:W-:Y:S05]  /*9e80*/  NANOSLEEP 0x3b6 ;  /* 0x000003b60000795d */ /* 0x000fea0003800000 */
[----:B------:R-:W2:Y:S01]  /*9e90*/  LD.E.64.STRONG.GPU R28, desc[UR10][R26.64+0x100] ;  /* 0x0001000a1a1c7980 */ /* 0x000ea2000c10fb00 */
[----:B------:R-:W-:Y:S01]  /*9ea0*/  UMOV UR5, 0xffffffff ;  /* 0xffffffff00057882 */ /* 0x000fe20000000000 */
[----:B--2---:R-:W-:Y:S02]  /*9eb0*/  ISETP.NE.AND P0, PT, R28, 0x63, PT ;  /* 0x000000631c00780c */ /* 0x004fe40003f05270 */
[----:B-1----:R-:W-:Y:S11]  /*9ec0*/  BRA.DIV UR5, `(.L_x_618) ;  /* 0x0000013205887947 */ /* 0x002ff6000b800000 */
[----:B------:R-:W-:-:S13]  /*9ed0*/  VOTE.ANY P0, !P0 ;  /* 0x0000000000ff7806 */ /* 0x000fda0004000100 */
.L_x_1198:
[----:B------:R-:W-:Y:S05]  /*9ee0*/  @!P0 BRA `(.L_x_619) ;  /* 0x0000000000748947 */ /* 0x000fea0003800000 */
[----:B------:R-:W-:-:S07]  /*9ef0*/  IMAD.MOV.U32 R20, RZ, RZ, 0x3ae ;  /* 0x000003aeff147424 */ /* 0x000fce00078e00ff */
.L_x_621:
[----:B------:R-:W-:Y:S02]  /*9f00*/  VIADD R28, R20, 0x1 ;  /* 0x00000001141c7836 */ /* 0x000fe40000000000 */
[----:B------:R-:W-:Y:S02]  /*9f10*/  IMAD R51, R51, 0x41a7, RZ ;  /* 0x000041a733337824 */ /* 0x000fe400078e02ff */
[----:B------:R-:W0:Y:S01]  /*9f20*/  I2F.U32.RP R29, R28 ;  /* 0x0000001c001d7306 */ /* 0x000e220000209000 */
[----:B------:R-:W-:Y:S01]  /*9f30*/  IMAD.MOV R31, RZ, RZ, -R28 ;  /* 0x000000ffff1f7224 */ /* 0x000fe200078e0a1c */
[----:B------:R-:W-:Y:S02]  /*9f40*/  ISETP.NE.U32.AND P2, PT, R28, RZ, PT ;  /* 0x000000ff1c00720c */ /* 0x000fe40003f45070 */
[----:B------:R-:W-:-:S04]  /*9f50*/  LOP3.LUT R51, R51, 0x7fffffff, RZ, 0xc0, !PT ;  /* 0x7fffffff33337812 */ /* 0x000fc800078ec0ff */
[----:B0-----:R-:W0:Y:S02]  /*9f60*/  MUFU.RCP R29, R29 ;  /* 0x0000001d001d7308 */ /* 0x001e240000001000 */
[----:B0-----:R-:W-:-:S06]  /*9f70*/  VIADD R24, R29, 0xffffffe ;  /* 0x0ffffffe1d187836 */ /* 0x001fcc0000000000 */
[----:B------:R0:W1:Y:S02]  /*9f80*/  F2I.FTZ.U32.TRUNC.NTZ R25, R24 ;  /* 0x0000001800197305 */ /* 0x000064000021f000 */
[----:B0-----:R-:W-:Y:S02]  /*9f90*/  IMAD.MOV.U32 R24, RZ, RZ, RZ ;  /* 0x000000ffff187224 */ /* 0x001fe400078e00ff */
[----:B-1----:R-:W-:-:S04]  /*9fa0*/  IMAD R31, R31, R25, RZ ;  /* 0x000000191f1f7224 */ /* 0x002fc800078e02ff */
[----:B------:R-:W-:-:S06]  /*9fb0*/  IMAD.HI.U32 R52, R25, R31, R24 ;  /* 0x0000001f19347227 */ /* 0x000fcc00078e0018 */
[----:B------:R-:W-:-:S04]  /*9fc0*/  IMAD.HI.U32 R52, R52, R51, RZ ;  /* 0x0000003334347227 */ /* 0x000fc800078e00ff */
[----:B------:R-:W-:-:S04]  /*9fd0*/  IMAD.MOV R52, RZ, RZ, -R52 ;  /* 0x000000ffff347224 */ /* 0x000fc800078e0a34 */
[----:B------:R-:W-:-:S05]  /*9fe0*/  IMAD R25, R28, R52, R51 ;  /* 0x000000341c197224 */ /* 0x000fca00078e0233 */
[----:B------:R-:W-:-:S13]  /*9ff0*/  ISETP.GE.U32.AND P0, PT, R25, R28, PT ;  /* 0x0000001c1900720c */ /* 0x000fda0003f06070 */
[----:B------:R-:W-:-:S05]  /*a000*/  @P0 IMAD.IADD R25, R25, 0x1, -R28 ;  /* 0x0000000119190824 */ /* 0x000fca00078e0a1c */
[----:B------:R-:W-:-:S13]  /*a010*/  ISETP.GE.U32.AND P0, PT, R25, R28, PT ;  /* 0x0000001c1900720c */ /* 0x000fda0003f06070 */
[----:B------:R-:W-:Y:S01]  /*a020*/  @P0 IMAD.IADD R25, R25, 0x1, -R28 ;  /* 0x0000000119190824 */ /* 0x000fe200078e0a1c */
[----:B------:R-:W-:-:S04]  /*a030*/  @!P2 LOP3.LUT R25, RZ, R28, RZ, 0x33, !PT ;  /* 0x0000001cff19a212 */ /* 0x000fc800078e33ff */
[----:B------:R-:W-:Y:S05]  /*a040*/  NANOSLEEP R25 ;  /* 0x000000190000735d */ /* 0x000fea0003800000 */
[----:B------:R-:W2:Y:S01]  /*a050*/  LD.E.64.STRONG.GPU R28, desc[UR10][R26.64+0x100] ;  /* 0x0001000a1a1c7980 */ /* 0x000ea2000c10fb00 */
[----:B------:R-:W-:Y:S01]  /*a060*/  UMOV UR5, 0xffffffff ;  /* 0xffffffff00057882 */ /* 0x000fe20000000000 */
[----:B------:R-:W-:Y:S02]  /*a070*/  SHF.R.U32.HI R20, RZ, 0x1, R20 ;  /* 0x00000001ff147819 */ /* 0x000fe40000011614 */
[----:B--2---:R-:W-:Y:S01]  /*a080*/  ISETP.NE.AND P0, PT, R28, 0x63, PT ;  /* 0x000000631c00780c */ /* 0x004fe20003f05270 */
[----:B------:R-:W-:-:S12]  /*a090*/  BRA.DIV UR5, `(.L_x_620) ;  /* 0x0000013205347947 */ /* 0x000fd8000b800000 */
[----:B------:R-:W-:-:S13]  /*a0a0*/  VOTE.ANY P0, !P0 ;  /* 0x0000000000ff7806 */ /* 0x000fda0004000100 */
.L_x_1201:
[----:B------:R-:W-:Y:S05]  /*a0b0*/  @P0 BRA `(.L_x_621) ;  /* 0xfffffffc00900947 */ /* 0x000fea000383ffff */
.L_x_619:
        /* <DEDUP_REMOVED lines=11> */
[----:B------:R-:W0:Y:S02]  /*a170*/  POPC R27, R25 ;  /* 0x00000019001b7309 */ /* 0x000e240000000000 */
[----:B0-----:R-:W0:Y:S01]  /*a180*/  SHFL.DOWN PT, R52, R29, 0x1, R27 ;  /* 0x082000001d347989 */ /* 0x001e2200000e001b */
[----:B------:R-:W-:-:S04]  /*a190*/  ISETP.GE.AND P0, PT, R73, R27, PT ;  /* 0x0000001b4900720c */ /* 0x000fc80003f06270 */
        /* <DEDUP_REMOVED lines=10> */
[----:B------:R-:W-:Y:S02]  /*a240*/  IMAD.IADD R80, R78, 0x1, R25 ;  /* 0x000000014e507824 */ /* 0x000fe400078e0219 */
[----:B------:R-:W-:-:S03]  /*a250*/  VIADD R78, R73, 0x10 ;  /* 0x00000010494e7836 */ /* 0x000fc60000000000 */
[----:B------:R-:W0:Y:S02]  /*a260*/  SHFL.DOWN PT, R52, R80, 0x8, R27 ;  /* 0x0900000050347989 */ /* 0x000e2400000e001b */
[----:B------:R-:W-:Y:S02]  /*a270*/  ISETP.GT.AND P2, PT, R78, R27, PT ;  /* 0x0000001b4e00720c */ /* 0x000fe40003f44270 */
[----:B0-----:R-:W-:Y:S02]  /*a280*/  SEL R25, R52, RZ, !P0 ;  /* 0x000000ff34197207 */ /* 0x001fe40004000000 */
[----:B------:R-:W-:-:S03]  /*a290*/  ISETP.NE.AND P0, PT, R28, 0x65, PT ;  /* 0x000000651c00780c */ /* 0x000fc60003f05270 */
[----:B------:R-:W-:Y:S02]  /*a2a0*/  IMAD.IADD R82, R80, 0x1, R25 ;  /* 0x0000000150527824 */ /* 0x000fe400078e0219 */
[----:B------:R-:W0:Y:S03]  /*a2b0*/  LDC.64 R24, c[0x0][0x3a0] ;  /* 0x0000e800ff187b82 */ /* 0x000e260000000a00 */
[----:B------:R-:W1:Y:S05]  /*a2c0*/  SHFL.DOWN PT, R52, R82, 0x10, R27 ;  /* 0x0a00000052347989 */ /* 0x000e6a00000e001b */
[----:B------:R-:W-:-:S02]  /*a2d0*/  VOTE.ALL P0, P0 ;  /* 0x0000000000ff7806 */ /* 0x000fc40000000000 */
[----:B0-----:R-:W-:Y:S02]  /*a2e0*/  IADD3 R54, P3, PT, R24, 0x100, RZ ;  /* 0x0000010018367810 */ /* 0x001fe40007f7e0ff */
[----:B-1----:R-:W-:-:S03]  /*a2f0*/  SEL R29, R52, RZ, !P2 ;  /* 0x000000ff341d7207 */ /* 0x002fc60005000000 */
[----:B------:R-:W-:Y:S02]  /*a300*/  IMAD.X R55, RZ, RZ, R25, P3 ;  /* 0x000000ffff377224 */ /* 0x000fe400018e0619 */
[----:B------:R-:W-:-:S07]  /*a310*/  IMAD.IADD R80, R82, 0x1, R29 ;  /* 0x0000000152507824 */ /* 0x000fce00078e021d */
.L_x_1210:
[----:B------:R-:W-:Y:S05]  /*a320*/  @!P0 BRA `(.L_x_623) ;  /* 0x0000000400248947 */ /* 0x000fea0003800000 */
[----:B------:R-:W-:-:S07]  /*a330*/  IMAD.MOV.U32 R79, RZ, RZ, 0x3ae ;  /* 0x000003aeff4f7424 */ /* 0x000fce00078e00ff */
.L_x_629:
[----:B------:R-:W-:Y:S02]  /*a340*/  IMAD.MOV.U32 R24, RZ, RZ, R54 ;  /* 0x000000ffff187224 */ /* 0x000fe400078e0036 */
[----:B------:R-:W-:Y:S02]  /*a350*/  IMAD.MOV.U32 R25, RZ, RZ, R55 ;  /* 0x000000ffff197224 */ /* 0x000fe400078e0037 */
[----:B------:R-:W-:-:S05]  /*a360*/  IMAD.WIDE R26, R74, 0x8, R24 ;  /* 0x000000084a1a7825 */ /* 0x000fca00078e0218 */
[----:B------:R-:W2:Y:S01]  /*a370*/  LD.E.64.STRONG.GPU R28, desc[UR10][R26.64+-0x100] ;  /* 0xffff000a1a1c7980 */ /* 0x000ea2000c10fb00 */
[----:B------:R-:W-:Y:S05]  /*a380*/  YIELD ;  /* 0x0000000000007946 */ /* 0x000fea0003800000 */
[----:B------:R-:W-:Y:S01]  /*a390*/  UMOV UR5, 0xffffffff ;  /* 0xffffffff00057882 */ /* 0x000fe20000000000 */
[----:B------:R-:W-:Y:S02]  /*a3a0*/  SHF.R.U32.HI R79, RZ, 0x1, R79 ;  /* 0x00000001ff4f7819 */ /* 0x000fe4000001164f */
[----:B--2---:R-:W-:Y:S01]  /*a3b0*/  ISETP.NE.AND P0, PT, R28, 0x63, PT ;  /* 0x000000631c00780c */ /* 0x004fe20003f05270 */
[----:B------:R-:W-:-:S12]  /*a3c0*/  BRA.DIV UR5, `(.L_x_624) ;  /* 0x00000132058c7947 */ /* 0x000fd8000b800000 */
[----:B------:R-:W-:-:S13]  /*a3d0*/  VOTE.ANY P0, !P0 ;  /* 0x0000000000ff7806 */ /* 0x000fda0004000100 */
.L_x_1213:
[----:B------:R-:W-:Y:S05]  /*a3e0*/  @!P0 BRA `(.L_x_625) ;  /* 0x0000000000748947 */ /* 0x000fea0003800000 */
[----:B------:R-:W-:-:S07]  /*a3f0*/  IMAD.MOV.U32 R31, RZ, RZ, R79 ;  /* 0x000000ffff1f7224 */ /* 0x000fce00078e004f */
.L_x_627:
[----:B------:R-:W-:Y:S02]  /*a400*/  VIADD R28, R31, 0x1 ;  /* 0x000000011f1c7836 */ /* 0x000fe40000000000 */
[----:B------:R-:W-:Y:S02]  /*a410*/  IMAD R81, R51, 0x41a7, RZ ;  /* 0x000041a733517824 */ /* 0x000fe400078e02ff */
[----:B------:R-:W0:Y:S01]  /*a420*/  I2F.U32.RP R29, R28 ;  /* 0x0000001c001d7306 */ /* 0x000e220000209000 */
[----:B------:R-:W-:Y:S01]  /*a430*/  IMAD.MOV R83, RZ, RZ, -R28 ;  /* 0x000000ffff537224 */ /* 0x000fe200078e0a1c */
[----:B------:R-:W-:-:S06]  /*a440*/  ISETP.NE.U32.AND P2, PT, R28, RZ, PT ;  /* 0x000000ff1c00720c */ /* 0x000fcc0003f45070 */
[----:B0-----:R-:W0:Y:S02]  /*a450*/  MUFU.RCP R29, R29 ;  /* 0x0000001d001d7308 */ /* 0x001e240000001000 */
[----:B0-----:R-:W-:-:S06]  /*a460*/  VIADD R24, R29, 0xffffffe ;  /* 0x0ffffffe1d187836 */ /* 0x001fcc0000000000 */
[----:B------:R0:W1:Y:S02]  /*a470*/  F2I.FTZ.U32.TRUNC.NTZ R25, R24 ;  /* 0x0000001800197305 */ /* 0x000064000021f000 */
[----:B0-----:R-:W-:Y:S02]  /*a480*/  IMAD.MOV.U32 R24, RZ, RZ, RZ ;  /* 0x000000ffff187224 */ /* 0x001fe400078e00ff */
[----:B-1----:R-:W-:-:S04]  /*a490*/  IMAD R51, R83, R25, RZ ;  /* 0x0000001953337224 */ /* 0x002fc800078e02ff */
[----:B------:R-:W-:Y:S01]  /*a4a0*/  IMAD.HI.U32 R52, R25, R51, R24 ;  /* 0x0000003319347227 */ /* 0x000fe200078e0018 */
[----:B------:R-:W-:-:S05]  /*a4b0*/  LOP3.LUT R51, R81, 0x7fffffff, RZ, 0xc0, !PT ;  /* 0x7fffffff51337812 */ /* 0x000fca00078ec0ff */
        /* <DEDUP_REMOVED lines=15> */
.L_x_1216:
[----:B------:R-:W-:Y:S05]  /*a5b0*/  @P0 BRA `(.L_x_627) ;  /* 0xfffffffc00900947 */ /* 0x000fea000383ffff */
.L_x_625:
[----:B------:R-:W-:Y:S01]  /*a5c0*/  UMOV UR5, 0xffffffff ;  /* 0xffffffff00057882 */ /* 0x000fe20000000000 */
[----:B------:R-:W-:Y:S02]  /*a5d0*/  ISETP.NE.AND P0, PT, R28, 0x65, PT ;  /* 0x000000651c00780c */ /* 0x000fe40003f05270 */
[----:B------:R-:W-:Y:S11]  /*a5e0*/  BRA.DIV UR5, `(.L_x_628) ;  /* 0x0000013205447947 */ /* 0x000ff6000b800000 */
[----:B------:R-:W-:Y:S01]  /*a5f0*/  VOTE.ANY R24, PT, !P0 ;  /* 0x0000000000187806 */ /* 0x000fe200040e0100 */
[----:B------:R-:W-:-:S03]  /*a600*/  VIADD R74, R74, 0xffffffe0 ;  /* 0xffffffe04a4a7836 */ /* 0x000fc60000000000 */
[----:B------:R-:W-:-:S05]  /*a610*/  LOP3.LUT R24, R24, 0x80000000, R20, 0xec, !PT ;  /* 0x8000000018187812 */ /* 0x000fca00078eec14 */
[----:B------:R-:W-:-:S05]  /*a620*/  VIADD R25, R24, 0xffffffff ;  /* 0xffffffff18197836 */ /* 0x000fca0000000000 */
[----:B------:R-:W-:-:S04]  /*a630*/  LOP3.LUT R25, R24, R25, RZ, 0xc, !PT ;  /* 0x0000001918197212 */ /* 0x000fc800078e0cff */
        /* <DEDUP_REMOVED lines=23> */
.L_x_1225:
[----:B------:R-:W-:Y:S05]  /*a7b0*/  @P0 BRA `(.L_x_629) ;  /* 0xfffffff800e00947 */ /* 0x000fea000383ffff */
.L_x_623:
        /* <DEDUP_REMOVED lines=15> */
.L_x_617:
[----:B------:R-:W-:Y:S05]  /*a8b0*/  WARPSYNC.ALL ;  /* 0x0000000000007948 */ /* 0x000fea0003800000 */
[----:B------:R-:W0:Y:S08]  /*a8c0*/  S2UR UR5, SR_CgaCtaId ;  /* 0x00000000000579c3 */ /* 0x000e300000008800 */
[----:B------:R-:W-:Y:S01]  /*a8d0*/  BAR.SYNC.DEFER_BLOCKING 0x0 ;  /* 0x0000000000007b1d */ /* 0x000fe20000010000 */
[----:B------:R-:W-:-:S02]  /*a8e0*/  ISETP.NE.AND P1, PT, R72, RZ, PT ;  /* 0x000000ff4800720c */ /* 0x000fc40003f25270 */
[----:B------:R-:W-:Y:S02]  /*a8f0*/  ISETP.NE.AND P2, PT, R17, RZ, PT ;  /* 0x000000ff1100720c */ /* 0x000fe40003f45270 */
[----:B------:R-:W-:Y:S01]  /*a900*/  ISETP.NE.AND P0, PT, R56, RZ, PT ;  /* 0x000000ff3800720c */ /* 0x000fe20003f05270 */
[----:B------:R-:W-:Y:S01]  /*a910*/  UMOV UR4, 0x400 ;  /* 0x0000040000047882 */ /* 0x000fe20000000000 */
[----:B------:R-:W-:Y:S01]  /*a920*/  ISETP.NE.AND P3, PT, R0, RZ, PT ;  /* 0x000000ff0000720c */ /* 0x000fe20003f65270 */
[----:B------:R-:W-:Y:S01]  /*a930*/  BSSY.RECONVERGENT B0, `(.L_x_630) ;  /* 0x00000be000007945 */ /* 0x000fe20003800200 */
[----:B0-----:R-:W-:Y:S01]  /*a940*/  ULEA UR4, UR5, UR4, 0x18 ;  /* 0x0000000405047291 */ /* 0x001fe2000f8ec0ff */
[----:B------:R-:W0:Y:S08]  /*a950*/  LDCU.U8 UR5, c[0x0][0x3c8] ;  /* 0x00007900ff0577ac */ /* 0x000e300008000000 */
[----:B-1----:R-:W1:Y:S04]  /*a960*/  @P1 LDS R22, [UR4+0x60] ;  /* 0x00006004ff161984 */ /* 0x002e680008000800 */
[----:B------:R-:W2:Y:S04]  /*a970*/  LDS R21, [UR4+0x8c] ;  /* 0x00008c04ff157984 */ /* 0x000ea80008000800 */
[----:B------:R-:W3:Y:S01]  /*a980*/  LDS R20, [UR4+0x84] ;  /* 0x00008404ff147984 */ /* 0x000ee20008000800 */
[----:B-1----:R-:W-:Y:S01]  /*a990*/  @P1 IMAD.IADD R55, R55, 0x1, R22 ;  /* 0x0000000137371824 */ /* 0x002fe200078e0216 */
[----:B------:R-:W-:-:S02]  /*a9a0*/  ISETP.NE.AND P1, PT, R18, RZ, PT ;  /* 0x000000ff1200720c */ /* 0x000fc40003f25270 */
[----:B--2---:R-:W-:Y:S02]  /*a9b0*/  IADD3 R21, PT, PT, -R21, 0x2d20, RZ ;  /* 0x00002d2015157810 */ /* 0x004fe40007ffe1ff */
[C-C-:B---3--:R-:W-:Y:S01]  /*a9c0*/  IADD3 R31, PT, PT, R20.reuse, -R18, -R55.reuse ;  /* 0x80000012141f7210 */ /* 0x148fe20007ffe837 */
[----:B------:R-:W-:Y:S01]  /*a9d0*/  IMAD.IADD R22, R55, 0x1, -R20 ;  /* 0x0000000137167824 */ /* 0x000fe200078e0a14 */
[C-C-:B------:R-:W-:Y:S02]  /*a9e0*/  IADD3 R75, PT, PT, R20.reuse, -R69, -R55.reuse ;  /* 0x80000045144b7210 */ /* 0x140fe40007ffe837 */
[----:B------:R-:W-:Y:S01]  /*a9f0*/  IADD3 R71, PT, PT, R20, -R71, -R55 ;  /* 0x8000004714477210 */ /* 0x000fe20007ffe837 */
[----:B------:R-:W-:Y:S01]  /*aa00*/  IMAD R24, R72, 0x13, R31 ;  /* 0x0000001348187824 */ /* 0x000fe200078e021f */
[C-C-:B------:R-:W-:Y:S01]  /*aa10*/  IADD3 R73, PT, PT, R20.reuse, -R70, -R55.reuse ;  /* 0x8000004614497210 */ /* 0x140fe20007ffe837 */
[----:B------:R-:W-:Y:S01]  /*aa20*/  IMAD.IADD R69, R21, 0x1, R22 ;  /* 0x0000000115457824 */ /* 0x000fe200078e0216 */
[--C-:B------:R-:W-:Y:S01]  /*aa30*/  IADD3 R77, PT, PT, R20, -R68, -R55.reuse ;  /* 0x80000044144d7210 */ /* 0x100fe20007ffe837 */
[----:B------:R-:W-:Y:S01]  /*aa40*/  VIADD R24, R24, 0x1 ;  /* 0x0000000118187836 */ /* 0x000fe20000000000 */
[C-C-:B------:R-:W-:Y:S01]  /*aa50*/  IADD3 R67, PT, PT, R20.reuse, -R67, -R55.reuse ;  /* 0x8000004314437210 */ /* 0x140fe20007ffe837 */
[----:B------:R-:W-:Y:S01]  /*aa60*/  IMAD.IADD R18, R69, 0x1, R18 ;  /* 0x0000000145127824 */ /* 0x000fe200078e0212 */
[--C-:B------:R-:W-:Y:S01]  /*aa70*/  IADD3 R23, PT, PT, R20, -R66, -R55.reuse ;  /* 0x8000004214177210 */ /* 0x100fe20007ffe837 */
[----:B------:R-:W-:Y:S01]  /*aa80*/  IMAD R22, R72, 0x13, -R22 ;  /* 0x0000001348167824 */ /* 0x000fe200078e0a16 */
[----:B------:R-:W-:Y:S01]  /*aa90*/  IADD3 R65, PT, PT, R20, -R65, -R55 ;  /* 0x8000004114417210 */ /* 0x000fe20007ffe837 */
[----:B------:R-:W-:Y:S01]  /*aaa0*/  IMAD R71, R72, 0x13, R71 ;  /* 0x0000001348477824 */ /* 0x000fe200078e0247 */
[----:B------:R-:W-:Y:S01]  /*aab0*/  SEL R24, R24, R18, !P2 ;  /* 0x0000001218187207 */ /* 0x000fe20005000000 */
[----:B------:R-:W-:Y:S01]  /*aac0*/  IMAD.IADD R18, R18, 0x1, R17 ;  /* 0x0000000112127824 */ /* 0x000fe200078e0211 */
[----:B------:R-:W-:Y:S01]  /*aad0*/  SEL R22, R22, R69, !P1 ;  /* 0x0000004516167207 */ /* 0x000fe20004800000 */
[----:B------:R-:W-:Y:S01]  /*aae0*/  IMAD R73, R72, 0x13, R73 ;  /* 0x0000001348497824 */ /* 0x000fe200078e0249 */
[----:B------:R-:W-:Y:S01]  /*aaf0*/  ISETP.NE.AND P1, PT, R16, RZ, PT ;  /* 0x000000ff1000720c */ /* 0x000fe20003f25270 */
[----:B------:R-:W-:Y:S01]  /*ab00*/  IMAD.IADD R16, R18, 0x1, R16 ;  /* 0x0000000112107824 */ /* 0x000fe200078e0210 */
[----:B------:R-:W-:Y:S01]  /*ab10*/  ISETP.NE.AND P2, PT, R15, RZ, PT ;  /* 0x000000ff0f00720c */ /* 0x000fe20003f45270 */
[----:B------:R-:W-:Y:S01]  /*ab20*/  VIADD R71, R71, 0x2 ;  /* 0x0000000247477836 */ /* 0x000fe20000000000 */
[----:B------:R-:W-:Y:S01]  /*ab30*/  IADD3 R25, PT, PT, R20, -R64, -R55 ;  /* 0x8000004014197210 */ /* 0x000fe20007ffe837 */
[----:B------:R-:W-:Y:S01]  /*ab40*/  IMAD.IADD R15, R16, 0x1, R15 ;  /* 0x00000001100f7824 */ /* 0x000fe200078e020f */
[----:B------:R-:W-:Y:S01]  /*ab50*/  IADD3 R63, PT, PT, R20, -R63, -R55 ;  /* 0x8000003f143f7210 */ /* 0x000fe20007ffe837 */
[----:B------:R-:W-:Y:S01]  /*ab60*/  VIADD R73, R73, 0x3 ;  /* 0x0000000349497836 */ /* 0x000fe20000000000 */
[----:B------:R-:W-:Y:S01]  /*ab70*/  SEL R71, R71, R18, !P1 ;  /* 0x0000001247477207 */ /* 0x000fe20004800000 */
[----:B------:R-:W-:Y:S01]  /*ab80*/  IMAD R75, R72, 0x13, R75 ;  /* 0x00000013484b7824 */ /* 0x000fe200078e024b */
[----:B------:R-:W-:Y:S01]  /*ab90*/  ISETP.NE.AND P1, PT, R14, RZ, PT ;  /* 0x000000ff0e00720c */ /* 0x000fe20003f25270 */
[----:B------:R-:W-:Y:S01]  /*aba0*/  IMAD.IADD R14, R15, 0x1, R14 ;  /* 0x000000010f0e7824 */ /* 0x000fe200078e020e */
[----:B------:R-:W-:Y:S01]  /*abb0*/  SEL R73, R73, R16, !P2 ;  /* 0x0000001049497207 */ /* 0x000fe20005000000 */
[----:B------:R-:W-:Y:S01]  /*abc0*/  IMAD R77, R72, 0x13, R77 ;  /* 0x00000013484d7824 */ /* 0x000fe200078e024d */
        /* <DEDUP_REMOVED lines=38> */
[----:B------:R-:W-:Y:S01]  /*ae30*/  LEA R22, R22, UR4, 0x2 ;  /* 0x0000000416167c11 */ /* 0x000fe2000f8e10ff */
[----:B------:R-:W-:Y:S01]  /*ae40*/  BAR.SYNC.DEFER_BLOCKING 0x0 ;  /* 0x0000000000007b1d */ /* 0x000fe20000010000 */
[----:B------:R-:W-:Y:S01]  /*ae50*/  IMAD.IADD R7, R8, 0x1, R7 ;  /* 0x0000000108077824 */ /* 0x000fe200078e0207 */
[----:B------:R-:W-:Y:S01]  /*ae60*/  IADD3 R57, PT, PT, R20, -R57, -R55 ;  /* 0x8000003914397210 */ /* 0x000fe20007ffe837 */
[----:B------:R-:W-:Y:S01]  /*ae70*/  IMAD R61, R72, 0x13, R61 ;  /* 0x00000013483d7824 */ /* 0x000fe200078e023d */
[----:B------:R-:W-:Y:S01]  /*ae80*/  SEL R63, R63, R9, !P1 ;  /* 0x000000093f3f7207 */ /* 0x000fe20004800000 */
[----:B------:R-:W-:Y:S01]  /*ae90*/  VIADD R27, R27, 0xb ;  /* 0x0000000b1b1b7836 */ /* 0x000fe20000000000 */
[----:B------:R-:W-:Y:S01]  /*aea0*/  ISETP.NE.AND P1, PT, R6, RZ, PT ;  /* 0x000000ff0600720c */ /* 0x000fe20003f25270 */
[----:B------:R-:W-:Y:S01]  /*aeb0*/  VIADD R61, R61, 0xc ;  /* 0x0000000c3d3d7836 */ /* 0x000fe20000000000 */
[----:B------:R-:W-:Y:S01]  /*aec0*/  LEA R17, R24, UR4, 0x2 ;  /* 0x0000000418117c11 */ /* 0x000fe2000f8e10ff */
[----:B------:R-:W-:Y:S01]  /*aed0*/  IMAD.IADD R6, R7, 0x1, R6 ;  /* 0x0000000107067824 */ /* 0x000fe200078e0206 */
        /* <DEDUP_REMOVED lines=9> */
[----:B------:R-:W-:Y:S01]  /*af70*/  IMAD.IADD R4, R5, 0x1, R4 ;  /* 0x0000000105047824 */ /* 0x000fe200078e0204 */
[----:B------:R-:W-:Y:S01]  /*af80*/  IADD3 R51, PT, PT, R20, -R58, -R55 ;  /* 0x8000003a14337210 */ /* 0x000fe20007ffe837 */
[----:B------:R-:W-:Y:S01]  /*af90*/  VIADD R29, R29, 0xd ;  /* 0x0000000d1d1d7836 */ /* 0x000fe20000000000 */
[----:B------:R-:W-:Y:S01]  /*afa0*/  LEA R73, R73, UR4, 0x2 ;  /* 0x0000000449497c11 */ /* 0x000fe2000f8e10ff */
[C---:B------:R-:W-:Y:S01]  /*afb0*/  IMAD R31, R72.reuse, 0x13, R31 ;  /* 0x00000013481f7824 */ /* 0x040fe200078e021f */
[----:B------:R-:W-:Y:S01]  /*afc0*/  SEL R59, R59, R5, !P1 ;  /* 0x000000053b3b7207 */ /* 0x000fe20004800000 */
[----:B------:R-:W-:Y:S01]  /*afd0*/  STS [R22], R49 ;  /* 0x0000003116007388 */ /* 0x000fe20000000800 */
[----:B------:R-:W-:Y:S01]  /*afe0*/  LEA R14, R75, UR4, 0x2 ;  /* 0x000000044b0e7c11 */ /* 0x000fe2000f8e10ff */
[----:B------:R-:W-:Y:S01]  /*aff0*/  IMAD R53, R72, 0x13, R53 ;  /* 0x0000001348357824 */ /* 0x000fe200078e0235 */
[----:B------:R-:W-:Y:S01]  /*b000*/  ISETP.NE.AND P1, PT, R3, RZ, PT ;  /* 0x000000ff0300720c */ /* 0x000fe20003f25270 */
[----:B------:R-:W-:Y:S01]  /*b010*/  IMAD.IADD R3, R4, 0x1, R3 ;  /* 0x0000000104037824 */ /* 0x000fe200078e0203 */
[----:B------:R-:W-:Y:S01]  /*b020*/  LEA R77, R77, UR4, 0x2 ;  /* 0x000000044d4d7c11 */ /* 0x000fe2000f8e10ff */
[----:B------:R-:W-:Y:S01]  /*b030*/  STS [R17], R48 ;  /* 0x0000003011007388 */ /* 0x000fe20000000800 */
[----:B------:R-:W-:Y:S01]  /*b040*/  LEA R12, R67, UR4, 0x2 ;  /* 0x00000004430c7c11 */ /* 0x000fe2000f8e10ff */
[C---:B------:R-:W-:Y:S01]  /*b050*/  IMAD R57, R72.reuse, 0x13, R57 ;  /* 0x0000001348397824 */ /* 0x040fe200078e0239 */
[----:B------:R-:W-:Y:S01]  /*b060*/  LEA R23, R23, UR4, 0x2 ;  /* 0x0000000417177c11 */ /* 0x000fe2000f8e10ff */
[----:B------:R-:W-:Y:S01]  /*b070*/  STS [R16], R47 ;  /* 0x0000002f10007388 */ /* 0x000fe20000000800 */
[----:B------:R-:W-:Y:S01]  /*b080*/  SEL R29, R29, R6, !P2 ;  /* 0x000000061d1d7207 */ /* 0x000fe20005000000 */
[----:B------:R-:W-:Y:S01]  /*b090*/  IMAD R51, R72, 0x13, R51 ;  /* 0x0000001348337824 */ /* 0x000fe200078e0233 */
[----:B------:R-:W-:Y:S01]  /*b0a0*/  LEA R10, R65, UR4, 0x2 ;  /* 0x00000004410a7c11 */ /* 0x000fe2000f8e10ff */
[----:B------:R-:W-:Y:S01]  /*b0b0*/  STS [R73], R46 ;  /* 0x0000002e49007388 */ /* 0x000fe20000000800 */
[----:B------:R-:W-:Y:S01]  /*b0c0*/  ISETP.NE.AND P2, PT, R2, RZ, PT ;  /* 0x000000ff0200720c */ /* 0x000fe20003f45270 */
[----:B------:R-:W-:Y:S01]  /*b0d0*/  VIADD R31, R31, 0xf ;  /* 0x0000000f1f1f7836 */ /* 0x000fe20000000000 */
[----:B------:R-:W-:Y:S01]  /*b0e0*/  LEA R25, R25, UR4, 0x2 ;  /* 0x0000000419197c11 */ /* 0x000fe2000f8e10ff */
[----:B------:R-:W-:Y:S01]  /*b0f0*/  STS [R14], R45 ;  /* 0x0000002d0e007388 */ /* 0x000fe20000000800 */
[----:B------:R-:W-:Y:S01]  /*b100*/  VIADD R53, R53, 0x10 ;  /* 0x0000001035357836 */ /* 0x000fe20000000000 */
[----:B------:R-:W-:Y:S01]  /*b110*/  LEA R8, R63, UR4, 0x2 ;  /* 0x000000043f087c11 */ /* 0x000fe2000f8e10ff */
[----:B------:R-:W-:Y:S01]  /*b120*/  IMAD.IADD R2, R3, 0x1, R2 ;  /* 0x0000000103027824 */ /* 0x000fe200078e0202 */
[----:B------:R-:W-:Y:S01]  /*b130*/  STS [R77], R44 ;  /* 0x0000002c4d007388 */ /* 0x000fe20000000800 */
[----:B------:R-:W-:Y:S01]  /*b140*/  VIADD R57, R57, 0x11 ;  /* 0x0000001139397836 */ /* 0x000fe20000000000 */
[----:B------:R-:W-:Y:S01]  /*b150*/  LEA R27, R27, UR4, 0x2 ;  /* 0x000000041b1b7c11 */ /* 0x000fe2000f8e10ff */
[----:B------:R-:W-:Y:S01]  /*b160*/  VIADD R51, R51, 0x12 ;  /* 0x0000001233337836 */ /* 0x000fe20000000000 */
[----:B------:R-:W-:Y:S01]  /*b170*/  STS [R12], R43 ;  /* 0x0000002b0c007388 */ /* 0x000fe20000000800 */
[----:B------:R-:W-:Y:S01]  /*b180*/  LEA R6, R61, UR4, 0x2 ;  /* 0x000000043d067c11 */ /* 0x000fe2000f8e10ff */
[----:B------:R-:W-:Y:S01]  /*b190*/  @P0 IMAD.IADD R51, R2, 0x1, R0 ;  /* 0x0000000102330824 */ /* 0x000fe200078e0200 */
[----:B------:R-:W-:Y:S01]  /*b1a0*/  SEL R31, R31, R4, !P1 ;  /* 0x000000041f1f7207 */ /* 0x000fe20004800000 */
[----:B------:R-:W-:Y:S01]  /*b1b0*/  STS [R23], R42 ;  /* 0x0000002a17007388 */ /* 0x000fe20000000800 */
[----:B------:R-:W-:-:S02]  /*b1c0*/  SEL R53, R53, R3, !P2 ;  /* 0x0000000335357207 */ /* 0x000fc40005000000 */
[----:B------:R-:W-:Y:S01]  /*b1d0*/  ISETP.GE.AND P0, PT, R72, R21, PT ;  /* 0x000000154800720c */ /* 0x000fe20003f06270 */
[----:B------:R-:W-:Y:S01]  /*b1e0*/  STS [R10], R41 ;  /* 0x000000290a007388 */ /* 0x000fe20000000800 */
[----:B------:R-:W-:Y:S02]  /*b1f0*/  LEA R29, R29, UR4, 0x2 ;  /* 0x000000041d1d7c11 */ /* 0x000fe4000f8e10ff */
[----:B------:R-:W-:Y:S01]  /*b200*/  SEL R57, R57, R2, !P3 ;  /* 0x0000000239397207 */ /* 0x000fe20005800000 */
[----:B------:R-:W-:Y:S01]  /*b210*/  STS [R25], R40 ;  /* 0x0000002819007388 */ /* 0x000fe20000000800 */
[----:B------:R-:W-:Y:S02]  /*b220*/  LEA R4, R59, UR4, 0x2 ;  /* 0x000000043b047c11 */ /* 0x000fe4000f8e10ff */
[----:B------:R-:W-:Y:S01]  /*b230*/  LEA R31, R31, UR4, 0x2 ;  /* 0x000000041f1f7c11 */ /* 0x000fe2000f8e10ff */
[----:B------:R1:W-:Y:S01]  /*b240*/  STS [R8], R39 ;  /* 0x0000002708007388 */ /* 0x0003e20000000800 */
[----:B------:R-:W-:-:S02]  /*b250*/  LEA R57, R57, UR4, 0x2 ;  /* 0x0000000439397c11 */ /* 0x000fc4000f8e10ff */
[----:B------:R-:W-:Y:S01]  /*b260*/  IADD3 R3, PT, PT, -R20, UR9, RZ ;  /* 0x0000000914037c10 */ /* 0x000fe2000fffe1ff */
[----:B------:R-:W-:Y:S01]  /*b270*/  STS [R27], R38 ;  /* 0x000000261b007388 */ /* 0x000fe20000000800 */
[----:B------:R-:W-:Y:S02]  /*b280*/  SHF.R.S32.HI R0, RZ, 0x1f, R20 ;  /* 0x0000001fff007819 */ /* 0x000fe40000011414 */
[----:B------:R-:W-:Y:S01]  /*b290*/  SHF.R.S32.HI R2, RZ, 0x1f, R3 ;  /* 0x0000001fff027819 */ /* 0x000fe20000011403 */
[----:B------:R2:W-:Y:S01]  /*b2a0*/  STS [R6], R37 ;  /* 0x0000002506007388 */ /* 0x0005e20000000800 */
[----:B-1----:R-:W-:-:S03]  /*b2b0*/  LEA R8, R51, UR4, 0x2 ;  /* 0x0000000433087c11 */ /* 0x002fc6000f8e10ff */
[----:B------:R1:W-:Y:S04]  /*b2c0*/  STS [R29], R36 ;  /* 0x000000241d007388 */ /* 0x0003e80000000800 */
[----:B------:R1:W-:Y:S01]  /*b2d0*/  STS [R4], R35 ;  /* 0x0000002304007388 */ /* 0x0003e20000000800 */
[----:B--2---:R-:W-:-:S03]  /*b2e0*/  LEA R6, R53, UR4, 0x2 ;  /* 0x0000000435067c11 */ /* 0x004fc6000f8e10ff */
[----:B------:R1:W-:Y:S04]  /*b2f0*/  STS [R31], R34 ;  /* 0x000000221f007388 */ /* 0x0003e80000000800 */
[----:B------:R1:W-:Y:S04]  /*b300*/  STS [R6], R33 ;  /* 0x0000002106007388 */ /* 0x0003e80000000800 */
[----:B------:R1:W-:Y:S04]  /*b310*/  STS [R57], R32 ;  /* 0x0000002039007388 */ /* 0x0003e80000000800 */
[----:B------:R1:W-:Y:S01]  /*b320*/  STS [R8], R19 ;  /* 0x0000001308007388 */ /* 0x0003e20000000800 */
[----:B------:R-:W-:Y:S06]  /*b330*/  BAR.SYNC.DEFER_BLOCKING 0x0 ;  /* 0x0000000000007b1d */ /* 0x000fec0000010000 */
[----:B0-----:R-:W-:Y:S05]  /*b340*/  @P0 BRA `(.L_x_631) ;  /* 0x0000000000480947 */ /* 0x001fea0003800000 */
[----:B------:R-:W-:Y:S01]  /*b350*/  UISETP.NE.AND UP0, UPT, UR5, URZ, UPT ;  /* 0x000000ff0500728c */ /* 0x000fe2000bf05270 */
[----:B-1----:R-:W-:Y:S01]  /*b360*/  IMAD.MOV.U32 R8, RZ, RZ, RZ ;  /* 0x000000ffff087224 */ /* 0x002fe200078e00ff */
[----:B------:R-:W0:Y:S01]  /*b370*/  LDCU.64 UR6, c[0x0][0x3d0] ;  /* 0x00007a00ff0677ac */ /* 0x000e220008000a00 */
[----:B------:R-:W-:-:S03]  /*b380*/  IMAD.MOV.U32 R7, RZ, RZ, RZ ;  /* 0x000000ffff077224 */ /* 0x000fc600078e00ff */
[----:B------:R-:W-:-:S13]  /*b390*/  PLOP3.LUT P0, PT, PT, PT, UP0, 0x80, 0x8 ;  /* 0x000000000008781c */ /* 0x000fda0003f0f008 */
[----:B------:R-:W-:Y:S05]  /*b3a0*/  @P0 BRA `(.L_x_632) ;  /* 0x0000000000140947 */ /* 0x000fea0003800000 */
[----:B------:R-:W1:Y:S08]  /*b3b0*/  LDC.64 R4, c[0x0][0x3e0] ;  /* 0x0000f800ff047b82 */ /* 0x000e700000000a00 */
[----:B------:R-:W2:Y:S01]  /*b3c0*/  LDC.64 R6, c[0x0][0x3d8] ;  /* 0x0000f600ff067b82 */ /* 0x000ea20000000a00 */
[----:B-1----:R-:W2:Y:S02]  /*b3d0*/  LDG.E.64 R4, desc[UR10][R4.64] ;  /* 0x0000000a04047981 */ /* 0x002ea4000c1e1b00 */
[----:B--2---:R-:W-:-:S05]  /*b3e0*/  IADD3 R8, P1, PT, -R4, R6, RZ ;  /* 0x0000000604087210 */ /* 0x004fca0007f3e1ff */
[----:B------:R-:W-:-:S08]  /*b3f0*/  IMAD.X R7, R7, 0x1, ~R5, P1 ;  /* 0x0000000107077824 */ /* 0x000fd000008e0e05 */
.L_x_632:
[----:B------:R-:W-:-:S04]  /*b400*/  IADD3 R8, P1, P2, R8, R72, R3 ;  /* 0x0000004808087210 */ /* 0x000fc80007a3e003 */
[----:B------:R-:W-:Y:S02]  /*b410*/  LOP3.LUT R8, RZ, R8, RZ, 0x33, !PT ;  /* 0x00000008ff087212 */ /* 0x000fe400078e33ff */
[----:B------:R-:W-:Y:S02]  /*b420*/  IADD3.X R7, PT, PT, R7, RZ, R2, P1, P2 ;  /* 0x000000ff07077210 */ /* 0x000fe40000fe4402 */
[----:B0-----:R-:W-:Y:S02]  /*b430*/  IADD3 R8, P1, PT, R8, UR6, RZ ;  /* 0x0000000608087c10 */ /* 0x001fe4000ff3e0ff */
[----:B------:R-:W-:-:S04]  /*b440*/  LOP3.LUT R7, RZ, R7, RZ, 0x33, !PT ;  /* 0x00000007ff077212 */ /* 0x000fc800078e33ff */
[----:B------:R-:W-:Y:S01]  /*b450*/  IADD3.X R7, PT, PT, R7, UR7, RZ, P1, !PT ;  /* 0x0000000707077c10 */ /* 0x000fe20008ffe4ff */
[----:B------:R-:W-:Y:S06]  /*b460*/  BRA `(.L_x_633) ;  /* 0x0000000000287947 */ /* 0x000fec0003800000 */
.L_x_631:
[----:B------:R-:W-:Y:S01]  /*b470*/  UISETP.NE.AND UP0, UPT, UR5, URZ, UPT ;  /* 0x000000ff0500728c */ /* 0x000fe2000bf05270 */
[----:B------:R-:W-:Y:S01]  /*b480*/  IMAD.IADD R7, R72, 0x1, -R21 ;  /* 0x0000000148077824 */ /* 0x000fe200078e0a15 */
[----:B-1----:R-:W-:-:S04]  /*b490*/  CS2R R4, SRZ ;  /* 0x0000000000047805 */ /* 0x002fc8000001ff00 */
[----:B------:R-:W-:-:S13]  /*b4a0*/  PLOP3.LUT P0, PT, PT, PT, UP0, 0x80, 0x8 ;  /* 0x000000000008781c */ /* 0x000fda0003f0f008 */
[----:B------:R-:W-:Y:S05]  /*b4b0*/  @P0 BRA `(.L_x_634) ;  /* 0x0000000000080947 */ /* 0x000fea0003800000 */
[----:B------:R-:W0:Y:S02]  /*b4c0*/  LDC.64 R4, c[0x0][0x3e0] ;  /* 0x0000f800ff047b82 */ /* 0x000e240000000a00 */
[----:B0-----:R-:W5:Y:S02]  /*b4d0*/  LDG.E.64 R4, desc[UR10][R4.64] ;  /* 0x0000000a04047981 */ /* 0x001f64000c1e1b00 */
.L_x_634:
[----:B-----5:R-:W-:Y:S02]  /*b4e0*/  IADD3 R8, P1, P2, R4, R7, R20 ;  /* 0x0000000704087210 */ /* 0x020fe40007a3e014 */
[----:B------:R-:W-:-:S04]  /*b4f0*/  SHF.R.S32.HI R7, RZ, 0x1f, R7 ;  /* 0x0000001fff077819 */ /* 0x000fc80000011407 */
[----:B------:R-:W-:-:S07]  /*b500*/  IADD3.X R7, PT, PT, R5, R7, R0, P1, P2 ;  /* 0x0000000705077210 */ /* 0x000fce0000fe4400 */
.L_x_633:
[----:B------:R-:W-:Y:S05]  /*b510*/  BSYNC.RECONVERGENT B0 ;  /* 0x0000000000007941 */ /* 0x000fea0003800200 */
.L_x_630:
[C---:B------:R-:W-:Y:S01]  /*b520*/  LEA R4, R72.reuse, UR4, 0x2 ;  /* 0x0000000448047c11 */ /* 0x040fe2000f8e10ff */
[----:B------:R-:W0:Y:S01]  /*b530*/  LDCU.64 UR4, c[0x0][0x390] ;  /* 0x00007200ff0477ac */ /* 0x000e220008000a00 */
[----:B------:R-:W-:Y:S01]  /*b540*/  VIADD R10, R72, 0x260 ;  /* 0x00000260480a7836 */ /* 0x000fe20000000000 */
[----:B------:R-:W-:Y:S02]  /*b550*/  BSSY.RECONVERGENT B0, `(.L_x_635) ;  /* 0x0000022000007945 */ /* 0x000fe40003800200 */
[----:B------:R-:W1:Y:S01]  /*b560*/  LDS R5, [R4] ;  /* 0x0000000004057984 */ /* 0x000e620000000800 */
[----:B0-----:R-:W-:-:S04]  /*b570*/  LEA R6, P1, R8, UR4, 0x2 ;  /* 0x0000000408067c11 */ /* 0x001fc8000f8210ff */
[----:B------:R-:W-:Y:S02]  /*b580*/  LEA.HI.X R7, R8, UR5, R7, 0x2, P1 ;  /* 0x0000000508077c11 */ /* 0x000fe400088f1407 */
[----:B------:R-:W-:-:S03]  /*b590*/  ISETP.GE.AND P1, PT, R10, R21, PT ;  /* 0x000000150a00720c */ /* 0x000fc60003f26270 */
[----:B-1----:R0:W-:Y:S10]  /*b5a0*/  STG.E desc[UR10][R6.64], R5 ;  /* 0x0000000506007986 */ /* 0x0021f4000c10190a */
[----:B------:R-:W-:Y:S05]  /*b5b0*/  @!P1 BRA `(.L_x_636) ;  /* 0x00000000002c9947 */ /* 0x000fea0003800000 */
[----:B------:R-:W-:Y:S01]  /*b5c0*/  BSSY.RECONVERGENT B1, `(.L_x_637) ;  /* 0x0000006000017945 */ /* 0x000fe20003800200 */
[----:B0-----:R-:W-:Y:S01]  /*b5d0*/  IMAD.IADD R5, R10, 0x1, -R21 ;  /* 0x000000010a057824 */ /* 0x001fe200078e0a15 */
[----:B------:R-:W-:Y:S02]  /*b5e0*/  CS2R R6, SRZ ;  /* 0x0000000000067805 */ /* 0x000fe4000001ff00 */
[----:B------:R-:W-:Y:S05]  /*b5f0*/  @P0 BRA `(.L_x_638) ;  /* 0x0000000000080947 */ /* 0x000fea0003800000 */
[----:B------:R-:W0:Y:S02]  /*b600*/  LDC.64 R6, c[0x0][0x3e0] ;  /* 0x0000f800ff067b82 */ /* 0x000e240000000a00 */
[----:B0-----:R-:W5:Y:S02]  /*b610*/  LDG.E.64 R6, desc[UR10][R6.64] ;  /* 0x0000000a06067981 */ /* 0x001f64000c1e1b00 */
.L_x_638:
[----:B------:R-:W-:Y:S05]  /*b620*/  BSYNC.RECONVERGENT B1 ;  /* 0x0000000000017941 */ /* 0x000fea0003800200 */
.L_x_637:
[----:B-----5:R-:W-:Y:S02]  /*b630*/  IADD3 R8, P1, P2, R6, R5, R20 ;  /* 0x0000000506087210 */ /* 0x020fe40007a3e014 */
[----:B------:R-:W-:-:S04]  /*b640*/  SHF.R.S32.HI R5, RZ, 0x1f, R5 ;  /* 0x0000001fff057819 */ /* 0x000fc80000011405 */
[----:B------:R-:W-:Y:S01]  /*b650*/  IADD3.X R7, PT, PT, R7, R5, R0, P1, P2 ;  /* 0x0000000507077210 */ /* 0x000fe20000fe4400 */
[----:B------:R-:W-:Y:S06]  /*b660*/  BRA `(.L_x_639) ;  /* 0x0000000000407947 */ /* 0x000fec0003800000 */
.L_x_636:
[----:B------:R-:W-:Y:S01]  /*b670*/  BSSY.RECONVERGENT B1, `(.L_x_640) ;  /* 0x0000008000017945 */ /* 0x000fe20003800200 */
[----:B------:R-:W-:-:S03]  /*b680*/  CS2R R8, SRZ ;  /* 0x0000000000087805 */ /* 0x000fc6000001ff00 */
[----:B------:R-:W-:Y:S05]  /*b690*/  @P0 BRA `(.L_x_641) ;  /* 0x0000000000140947 */ /* 0x000fea0003800000 */
[----:B0-----:R-:W0:Y:S01]  /*b6a0*/  LDC.64 R6, c[0x0][0x3e0] ;  /* 0x0000f800ff067b82 */ /* 0x001e220000000a00 */
[----:B------:R-:W1:Y:S01]  /*b6b0*/  LDCU.64 UR6, c[0x0][0x3d8] ;  /* 0x00007b00ff0677ac */ /* 0x000e620008000a00 */
[----:B0-----:R-:W1:Y:S02]  /*b6c0*/  LDG.E.64 R6, desc[UR10][R6.64] ;  /* 0x0000000a06067981 */ /* 0x001e64000c1e1b00 */
[----:B-1----:R-:W-:-:S04]  /*b6d0*/  IADD3 R8, P1, PT, -R6, UR6, RZ ;  /* 0x0000000606087c10 */ /* 0x002fc8000ff3e1ff */
[----:B------:R-:W-:-:S09]  /*b6e0*/  IADD3.X R9, PT, PT, ~R7, UR7, RZ, P1, !PT ;  /* 0x0000000707097c10 */ /* 0x000fd20008ffe5ff */
.L_x_641:
[----:B------:R-:W-:Y:S05]  /*b6f0*/  BSYNC.RECONVERGENT B1 ;  /* 0x0000000000017941 */ /* 0x000fea0003800200 */
.L_x_640:
[----:B------:R-:W1:Y:S01]  /*b700*/  LDCU.64 UR6, c[0x0][0x3d0] ;  /* 0x00007a00ff0677ac */ /* 0x000e620008000a00 */
[----:B0-----:R-:W-:-:S04]  /*b710*/  IADD3 R5, P1, P2, R8, R10, R3 ;  /* 0x0000000a08057210 */ /* 0x001fc80007a3e003 */
[----:B------:R-:W-:Y:S02]  /*b720*/  LOP3.LUT R5, RZ, R5, RZ, 0x33, !PT ;  /* 0x00000005ff057212 */ /* 0x000fe400078e33ff */
[----:B------:R-:W-:Y:S02]  /*b730*/  IADD3.X R6, PT, PT, R9, RZ, R2, P1, P2 ;  /* 0x000000ff09067210 */ /* 0x000fe40000fe4402 */
[----:B-1----:R-:W-:Y:S02]  /*b740*/  IADD3 R8, P1, PT, R5, UR6, RZ ;  /* 0x0000000605087c10 */ /* 0x002fe4000ff3e0ff */
[----:B------:R-:W-:-:S04]  /*b750*/  LOP3.LUT R5, RZ, R6, RZ, 0x33, !PT ;  /* 0x00000006ff057212 */ /* 0x000fc800078e33ff */
[----:B------:R-:W-:-:S07]  /*b760*/  IADD3.X R7, PT, PT, R5, UR7, RZ, P1, !PT ;  /* 0x0000000705077c10 */ /* 0x000fce0008ffe4ff */
.L_x_639:
[----:B------:R-:W-:Y:S05]  /*b770*/  BSYNC.RECONVERGENT B0 ;  /* 0x0000000000007941 */ /* 0x000fea0003800200 */
.L_x_635:
        /* <DEDUP_REMOVED lines=9> */
[----:B0-----:R-:W-:Y:S01]  /*b810*/  IMAD.IADD R5, R10, 0x1, -R21 ;  /* 0x000000010a057824 */ /* 0x001fe200078e0a15 */
[----:B------:R-:W-:Y:S02]  /*b820*/  CS2R R6, SRZ ;  /* 0x0000000000067805 */ /* 0x000fe4000001ff00 */
[----:B------:R-:W-:Y:S05]  /*b830*/  @P0 BRA `(.L_x_645) ;  /* 0x0000000000080947 */ /* 0x000fea0003800000 */
[----:B------:R-:W0:Y:S02]  /*b840*/  LDC.64 R6, c[0x0][0x3e0] ;  /* 0x0000f800ff067b82 */ /* 0x000e240000000a00 */
[----:B0-----:R-:W5:Y:S02]  /*b850*/  LDG.E.64 R6, desc[UR10][R6.64] ;  /* 0x0000000a06067981 */ /* 0x001f64000c1e1b00 */
.L_x_645:
[----:B------:R-:W-:Y:S05]  /*b860*/  BSYNC.RECONVERGENT B1 ;  /* 0x0000000000017941 */ /* 0x000fea0003800200 */
.L_x_644:
[----:B-----5:R-:W-:Y:S02]  /*b870*/  IADD3 R8, P1, P2, R6, R5, R20 ;  /* 0x0000000506087210 */ /* 0x020fe40007a3e014 */
[----:B------:R-:W-:-:S04]  /*b880*/  SHF.R.S32.HI R5, RZ, 0x1f, R5 ;  /* 0x0000001fff057819 */ /* 0x000fc80000011405 */
[----:B------:R-:W-:Y:S01]  /*b890*/  IADD3.X R7, PT, PT, R7, R5, R0, P1, P2 ;  /* 0x0000000507077210 */ /* 0x000fe20000fe4400 */
[----:B------:R-:W-:Y:S06]  /*b8a0*/  BRA `(.L_x_646) ;  /* 0x0000000000407947 */ /* 0x000fec0003800000 */
.L_x_643:
        /* <DEDUP_REMOVED lines=8> */
.L_x_648:
[----:B------:R-:W-:Y:S05]  /*b930*/  BSYNC.RECONVERGENT B1 ;  /* 0x0000000000017941 */ /* 0x000fea0003800200 */
.L_x_647:
[----:B------:R-:W1:Y:S01]  /*b940*/  LDCU.64 UR6, c[0x0][0x3d0] ;  /* 0x00007a00ff0677ac */ /* 0x000e620008000a00 */
[----:B0-----:R-:W-:-:S04]  /*b950*/  IADD3 R5, P1, P2, R8, R10, R3 ;  /* 0x0000000a08057210 */ /* 0x001fc80007a3e003 */
[----:B------:R-:W-:Y:S02]  /*b960*/  LOP3.LUT R5, RZ, R5, RZ, 0x33, !PT ;  /* 0x00000005ff057212 */ /* 0x000fe400078e33ff */
[----:B------:R-:W-:Y:S02]  /*b970*/  IADD3.X R6, PT, PT, R9, RZ, R2, P1, P2 ;  /* 0x000000ff09067210 */ /* 0x000fe40000fe4402 */
[----:B-1----:R-:W-:Y:S02]  /*b980*/  IADD3 R8, P1, PT, R5, UR6, RZ ;  /* 0x0000000605087c10 */ /* 0x002fe4000ff3e0ff */
[----:B------:R-:W-:-:S04]  /*b990*/  LOP3.LUT R5, RZ, R6, RZ, 0x33, !PT ;  /* 0x00000006ff057212 */ /* 0x000fc800078e33ff */
[----:B------:R-:W-:-:S07]  /*b9a0*/  IADD3.X R7, PT, PT, R5, UR7, RZ, P1, !PT ;  /* 0x0000000705077c10 */ /* 0x000fce0008ffe4ff */
.L_x_646:
[----:B------:R-:W-:Y:S05]  /*b9b0*/  BSYNC.RECONVERGENT B0 ;  /* 0x0000000000007941 */ /* 0x000fea0003800200 */
.L_x_642:
        /* <DEDUP_REMOVED lines=14> */
.L_x_652:
[----:B------:R-:W-:Y:S05]  /*baa0*/  BSYNC.RECONVERGENT B1 ;  /* 0x0000000000017941 */ /* 0x000fea0003800200 */
.L_x_651:
[----:B-----5:R-:W-:Y:S02]  /*bab0*/  IADD3 R8, P1, P2, R6, R5, R20 ;  /* 0x0000000506087210 */ /* 0x020fe40007a3e014 */
[----:B------:R-:W-:-:S04]  /*bac0*/  SHF.R.S32.HI R5, RZ, 0x1f, R5 ;  /* 0x0000001fff057819 */ /* 0x000fc80000011405 */
[----:B------:R-:W-:Y:S01]  /*bad0*/  IADD3.X R7, PT, PT, R7, R5, R0, P1, P2 ;  /* 0x0000000507077210 */ /* 0x000fe20000fe4400 */
[----:B------:R-:W-:Y:S06]  /*bae0*/  BRA `(.L_x_653) ;  /* 0x0000000000407947 */ /* 0x000fec0003800000 */
.L_x_650:
        /* <DEDUP_REMOVED lines=8> */
.L_x_655:
[----:B------:R-:W-:Y:S05]  /*bb70*/  BSYNC.RECONVERGENT B1 ;  /* 0x0000000000017941 */ /* 0x000fea0003800200 */
.L_x_654:
[----:B------:R-:W1:Y:S01]  /*bb80*/  LDCU.64 UR6, c[0x0][0x3d0] ;  /* 0x00007a00ff0677ac */ /* 0x000e620008000a00 */
[----:B0-----:R-:W-:-:S04]  /*bb90*/  IADD3 R5, P1, P2, R8, R10, R3 ;  /* 0x0000000a08057210 */ /* 0x001fc80007a3e003 */
[----:B------:R-:W-:Y:S02]  /*bba0*/  LOP3.LUT R5, RZ, R5, RZ, 0x33, !PT ;  /* 0x00000005ff057212 */ /* 0x000fe400078e33ff */
[----:B------:R-:W-:Y:S02]  /*bbb0*/  IADD3.X R6, PT, PT, R9, RZ, R2, P1, P2 ;  /* 0x000000ff09067210 */ /* 0x000fe40000fe4402 */
[----:B-1----:R-:W-:Y:S02]  /*bbc0*/  IADD3 R8, P1, PT, R5, UR6, RZ ;  /* 0x0000000605087c10 */ /* 0x002fe4000ff3e0ff */
[----:B------:R-:W-:-:S04]  /*bbd0*/  LOP3.LUT R5, RZ, R6, RZ, 0x33, !PT ;  /* 0x00000006ff057212 */ /* 0x000fc800078e33ff */
[----:B------:R-:W-:-:S07]  /*bbe0*/  IADD3.X R7, PT, PT, R5, UR7, RZ, P1, !PT ;  /* 0x0000000705077c10 */ /* 0x000fce0008ffe4ff */
.L_x_653:
[----:B------:R-:W-:Y:S05]  /*bbf0*/  BSYNC.RECONVERGENT B0 ;  /* 0x0000000000007941 */ /* 0x000fea0003800200 */
.L_x_649:
        /* <DEDUP_REMOVED lines=14> */
.L_x_659:
[----:B------:R-:W-:Y:S05]  /*bce0*/  BSYNC.RECONVERGENT B1 ;  /* 0x0000000000017941 */ /* 0x000fea0003800200 */
.L_x_658:
[----:B-----5:R-:W-:Y:S02]  /*bcf0*/  IADD3 R8, P1, P2, R6, R5, R20 ;  /* 0x0000000506087210 */ /* 0x020fe40007a3e014 */
[----:B------:R-:W-:-:S04]  /*bd00*/  SHF.R.S32.HI R5, RZ, 0x1f, R5 ;  /* 0x0000001fff057819 */ /* 0x000fc80000011405 */
[----:B------:R-:W-:Y:S01]  /*bd10*/  IADD3.X R7, PT, PT, R7, R5, R0, P1, P2 ;  /* 0x0000000507077210 */ /* 0x000fe20000fe4400 */
[----:B------:R-:W-:Y:S06]  /*bd20*/  BRA `(.L_x_660) ;  /* 0x0000000000407947 */ /* 0x000fec0003800000 */
.L_x_657:
        /* <DEDUP_REMOVED lines=8> */
.L_x_662:
[----:B------:R-:W-:Y:S05]  /*bdb0*/  BSYNC.RECONVERGENT B1 ;  /* 0x0000000000017941 */ /* 0x000fea0003800200 */
.L_x_661:
[----:B------:R-:W1:Y:S01]  /*bdc0*/  LDCU.64 UR6, c[0x0][0x3d0] ;  /* 0x00007a00ff0677ac */ /* 0x000e620008000a00 */
[----:B0-----:R-:W-:-:S04]  /*bdd0*/  IADD3 R5, P1, P2, R8, R10, R3 ;  /* 0x0000000a08057210 */ /* 0x001fc80007a3e003 */
[----:B------:R-:W-:Y:S02]  /*bde0*/  LOP3.LUT R5, RZ, R5, RZ, 0x33, !PT ;  /* 0x00000005ff057212 */ /* 0x000fe400078e33ff */
[----:B------:R-:W-:Y:S02]  /*bdf0*/  IADD3.X R6, PT, PT, R9, RZ, R2, P1, P2 ;  /* 0x000000ff09067210 */ /* 0x000fe40000fe4402 */
[----:B-1----:R-:W-:Y:S02]  /*be00*/  IADD3 R8, P1, PT, R5, UR6, RZ ;  /* 0x0000000605087c10 */ /* 0x002fe4000ff3e0ff */
[----:B------:R-:W-:-:S04]  /*be10*/  LOP3.LUT R5, RZ, R6, RZ, 0x33, !PT ;  /* 0x00000006ff057212 */ /* 0x000fc800078e33ff */
[----:B------:R-:W-:-:S07]  /*be20*/  IADD3.X R7, PT, PT, R5, UR7, RZ, P1, !PT ;  /* 0x0000000705077c10 */ /* 0x000fce0008ffe4ff */
.L_x_660:
[----:B------:R-:W-:Y:S05]  /*be30*/  BSYNC.RECONVERGENT B0 ;  /* 0x0000000000007941 */ /* 0x000fea0003800200 */
.L_x_656:
        /* <DEDUP_REMOVED lines=14> */
.L_x_666:
[----:B------:R-:W-:Y:S05]  /*bf20*/  BSYNC.RECONVERGENT B1 ;  /* 0x0000000000017941 */ /* 0x000fea0003800200 */
.L_x_665:
[----:B-----5:R-:W-:Y:S02]  /*bf30*/  IADD3 R8, P1, P2, R6, R5, R20 ;  /* 0x0000000506087210 */ /* 0x020fe40007a3e014 */
[----:B------:R-:W-:-:S04]  /*bf40*/  SHF.R.S32.HI R5, RZ, 0x1f, R5 ;  /* 0x0000001fff057819 */ /* 0x000fc80000011405 */
[----:B------:R-:W-:Y:S01]  /*bf50*/  IADD3.X R7, PT, PT, R7, R5, R0, P1, P2 ;  /* 0x0000000507077210 */ /* 0x000fe20000fe4400 */
[----:B------:R-:W-:Y:S06]  /*bf60*/  BRA `(.L_x_667) ;  /* 0x0000000000407947 */ /* 0x000fec0003800000 */
.L_x_664:
        /* <DEDUP_REMOVED lines=8> */
.L_x_669:
[----:B------:R-:W-:Y:S05]  /*bff0*/  BSYNC.RECONVERGENT B1 ;  /* 0x0000000000017941 */ /* 0x000fea0003800200 */
.L_x_668:
[----:B------:R-:W1:Y:S01]  /*c000*/  LDCU.64 UR6, c[0x0][0x3d0] ;  /* 0x00007a00ff0677ac */ /* 0x000e620008000a00 */
[----:B0-----:R-:W-:-:S04]  /*c010*/  IADD3 R5, P1, P2, R8, R10, R3 ;  /* 0x0000000a08057210 */ /* 0x001fc80007a3e003 */
[----:B------:R-:W-:Y:S02]  /*c020*/  LOP3.LUT R5, RZ, R5, RZ, 0x33, !PT ;  /* 0x00000005ff057212 */ /* 0x000fe400078e33ff */
[----:B------:R-:W-:Y:S02]  /*c030*/  IADD3.X R6, PT, PT, R9, RZ, R2, P1, P2 ;  /* 0x000000ff09067210 */ /* 0x000fe40000fe4402 */
[----:B-1----:R-:W-:Y:S02]  /*c040*/  IADD3 R8, P1, PT, R5, UR6, RZ ;  /* 0x0000000605087c10 */ /* 0x002fe4000ff3e0ff */
[----:B------:R-:W-:-:S04]  /*c050*/  LOP3.LUT R5, RZ, R6, RZ, 0x33, !PT ;  /* 0x00000006ff057212 */ /* 0x000fc800078e33ff */
[----:B------:R-:W-:-:S07]  /*c060*/  IADD3.X R7, PT, PT, R5, UR7, RZ, P1, !PT ;  /* 0x0000000705077c10 */ /* 0x000fce0008ffe4ff */
.L_x_667:
[----:B------:R-:W-:Y:S05]  /*c070*/  BSYNC.RECONVERGENT B0 ;  /* 0x0000000000007941 */ /* 0x000fea0003800200 */
.L_x_663:
        /* <DEDUP_REMOVED lines=14> */
.L_x_673:
[----:B------:R-:W-:Y:S05]  /*c160*/  BSYNC.RECONVERGENT B1 ;  /* 0x0000000000017941 */ /* 0x000fea0003800200 */
.L_x_672:
[----:B-----5:R-:W-:Y:S02]  /*c170*/  IADD3 R8, P1, P2, R6, R5, R20 ;  /* 0x0000000506087210 */ /* 0x020fe40007a3e014 */
[----:B------:R-:W-:-:S04]  /*c180*/  SHF.R.S32.HI R5, RZ, 0x1f, R5 ;  /* 0x0000001fff057819 */ /* 0x000fc80000011405 */
[----:B------:R-:W-:Y:S01]  /*c190*/  IADD3.X R7, PT, PT, R7, R5, R0, P1, P2 ;  /* 0x0000000507077210 */ /* 0x000fe20000fe4400 */
[----:B------:R-:W-:Y:S06]  /*c1a0*/  BRA `(.L_x_674) ;  /* 0x0000000000407947 */ /* 0x000fec0003800000 */
.L_x_671:
        /* <DEDUP_REMOVED lines=8> */
.L_x_676:
[----:B------:R-:W-:Y:S05]  /*c230*/  BSYNC.RECONVERGENT B1 ;  /* 0x0000000000017941 */ /* 0x000fea0003800200 */
.L_x_675:
[----:B------:R-:W1:Y:S01]  /*c240*/  LDCU.64 UR6, c[0x0][0x3d0] ;  /* 0x00007a00ff0677ac */ /* 0x000e620008000a00 */
[----:B0-----:R-:W-:-:S04]  /*c250*/  IADD3 R5, P1, P2, R8, R10, R3 ;  /* 0x0000000a08057210 */ /* 0x001fc80007a3e003 */
[----:B------:R-:W-:Y:S02]  /*c260*/  LOP3.LUT R5, RZ, R5, RZ, 0x33, !PT ;  /* 0x00000005ff057212 */ /* 0x000fe400078e33ff */
[----:B------:R-:W-:Y:S02]  /*c270*/  IADD3.X R6, PT, PT, R9, RZ, R2, P1, P2 ;  /* 0x000000ff09067210 */ /* 0x000fe40000fe4402 */
[----:B-1----:R-:W-:Y:S02]  /*c280*/  IADD3 R8, P1, PT, R5, UR6, RZ ;  /* 0x0000000605087c10 */ /* 0x002fe4000ff3e0ff */
[----:B------:R-:W-:-:S04]  /*c290*/  LOP3.LUT R5, RZ, R6, RZ, 0x33, !PT ;  /* 0x00000006ff057212 */ /* 0x000fc800078e33ff */
[----:B------:R-:W-:-:S07]  /*c2a0*/  IADD3.X R7, PT, PT, R5, UR7, RZ, P1, !PT ;  /* 0x0000000705077c10 */ /* 0x000fce0008ffe4ff */
.L_x_674:
[----:B------:R-:W-:Y:S05]  /*c2b0*/  BSYNC.RECONVERGENT B0 ;  /* 0x0000000000007941 */ /* 0x000fea0003800200 */
.L_x_670:
        /* <DEDUP_REMOVED lines=14> */
.L_x_680:
[----:B------:R-:W-:Y:S05]  /*c3a0*/  BSYNC.RECONVERGENT B1 ;  /* 0x0000000000017941 */ /* 0x000fea0003800200 */
.L_x_679:
[----:B-----5:R-:W-:Y:S02]  /*c3b0*/  IADD3 R8, P1, P2, R6, R5, R20 ;  /* 0x0000000506087210 */ /* 0x020fe40007a3e014 */
[----:B------:R-:W-:-:S04]  /*c3c0*/  SHF.R.S32.HI R5, RZ, 0x1f, R5 ;  /* 0x0000001fff057819 */ /* 0x000fc80000011405 */
[----:B------:R-:W-:Y:S01]  /*c3d0*/  IADD3.X R7, PT, PT, R7, R5, R0, P1, P2 ;  /* 0x0000000507077210 */ /* 0x000fe20000fe4400 */
[----:B------:R-:W-:Y:S06]  /*c3e0*/  BRA `(.L_x_681) ;  /* 0x0000000000407947 */ /* 0x000fec0003800000 */
.L_x_678:
        /* <DEDUP_REMOVED lines=8> */
.L_x_683:
[----:B------:R-:W-:Y:S05]  /*c470*/  BSYNC.RECONVERGENT B1 ;  /* 0x0000000000017941 */ /* 0x000fea0003800200 */
.L_x_682:
[----:B------:R-:W1:Y:S01]  /*c480*/  LDCU.64 UR6, c[0x0][0x3d0] ;  /* 0x00007a00ff0677ac */ /* 0x000e620008000a00 */
[----:B0-----:R-:W-:-:S04]  /*c490*/  IADD3 R5, P1, P2, R8, R10, R3 ;  /* 0x0000000a08057210 */ /* 0x001fc80007a3e003 */
[----:B------:R-:W-:Y:S02]  /*c4a0*/  LOP3.LUT R5, RZ, R5, RZ, 0x33, !PT ;  /* 0x00000005ff057212 */ /* 0x000fe400078e33ff */
[----:B------:R-:W-:Y:S02]  /*c4b0*/  IADD3.X R6, PT, PT, R9, RZ, R2, P1, P2 ;  /* 0x000000ff09067210 */ /* 0x000fe40000fe4402 */
[----:B-1----:R-:W-:Y:S02]  /*c4c0*/  IADD3 R8, P1, PT, R5, UR6, RZ ;  /* 0x0000000605087c10 */ /* 0x002fe4000ff3e0ff */
[----:B------:R-:W-:-:S04]  /*c4d0*/  LOP3.LUT R5, RZ, R6, RZ, 0x33, !PT ;  /* 0x00000006ff057212 */ /* 0x000fc800078e33ff */
[----:B------:R-:W-:-:S07]  /*c4e0*/  IADD3.X R7, PT, PT, R5, UR7, RZ, P1, !PT ;  /* 0x0000000705077c10 */ /* 0x000fce0008ffe4ff */
.L_x_681:
[----:B------:R-:W-:Y:S05]  /*c4f0*/  BSYNC.RECONVERGENT B0 ;  /* 0x0000000000007941 */ /* 0x000fea0003800200 */
.L_x_677:
        /* <DEDUP_REMOVED lines=14> */
.L_x_687:
[----:B------:R-:W-:Y:S05]  /*c5e0*/  BSYNC.RECONVERGENT B1 ;  /* 0x0000000000017941 */ /* 0x000fea0003800200 */
.L_x_686:
[----:B-----5:R-:W-:Y:S02]  /*c5f0*/  IADD3 R8, P1, P2, R6, R5, R20 ;  /* 0x0000000506087210 */ /* 0x020fe40007a3e014 */
[----:B------:R-:W-:-:S04]  /*c600*/  SHF.R.S32.HI R5, RZ, 0x1f, R5 ;  /* 0x0000001fff057819 */ /* 0x000fc80000011405 */
[----:B------:R-:W-:Y:S01]  /*c610*/  IADD3.X R7, PT, PT, R7, R5, R0, P1, P2 ;  /* 0x0000000507077210 */ /* 0x000fe20000fe4400 */
[----:B------:R-:W-:Y:S06]  /*c620*/  BRA `(.L_x_688) ;  /* 0x0000000000407947 */ /* 0x000fec0003800000 */
.L_x_685:
        /* <DEDUP_REMOVED lines=8> */
.L_x_690:
[----:B------:R-:W-:Y:S05]  /*c6b0*/  BSYNC.RECONVERGENT B1 ;  /* 0x0000000000017941 */ /* 0x000fea0003800200 */
.L_x_689:
[----:B------:R-:W1:Y:S01]  /*c6c0*/  LDCU.64 UR6, c[0x0][0x3d0] ;  /* 0x00007a00ff0677ac */ /* 0x000e620008000a00 */
[----:B0-----:R-:W-:-:S04]  /*c6d0*/  IADD3 R5, P1, P2, R8, R10, R3 ;  /* 0x0000000a08057210 */ /* 0x001fc80007a3e003 */
[----:B------:R-:W-:Y:S02]  /*c6e0*/  LOP3.LUT R5, RZ, R5, RZ, 0x33, !PT ;  /* 0x00000005ff057212 */ /* 0x000fe400078e33ff */
[----:B------:R-:W-:Y:S02]  /*c6f0*/  IADD3.X R6, PT, PT, R9, RZ, R2, P1, P2 ;  /* 0x000000ff09067210 */ /* 0x000fe40000fe4402 */
[----:B-1----:R-:W-:Y:S02]  /*c700*/  IADD3 R8, P1, PT, R5, UR6, RZ ;  /* 0x0000000605087c10 */ /* 0x002fe4000ff3e0ff */
[----:B------:R-:W-:-:S04]  /*c710*/  LOP3.LUT R5, RZ, R6, RZ, 0x33, !PT ;  /* 0x00000006ff057212 */ /* 0x000fc800078e33ff */
[----:B------:R-:W-:-:S07]  /*c720*/  IADD3.X R7, PT, PT, R5, UR7, RZ, P1, !PT ;  /* 0x0000000705077c10 */ /* 0x000fce0008ffe4ff */
.L_x_688:
[----:B------:R-:W-:Y:S05]  /*c730*/  BSYNC.RECONVERGENT B0 ;  /* 0x0000000000007941 */ /* 0x000fea0003800200 */
.L_x_684:
        /* <DEDUP_REMOVED lines=14> */
.L_x_694:
[----:B------:R-:W-:Y:S05]  /*c820*/  BSYNC.RECONVERGENT B1 ;  /* 0x0000000000017941 */ /* 0x000fea0003800200 */
.L_x_693:
[----:B-----5:R-:W-:Y:S02]  /*c830*/  IADD3 R8, P1, P2, R6, R5, R20 ;  /* 0x0000000506087210 */ /* 0x020fe40007a3e014 */
[----:B------:R-:W-:-:S04]  /*c840*/  SHF.R.S32.HI R5, RZ, 0x1f, R5 ;  /* 0x0000001fff057819 */ /* 0x000fc80000011405 */
[----:B------:R-:W-:Y:S01]  /*c850*/  IADD3.X R7, PT, PT, R7, R5, R0, P1, P2 ;  /* 0x0000000507077210 */ /* 0x000fe20000fe4400 */
[----:B------:R-:W-:Y:S06]  /*c860*/  BRA `(.L_x_695) ;  /* 0x0000000000407947 */ /* 0x000fec0003800000 */
.L_x_692:
        /* <DEDUP_REMOVED lines=8> */
.L_x_697:
[----:B------:R-:W-:Y:S05]  /*c8f0*/  BSYNC.RECONVERGENT B1 ;  /* 0x0000000000017941 */ /* 0x000fea0003800200 */
.L_x_696:
[----:B------:R-:W1:Y:S01]  /*c900*/  LDCU.64 UR6, c[0x0][0x3d0] ;  /* 0x00007a00ff0677ac */ /* 0x000e620008000a00 */
[----:B0-----:R-:W-:-:S04]  /*c910*/  IADD3 R5, P1, P2, R8, R10, R3 ;  /* 0x0000000a08057210 */ /* 0x001fc80007a3e003 */
[----:B------:R-:W-:Y:S02]  /*c920*/  LOP3.LUT R5, RZ, R5, RZ, 0x33, !PT ;  /* 0x00000005ff057212 */ /* 0x000fe400078e33ff */
[----:B------:R-:W-:Y:S02]  /*c930*/  IADD3.X R6, PT, PT, R9, RZ, R2, P1, P2 ;  /* 0x000000ff09067210 */ /* 0x000fe40000fe4402 */
[----:B-1----:R-:W-:Y:S02]  /*c940*/  IADD3 R8, P1, PT, R5, UR6, RZ ;  /* 0x0000000605087c10 */ /* 0x002fe4000ff3e0ff */
[----:B------:R-:W-:-:S04]  /*c950*/  LOP3.LUT R5, RZ, R6, RZ, 0x33, !PT ;  /* 0x00000006ff057212 */ /* 0x000fc800078e33ff */
[----:B------:R-:W-:-:S07]  /*c960*/  IADD3.X R7, PT, PT, R5, UR7, RZ, P1, !PT ;  /* 0x0000000705077c10 */ /* 0x000fce0008ffe4ff */
.L_x_695:
[----:B------:R-:W-:Y:S05]  /*c970*/  BSYNC.RECONVERGENT B0 ;  /* 0x0000000000007941 */ /* 0x000fea0003800200 */
.L_x_691:
        /* <DEDUP_REMOVED lines=14> */
.L_x_701:
[----:B------:R-:W-:Y:S05]  /*ca60*/  BSYNC.RECONVERGENT B1 ;  /* 0x0000000000017941 */ /* 0x000fea0003800200 */
.L_x_700:
[----:B-----5:R-:W-:Y:S02]  /*ca70*/  IADD3 R8, P1, P2, R6, R5, R20 ;  /* 0x0000000506087210 */ /* 0x020fe40007a3e014 */
[----:B------:R-:W-:-:S04]  /*ca80*/  SHF.R.S32.HI R5, RZ, 0x1f, R5 ;  /* 0x0000001fff057819 */ /* 0x000fc80000011405 */
[----:B------:R-:W-:Y:S01]  /*ca90*/  IADD3.X R7, PT, PT, R7, R5, R0, P1, P2 ;  /* 0x0000000507077210 */ /* 0x000fe20000fe4400 */
[----:B------:R-:W-:Y:S06]  /*caa0*/  BRA `(.L_x_702) ;  /* 0x0000000000407947 */ /* 0x000fec0003800000 */
.L_x_699:
        /* <DEDUP_REMOVED lines=8> */
.L_x_704:
[----:B------:R-:W-:Y:S05]  /*cb30*/  BSYNC.RECONVERGENT B1 ;  /* 0x0000000000017941 */ /* 0x000fea0003800200 */
.L_x_703:
[----:B------:R-:W1:Y:S01]  /*cb40*/  LDCU.64 UR6, c[0x0][0x3d0] ;  /* 0x00007a00ff0677ac */ /* 0x000e620008000a00 */
[----:B0-----:R-:W-:-:S04]  /*cb50*/  IADD3 R5, P1, P2, R8, R10, R3 ;  /* 0x0000000a08057210 */ /* 0x001fc80007a3e003 */
[----:B------:R-:W-:Y:S02]  /*cb60*/  LOP3.LUT R5, RZ, R5, RZ, 0x33, !PT ;  /* 0x00000005ff057212 */ /* 0x000fe400078e33ff */
[----:B------:R-:W-:Y:S02]  /*cb70*/  IADD3.X R6, PT, PT, R9, RZ, R2, P1, P2 ;  /* 0x000000ff09067210 */ /* 0x000fe40000fe4402 */
[----:B-1----:R-:W-:Y:S02]  /*cb80*/  IADD3 R8, P1, PT, R5, UR6, RZ ;  /* 0x0000000605087c10 */ /* 0x002fe4000ff3e0ff */
[----:B------:R-:W-:-:S04]  /*cb90*/  LOP3.LUT R5, RZ, R6, RZ, 0x33, !PT ;  /* 0x00000006ff057212 */ /* 0x000fc800078e33ff */
[----:B------:R-:W-:-:S07]  /*cba0*/  IADD3.X R7, PT, PT, R5, UR7, RZ, P1, !PT ;  /* 0x0000000705077c10 */ /* 0x000fce0008ffe4ff */
.L_x_702:
[----:B------:R-:W-:Y:S05]  /*cbb0*/  BSYNC.RECONVERGENT B0 ;  /* 0x0000000000007941 */ /* 0x000fea0003800200 */
.L_x_698:
        /* <DEDUP_REMOVED lines=14> */
.L_x_708:
[----:B------:R-:W-:Y:S05]  /*cca0*/  BSYNC.RECONVERGENT B1 ;  /* 0x0000000000017941 */ /* 0x000fea0003800200 */
.L_x_707:
[----:B-----5:R-:W-:Y:S02]  /*ccb0*/  IADD3 R8, P1, P2, R6, R5, R20 ;  /* 0x0000000506087210 */ /* 0x020fe40007a3e014 */
[----:B------:R-:W-:-:S04]  /*ccc0*/  SHF.R.S32.HI R5, RZ, 0x1f, R5 ;  /* 0x0000001fff057819 */ /* 0x000fc80000011405 */
[----:B------:R-:W-:Y:S01]  /*ccd0*/  IADD3.X R7, PT, PT, R7, R5, R0, P1, P2 ;  /* 0x0000000507077210 */ /* 0x000fe20000fe4400 */
[----:B------:R-:W-:Y:S06]  /*cce0*/  BRA `(.L_x_709) ;  /* 0x0000000000407947 */ /* 0x000fec0003800000 */
.L_x_706:
        /* <DEDUP_REMOVED lines=8> */
.L_x_711:
[----:B------:R-:W-:Y:S05]  /*cd70*/  BSYNC.RECONVERGENT B1 ;  /* 0x0000000000017941 */ /* 0x000fea0003800200 */
.L_x_710:
[----:B------:R-:W1:Y:S01]  /*cd80*/  LDCU.64 UR6, c[0x0][0x3d0] ;  /* 0x00007a00ff0677ac */ /* 0x000e620008000a00 */
[----:B0-----:R-:W-:-:S04]  /*cd90*/  IADD3 R5, P1, P2, R8, R10, R3 ;  /* 0x0000000a08057210 */ /* 0x001fc80007a3e003 */
[----:B------:R-:W-:Y:S02]  /*cda0*/  LOP3.LUT R5, RZ, R5, RZ, 0x33, !PT ;  /* 0x00000005ff057212 */ /* 0x000fe400078e33ff */
[----:B------:R-:W-:Y:S02]  /*cdb0*/  IADD3.X R6, PT, PT, R9, RZ, R2, P1, P2 ;  /* 0x000000ff09067210 */ /* 0x000fe40000fe4402 */
[----:B-1----:R-:W-:Y:S02]  /*cdc0*/  IADD3 R8, P1, PT, R5, UR6, RZ ;  /* 0x0000000605087c10 */ /* 0x002fe4000ff3e0ff */
[----:B------:R-:W-:-:S04]  /*cdd0*/  LOP3.LUT R5, RZ, R6, RZ, 0x33, !PT ;  /* 0x00000006ff057212 */ /* 0x000fc800078e33ff */
[----:B------:R-:W-:-:S07]  /*cde0*/  IADD3.X R7, PT, PT, R5, UR7, RZ, P1, !PT ;  /* 0x0000000705077c10 */ /* 0x000fce0008ffe4ff */
.L_x_709:
[----:B------:R-:W-:Y:S05]  /*cdf0*/  BSYNC.RECONVERGENT B0 ;  /* 0x0000000000007941 */ /* 0x000fea0003800200 */
.L_x_705:
        /* <DEDUP_REMOVED lines=14> */
.L_x_715:
[----:B------:R-:W-:Y:S05]  /*cee0*/  BSYNC.RECONVERGENT B1 ;  /* 0x0000000000017941 */ /* 0x000fea0003800200 */
.L_x_714:
[----:B-----5:R-:W-:Y:S02]  /*cef0*/  IADD3 R8, P1, P2, R6, R5, R20 ;  /* 0x0000000506087210 */ /* 0x020fe40007a3e014 */
[----:B------:R-:W-:-:S04]  /*cf00*/  SHF.R.S32.HI R5, RZ, 0x1f, R5 ;  /* 0x0000001fff057819 */ /* 0x000fc80000011405 */
[----:B------:R-:W-:Y:S01]  /*cf10*/  IADD3.X R7, PT, PT, R7, R5, R0, P1, P2 ;  /* 0x0000000507077210 */ /* 0x000fe20000fe4400 */
[----:B------:R-:W-:Y:S06]  /*cf20*/  BRA `(.L_x_716) ;  /* 0x0000000000407947 */ /* 0x000fec0003800000 */
.L_x_713:
        /* <DEDUP_REMOVED lines=8> */
.L_x_718:
[----:B------:R-:W-:Y:S05]  /*cfb0*/  BSYNC.RECONVERGENT B1 ;  /* 0x0000000000017941 */ /* 0x000fea0003800200 */
.L_x_717:
[----:B------:R-:W1:Y:S01]  /*cfc0*/  LDCU.64 UR6, c[0x0][0x3d0] ;  /* 0x00007a00ff0677ac */ /* 0x000e620008000a00 */
[----:B0-----:R-:W-:-:S04]  /*cfd0*/  IADD3 R5, P1, P2, R8, R10, R3 ;  /* 0x0000000a08057210 */ /* 0x001fc80007a3e003 */
[----:B------:R-:W-:Y:S02]  /*cfe0*/  LOP3.LUT R5, RZ, R5, RZ, 0x33, !PT ;  /* 0x00000005ff057212 */ /* 0x000fe400078e33ff */
[----:B------:R-:W-:Y:S02]  /*cff0*/  IADD3.X R6, PT, PT, R9, RZ, R2, P1, P2 ;  /* 0x000000ff09067210 */ /* 0x000fe40000fe4402 */
[----:B-1----:R-:W-:Y:S02]  /*d000*/  IADD3 R8, P1, PT, R5, UR6, RZ ;  /* 0x0000000605087c10 */ /* 0x002fe4000ff3e0ff */
[----:B------:R-:W-:-:S04]  /*d010*/  LOP3.LUT R5, RZ, R6, RZ, 0x33, !PT ;  /* 0x00000006ff057212 */ /* 0x000fc800078e33ff */
[----:B------:R-:W-:-:S07]  /*d020*/  IADD3.X R7, PT, PT, R5, UR7, RZ, P1, !PT ;  /* 0x0000000705077c10 */ /* 0x000fce0008ffe4ff */
.L_x_716:
[----:B------:R-:W-:Y:S05]  /*d030*/  BSYNC.RECONVERGENT B0 ;  /* 0x0000000000007941 */ /* 0x000fea0003800200 */
.L_x_712:
        /* <DEDUP_REMOVED lines=14> */
.L_x_722:
[----:B------:R-:W-:Y:S05]  /*d120*/  BSYNC.RECONVERGENT B1 ;  /* 0x0000000000017941 */ /* 0x000fea0003800200 */
.L_x_721:
[----:B-----5:R-:W-:Y:S02]  /*d130*/  IADD3 R8, P1, P2, R6, R5, R20 ;  /* 0x0000000506087210 */ /* 0x020fe40007a3e014 */
[----:B------:R-:W-:-:S04]  /*d140*/  SHF.R.S32.HI R5, RZ, 0x1f, R5 ;  /* 0x0000001fff057819 */ /* 0x000fc80000011405 */
[----:B------:R-:W-:Y:S01]  /*d150*/  IADD3.X R7, PT, PT, R7, R5, R0, P1, P2 ;  /* 0x0000000507077210 */ /* 0x000fe20000fe4400 */
[----:B------:R-:W-:Y:S06]  /*d160*/  BRA `(.L_x_723) ;  /* 0x0000000000407947 */ /* 0x000fec0003800000 */
.L_x_720:
        /* <DEDUP_REMOVED lines=8> */
.L_x_725:
[----:B------:R-:W-:Y:S05]  /*d1f0*/  BSYNC.RECONVERGENT B1 ;  /* 0x0000000000017941 */ /* 0x000fea0003800200 */
.L_x_724:
[----:B------:R-:W1:Y:S01]  /*d200*/  LDCU.64 UR6, c[0x0][0x3d0] ;  /* 0x00007a00ff0677ac */ /* 0x000e620008000a00 */
[----:B0-----:R-:W-:-:S04]  /*d210*/  IADD3 R5, P1, P2, R8, R10, R3 ;  /* 0x0000000a08057210 */ /* 0x001fc80007a3e003 */
[----:B------:R-:W-:Y:S02]  /*d220*/  LOP3.LUT R5, RZ, R5, RZ, 0x33, !PT ;  /* 0x00000005ff057212 */ /* 0x000fe400078e33ff */
[----:B------:R-:W-:Y:S02]  /*d230*/  IADD3.X R6, PT, PT, R9, RZ, R2, P1, P2 ;  /* 0x000000ff09067210 */ /* 0x000fe40000fe4402 */
[----:B-1----:R-:W-:Y:S02]  /*d240*/  IADD3 R8, P1, PT, R5, UR6, RZ ;  /* 0x0000000605087c10 */ /* 0x002fe4000ff3e0ff */
[----:B------:R-:W-:-:S04]  /*d250*/  LOP3.LUT R5, RZ, R6, RZ, 0x33, !PT ;  /* 0x00000006ff057212 */ /* 0x000fc800078e33ff */
[----:B------:R-:W-:-:S07]  /*d260*/  IADD3.X R7, PT, PT, R5, UR7, RZ, P1, !PT ;  /* 0x0000000705077c10 */ /* 0x000fce0008ffe4ff */
.L_x_723:
[----:B------:R-:W-:Y:S05]  /*d270*/  BSYNC.RECONVERGENT B0 ;  /* 0x0000000000007941 */ /* 0x000fea0003800200 */
.L_x_719:
        /* <DEDUP_REMOVED lines=14> */
.L_x_729:
[----:B------:R-:W-:Y:S05]  /*d360*/  BSYNC.RECONVERGENT B1 ;  /* 0x0000000000017941 */ /* 0x000fea0003800200 */
.L_x_728:
[----:B-----5:R-:W-:Y:S02]  /*d370*/  IADD3 R8, P1, P2, R6, R5, R20 ;  /* 0x0000000506087210 */ /* 0x020fe40007a3e014 */
[----:B------:R-:W-:-:S04]  /*d380*/  SHF.R.S32.HI R5, RZ, 0x1f, R5 ;  /* 0x0000001fff057819 */ /* 0x000fc80000011405 */
[----:B------:R-:W-:Y:S01]  /*d390*/  IADD3.X R7, PT, PT, R7, R5, R0, P1, P2 ;  /* 0x0000000507077210 */ /* 0x000fe20000fe4400 */
[----:B------:R-:W-:Y:S06]  /*d3a0*/  BRA `(.L_x_730) ;  /* 0x0000000000407947 */ /* 0x000fec0003800000 */
.L_x_727:
        /* <DEDUP_REMOVED lines=8> */
.L_x_732:
[----:B------:R-:W-:Y:S05]  /*d430*/  BSYNC.RECONVERGENT B1 ;  /* 0x0000000000017941 */ /* 0x000fea0003800200 */
.L_x_731:
[----:B------:R-:W1:Y:S01]  /*d440*/  LDCU.64 UR6, c[0x0][0x3d0] ;  /* 0x00007a00ff0677ac */ /* 0x000e620008000a00 */
[----:B0-----:R-:W-:-:S04]  /*d450*/  IADD3 R5, P1, P2, R8, R10, R3 ;  /* 0x0000000a08057210 */ /* 0x001fc80007a3e003 */
[----:B------:R-:W-:Y:S02]  /*d460*/  LOP3.LUT R5, RZ, R5, RZ, 0x33, !PT ;  /* 0x00000005ff057212 */ /* 0x000fe400078e33ff */
[----:B------:R-:W-:Y:S02]  /*d470*/  IADD3.X R6, PT, PT, R9, RZ, R2, P1, P2 ;  /* 0x000000ff09067210 */ /* 0x000fe40000fe4402 */
[----:B-1----:R-:W-:Y:S02]  /*d480*/  IADD3 R8, P1, PT, R5, UR6, RZ ;  /* 0x0000000605087c10 */ /* 0x002fe4000ff3e0ff */
[----:B------:R-:W-:-:S04]  /*d490*/  LOP3.LUT R5, RZ, R6, RZ, 0x33, !PT ;  /* 0x00000006ff057212 */ /* 0x000fc800078e33ff */
[----:B------:R-:W-:-:S07]  /*d4a0*/  IADD3.X R7, PT, PT, R5, UR7, RZ, P1, !PT ;  /* 0x0000000705077c10 */ /* 0x000fce0008ffe4ff */
.L_x_730:
[----:B------:R-:W-:Y:S05]  /*d4b0*/  BSYNC.RECONVERGENT B0 ;  /* 0x0000000000007941 */ /* 0x000fea0003800200 */
.L_x_726:
        /* <DEDUP_REMOVED lines=14> */
.L_x_736:
[----:B------:R-:W-:Y:S05]  /*d5a0*/  BSYNC.RECONVERGENT B1 ;  /* 0x0000000000017941 */ /* 0x000fea0003800200 */
.L_x_735:
[----:B-----5:R-:W-:Y:S02]  /*d5b0*/  IADD3 R8, P1, P2, R6, R5, R20 ;  /* 0x0000000506087210 */ /* 0x020fe40007a3e014 */
[----:B------:R-:W-:-:S04]  /*d5c0*/  SHF.R.S32.HI R5, RZ, 0x1f, R5 ;  /* 0x0000001fff057819 */ /* 0x000fc80000011405 */
[----:B------:R-:W-:Y:S01]  /*d5d0*/  IADD3.X R7, PT, PT, R7, R5, R0, P1, P2 ;  /* 0x0000000507077210 */ /* 0x000fe20000fe4400 */
[----:B------:R-:W-:Y:S06]  /*d5e0*/  BRA `(.L_x_737) ;  /* 0x0000000000407947 */ /* 0x000fec0003800000 */
.L_x_734:
        /* <DEDUP_REMOVED lines=8> */
.L_x_739:
[----:B------:R-:W-:Y:S05]  /*d670*/  BSYNC.RECONVERGENT B1 ;  /* 0x0000000000017941 */ /* 0x000fea0003800200 */
.L_x_738:
[----:B------:R-:W1:Y:S01]  /*d680*/  LDCU.64 UR6, c[0x0][0x3d0] ;  /* 0x00007a00ff0677ac */ /* 0x000e620008000a00 */
[----:B0-----:R-:W-:-:S04]  /*d690*/  IADD3 R5, P1, P2, R8, R10, R3 ;  /* 0x0000000a08057210 */ /* 0x001fc80007a3e003 */
[----:B------:R-:W-:Y:S02]  /*d6a0*/  LOP3.LUT R5, RZ, R5, RZ, 0x33, !PT ;  /* 0x00000005ff057212 */ /* 0x000fe400078e33ff */
[----:B------:R-:W-:Y:S02]  /*d6b0*/  IADD3.X R6, PT, PT, R9, RZ, R2, P1, P2 ;  /* 0x000000ff09067210 */ /* 0x000fe40000fe4402 */
[----:B-1----:R-:W-:Y:S02]  /*d6c0*/  IADD3 R8, P1, PT, R5, UR6, RZ ;  /* 0x0000000605087c10 */ /* 0x002fe4000ff3e0ff */
[----:B------:R-:W-:-:S04]  /*d6d0*/  LOP3.LUT R5, RZ, R6, RZ, 0x33, !PT ;  /* 0x00000006ff057212 */ /* 0x000fc800078e33ff */
[----:B------:R-:W-:-:S07]  /*d6e0*/  IADD3.X R7, PT, PT, R5, UR7, RZ, P1, !PT ;  /* 0x0000000705077c10 */ /* 0x000fce0008ffe4ff */
.L_x_737:
[----:B------:R-:W-:Y:S05]  /*d6f0*/  BSYNC.RECONVERGENT B0 ;  /* 0x0000000000007941 */ /* 0x000fea0003800200 */
.L_x_733:
        /* <DEDUP_REMOVED lines=14> */
.L_x_743:
[----:B------:R-:W-:Y:S05]  /*d7e0*/  BSYNC.RECONVERGENT B1 ;  /* 0x0000000000017941 */ /* 0x000fea0003800200 */
.L_x_742:
[----:B-----5:R-:W-:Y:S02]  /*d7f0*/  IADD3 R8, P1, P2, R6, R5, R20 ;  /* 0x0000000506087210 */ /* 0x020fe40007a3e014 */
[----:B------:R-:W-:-:S04]  /*d800*/  SHF.R.S32.HI R5, RZ, 0x1f, R5 ;  /* 0x0000001fff057819 */ /* 0x000fc80000011405 */
[----:B------:R-:W-:Y:S01]  /*d810*/  IADD3.X R7, PT, PT, R7, R5, R0, P1, P2 ;  /* 0x0000000507077210 */ /* 0x000fe20000fe4400 */
[----:B------:R-:W-:Y:S06]  /*d820*/  BRA `(.L_x_744) ;  /* 0x0000000000407947 */ /* 0x000fec0003800000 */
.L_x_741:
        /* <DEDUP_REMOVED lines=8> */
.L_x_746:
[----:B------:R-:W-:Y:S05]  /*d8b0*/  BSYNC.RECONVERGENT B1 ;  /* 0x0000000000017941 */ /* 0x000fea0003800200 */
.L_x_745:
[----:B------:R-:W1:Y:S01]  /*d8c0*/  LDCU.64 UR6, c[0x0][0x3d0] ;  /* 0x00007a00ff0677ac */ /* 0x000e620008000a00 */
[----:B0-----:R-:W-:-:S04]  /*d8d0*/  IADD3 R5, P1, P2, R8, R10, R3 ;  /* 0x0000000a08057210 */ /* 0x001fc80007a3e003 */
[----:B------:R-:W-:Y:S02]  /*d8e0*/  LOP3.LUT R5, RZ, R5, RZ, 0x33, !PT ;  /* 0x00000005ff057212 */ /* 0x000fe400078e33ff */
[----:B------:R-:W-:Y:S02]  /*d8f0*/  IADD3.X R6, PT, PT, R9, RZ, R2, P1, P2 ;  /* 0x000000ff09067210 */ /* 0x000fe40000fe4402 */
[----:B-1----:R-:W-:Y:S02]  /*d900*/  IADD3 R8, P1, PT, R5, UR6, RZ ;  /* 0x0000000605087c10 */ /* 0x002fe4000ff3e0ff */
[----:B------:R-:W-:-:S04]  /*d910*/  LOP3.LUT R5, RZ, R6, RZ, 0x33, !PT ;  /* 0x00000006ff057212 */ /* 0x000fc800078e33ff */
[----:B------:R-:W-:-:S07]  /*d920*/  IADD3.X R7, PT, PT, R5, UR7, RZ, P1, !PT ;  /* 0x0000000705077c10 */ /* 0x000fce0008ffe4ff */
.L_x_744:
[----:B------:R-:W-:Y:S05]  /*d930*/  BSYNC.RECONVERGENT B0 ;  /* 0x0000000000007941 */ /* 0x000fea0003800200 */
.L_x_740:
        /* <DEDUP_REMOVED lines=14> */
.L_x_750:
[----:B------:R-:W-:Y:S05]  /*da20*/  BSYNC.RECONVERGENT B1 ;  /* 0x0000000000017941 */ /* 0x000fea0003800200 */
.L_x_749:
[----:B-----5:R-:W-:Y:S02]  /*da30*/  IADD3 R8, P1, P2, R6, R5, R20 ;  /* 0x0000000506087210 */ /* 0x020fe40007a3e014 */
[----:B------:R-:W-:-:S04]  /*da40*/  SHF.R.S32.HI R5, RZ, 0x1f, R5 ;  /* 0x0000001fff057819 */ /* 0x000fc80000011405 */
[----:B------:R-:W-:Y:S01]  /*da50*/  IADD3.X R7, PT, PT, R7, R5, R0, P1, P2 ;  /* 0x0000000507077210 */ /* 0x000fe20000fe4400 */
[----:B------:R-:W-:Y:S06]  /*da60*/  BRA `(.L_x_751) ;  /* 0x0000000000407947 */ /* 0x000fec0003800000 */
.L_x_748:
        /* <DEDUP_REMOVED lines=8> */
.L_x_753:
[----:B------:R-:W-:Y:S05]  /*daf0*/  BSYNC.RECONVERGENT B1 ;  /* 0x0000000000017941 */ /* 0x000fea0003800200 */
.L_x_752:
[----:B------:R-:W1:Y:S01]  /*db00*/  LDCU.64 UR6, c[0x0][0x3d0] ;  /* 0x00007a00ff0677ac */ /* 0x000e620008000a00 */
[----:B0-----:R-:W-:-:S04]  /*db10*/  IADD3 R5, P1, P2, R8, R10, R3 ;  /* 0x0000000a08057210 */ /* 0x001fc80007a3e003 */
[----:B------:R-:W-:Y:S02]  /*db20*/  LOP3.LUT R5, RZ, R5, RZ, 0x33, !PT ;  /* 0x00000005ff057212 */ /* 0x000fe400078e33ff */
[----:B------:R-:W-:Y:S02]  /*db30*/  IADD3.X R6, PT, PT, R9, RZ, R2, P1, P2 ;  /* 0x000000ff09067210 */ /* 0x000fe40000fe4402 */
[----:B-1----:R-:W-:Y:S02]  /*db40*/  IADD3 R8, P1, PT, R5, UR6, RZ ;  /* 0x0000000605087c10 */ /* 0x002fe4000ff3e0ff */
[----:B------:R-:W-:-:S04]  /*db50*/  LOP3.LUT R5, RZ, R6, RZ, 0x33, !PT ;  /* 0x00000006ff057212 */ /* 0x000fc800078e33ff */
[----:B------:R-:W-:-:S07]  /*db60*/  IADD3.X R7, PT, PT, R5, UR7, RZ, P1, !PT ;  /* 0x0000000705077c10 */ /* 0x000fce0008ffe4ff */
.L_x_751:
[----:B------:R-:W-:Y:S05]  /*db70*/  BSYNC.RECONVERGENT B0 ;  /* 0x0000000000007941 */ /* 0x000fea0003800200 */
.L_x_747:
        /* <DEDUP_REMOVED lines=10> */
[----:B------:R-:W-:Y:S02]  /*dc20*/  CS2R R2, SRZ ;  /* 0x0000000000027805 */ /* 0x000fe4000001ff00 */
[----:B------:R-:W-:Y:S05]  /*dc30*/  @P0 BRA `(.L_x_757) ;  /* 0x0000000000080947 */ /* 0x000fea0003800000 */
[----:B------:R-:W1:Y:S02]  /*dc40*/  LDC.64 R2, c[0x0][0x3e0] ;  /* 0x0000f800ff027b82 */ /* 0x000e640000000a00 */
[----:B-1----:R-:W5:Y:S02]  /*dc50*/  LDG.E.64 R2, desc[UR10][R2.64] ;  /* 0x0000000a02027981 */ /* 0x002f64000c1e1b00 */
.L_x_757:
[----:B------:R-:W-:Y:S05]  /*dc60*/  BSYNC.RECONVERGENT B1 ;  /* 0x0000000000017941 */ /* 0x000fea0003800200 */
.L_x_756:
[----:B-----5:R-:W-:Y:S02]  /*dc70*/  IADD3 R20, P0, P1, R2, R21, R20 ;  /* 0x0000001502147210 */ /* 0x020fe4000791e014 */
[----:B------:R-:W-:-:S04]  /*dc80*/  SHF.R.S32.HI R21, RZ, 0x1f, R21 ;  /* 0x0000001fff157819 */ /* 0x000fc80000011415 */
[----:B------:R-:W-:Y:S01]  /*dc90*/  IADD3.X R3, PT, PT, R3, R21, R0, P0, P1 ;  /* 0x0000001503037210 */ /* 0x000fe200007e2400 */
[----:B------:R-:W-:Y:S06]  /*dca0*/  BRA `(.L_x_758) ;  /* 0x0000000000447947 */ /* 0x000fec0003800000 */
.L_x_755:
        /* <DEDUP_REMOVED lines=9> */
.L_x_760:
[----:B------:R-:W-:Y:S05]  /*dd40*/  BSYNC.RECONVERGENT B1 ;  /* 0x0000000000017941 */ /* 0x000fea0003800200 */
.L_x_759:
[----:B------:R-:W0:Y:S01]  /*dd50*/  LDCU.64 UR6, c[0x0][0x3d0] ;  /* 0x00007a00ff0677ac */ /* 0x000e220008000a00 */
[----:B------:R-:W-:-:S04]  /*dd60*/  IADD3 R0, P0, P1, R0, R72, R3 ;  /* 0x0000004800007210 */ /* 0x000fc8000791e003 */
[----:B------:R-:W-:Y:S02]  /*dd70*/  LOP3.LUT R0, RZ, R0, RZ, 0x33, !PT ;  /* 0x00000000ff007212 */ /* 0x000fe400078e33ff */
[----:B------:R-:W-:Y:S02]  /*dd80*/  IADD3.X R2, PT, PT, R5, RZ, R2, P0, P1 ;  /* 0x000000ff05027210 */ /* 0x000fe400007e2402 */
[----:B0-----:R-:W-:Y:S02]  /*dd90*/  IADD3 R20, P0, PT, R0, UR6, RZ ;  /* 0x0000000600147c10 */ /* 0x001fe4000ff1e0ff */
[----:B------:R-:W-:-:S04]  /*dda0*/  LOP3.LUT R0, RZ, R2, RZ, 0x33, !PT ;  /* 0x00000002ff007212 */ /* 0x000fc800078e33ff */
[----:B------:R-:W-:-:S07]  /*ddb0*/  IADD3.X R3, PT, PT, R0, UR7, RZ, P0, !PT ;  /* 0x0000000700037c10 */ /* 0x000fce00087fe4ff */
.L_x_758:
[----:B------:R-:W-:Y:S05]  /*ddc0*/  BSYNC.RECONVERGENT B0 ;  /* 0x0000000000007941 */ /* 0x000fea0003800200 */
.L_x_754:
[----:B0-----:R-:W0:Y:S01]  /*ddd0*/  LDS R5, [R4+0xab00] ;  /* 0x00ab000004057984 */ /* 0x001e220000000800 */
[----:B------:R-:W-:-:S04]  /*dde0*/  LEA R2, P0, R20, UR4, 0x2 ;  /* 0x0000000414027c11 */ /* 0x000fc8000f8010ff */
[----:B------:R-:W-:-:S05]  /*ddf0*/  LEA.HI.X R3, R20, UR5, R3, 0x2, P0 ;  /* 0x0000000514037c11 */ /* 0x000fca00080f1403 */
[----:B0-----:R-:W-:Y:S01]  /*de00*/  STG.E desc[UR10][R2.64], R5 ;  /* 0x0000000502007986 */ /* 0x001fe2000c10190a */
[----:B------:R-:W-:Y:S05]  /*de10*/  EXIT ;  /* 0x000000000000794d */ /* 0x000fea0003800000 */
.L_x_421:
[----:B------:R-:W0:Y:S01]  /*de20*/  LDC R0, c[0x0][0x3bc] ;  /* 0x0000ef00ff007b82 */ /* 0x000e220000000800 */
[----:B------:R-:W-:Y:S01]  /*de30*/  ISETP.NE.AND P0, PT, R51, RZ, PT ;  /* 0x000000ff3300720c */ /* 0x000fe20003f05270 */
[----:B------:R-:W-:Y:S01]  /*de40*/  BSSY.RECONVERGENT B0, `(.L_x_761) ;  /* 0x0000f0e000007945 */ /* 0x000fe20003800200 */
[----:B0-----:R-:W-:-:S11]  /*de50*/  VIADD R0, R0, -UR9 ;  /* 0x8000000900007c36 */ /* 0x001fd60008000000 */
[----:B------:R-:W-:Y:S05]  /*de60*/  @P0 BRA `(.L_x_762) ;  /* 0x0000007000280947 */ /* 0x000fea0003800000 */
[----:B------:R-:W0:Y:S01]  /*de70*/  S2R R2, SR_TID.X ;  /* 0x0000000000027919 */ /* 0x000e220000002100 */
[----:B------:R-:W1:Y:S01]  /*de80*/  LDC.64 R6, c[0x0][0x3d8] ;  /* 0x0000f600ff067b82 */ /* 0x000e620000000a00 */
[----:B------:R-:W2:Y:S01]  /*de90*/  LDCU.U8 UR5, c[0x0][0x3c8] ;  /* 0x00007900ff0577ac */ /* 0x000ea20008000000 */
[----:B------:R-:W3:Y:S01]  /*dea0*/  LDCU.64 UR12, c[0x0][0x380] ;  /* 0x00007000ff0c77ac */ /* 0x000ee20008000a00 */
[----:B--2---:R-:W-:-:S04]  /*deb0*/  ISETP.NE.AND P0, PT, RZ, UR5, PT ;  /* 0x00000005ff007c0c */ /* 0x004fc8000bf05270 */
[----:B-1----:R-:W-:Y:S02]  /*dec0*/  SEL R6, R6, RZ, !P0 ;  /* 0x000000ff06067207 */ /* 0x002fe40004000000 */
[----:B------:R-:W-:Y:S02]  /*ded0*/  SEL R7, R7, RZ, !P0 ;  /* 0x000000ff07077207 */ /* 0x000fe40004000000 */
[C---:B0-----:R-:W-:Y:S02]  /*dee0*/  LOP3.LUT R3, R2.reuse, 0x1f, RZ, 0xc0, !PT ;  /* 0x0000001f02037812 */ /* 0x041fe400078ec0ff */
[----:B------:R-:W-:-:S05]  /*def0*/  LOP3.LUT R4, R2, 0x3e0, RZ, 0xc0, !PT ;  /* 0x000003e002047812 */ /* 0x000fca00078ec0ff */
[----:B------:R-:W-:-:S04]  /*df00*/  IMAD R21, R4, 0x13, R3 ;  /* 0x0000001304157824 */ /* 0x000fc800078e0203 */
[C---:B------:R-:W-:Y:S01]  /*df10*/  VIADD R3, R21.reuse, 0x20 ;  /* 0x0000002015037836 */ /* 0x040fe20000000000 */
[C---:B------:R-:W-:Y:S01]  /*df20*/  IADD3 R6, P0, P5, R21.reuse, UR9, R6 ;  /* 0x0000000915067c10 */ /* 0x040fe2000fd1e006 */
[C---:B------:R-:W-:Y:S01]  /*df30*/  VIADD R5, R21.reuse, 0x40 ;  /* 0x0000004015057836 */ /* 0x040fe20000000000 */
[CC--:B------:R-:W-:Y:S01]  /*df40*/  ISETP.GE.AND P1, PT, R21.reuse, R0.reuse, PT ;  /* 0x000000001500720c */ /* 0x0c0fe20003f26270 */
[----:B------:R-:W-:Y:S01]  /*df50*/  VIADD R9, R21, 0xc0 ;  /* 0x000000c015097836 */ /* 0x000fe20000000000 */
[-C--:B------:R-:W-:Y:S01]  /*df60*/  ISETP.GE.AND P2, PT, R3, R0.reuse, PT ;  /* 0x000000000300720c */ /* 0x080fe20003f46270 */
[----:B------:R-:W-:Y:S01]  /*df70*/  VIADD R3, R21, 0x60 ;  /* 0x0000006015037836 */ /* 0x000fe20000000000 */
[-C--:B------:R-:W-:Y:S02]  /*df80*/  ISETP.GE.AND P3, PT, R5, R0.reuse, PT ;  /* 0x000000000500720c */ /* 0x080fe40003f66270 */
[----:B------:R-:W-:Y:S01]  /*df90*/  IADD3.X R5, PT, PT, RZ, R7, RZ, P0, P5 ;  /* 0x00000007ff057210 */ /* 0x000fe200007ea4ff */
[----:B------:R-:W-:Y:S01]  /*dfa0*/  VIADD R7, R21, 0xa0 ;  /* 0x000000a015077836 */ /* 0x000fe20000000000 */
[----:B------:R-:W-:Y:S01]  /*dfb0*/  ISETP.GE.AND P4, PT, R3, R0, PT ;  /* 0x000000000300720c */ /* 0x000fe20003f86270 */
[----:B------:R-:W-:Y:S01]  /*dfc0*/  VIADD R3, R21, 0x80 ;  /* 0x0000008015037836 */ /* 0x000fe20000000000 */
[----:B---3--:R-:W-:-:S02]  /*dfd0*/  LEA R4, P0, R6, UR12, 0x2 ;  /* 0x0000000c06047c11 */ /* 0x008fc4000f8010ff */
[-C--:B------:R-:W-:Y:S01]  /*dfe0*/  ISETP.GE.AND P6, PT, R7, R0.reuse, PT ;  /* 0x000000000700720c */ /* 0x080fe20003fc6270 */
[C---:B------:R-:W-:Y:S01]  /*dff0*/  VIADD R7, R21.reuse, 0xe0 ;  /* 0x000000e015077836 */ /* 0x040fe20000000000 */
[----:B------:R-:W-:Y:S01]  /*e000*/  LEA.HI.X R5, R6, UR13, R5, 0x2, P0 ;  /* 0x0000000d06057c11 */ /* 0x000fe200080f1405 */
[----:B------:R-:W-:Y:S01]  /*e010*/  VIADD R11, R21, 0x120 ;  /* 0x00000120150b7836 */ /* 0x000fe20000000000 */
[-C--:B------:R-:W-:Y:S01]  /*e020*/  ISETP.GE.AND P5, PT, R3, R0.reuse, PT ;  /* 0x000000000300720c */ /* 0x080fe20003fa6270 */
[----:B------:R-:W-:Y:S01]  /*e030*/  VIADD R13, R21, 0x180 ;  /* 0x00000180150d7836 */ /* 0x000fe20000000000 */
[-C--:B------:R-:W-:Y:S01]  /*e040*/  ISETP.GE.AND P0, PT, R9, R0.reuse, PT ;  /* 0x000000000900720c */ /* 0x080fe20003f06270 */
[----:B------:R-:W-:Y:S01]  /*e050*/  VIADD R9, R21, 0x100 ;  /* 0x0000010015097836 */ /* 0x000fe20000000000 */
[----:B------:R-:W2:Y:S01]  /*e060*/  @!P1 LDG.E R3, desc[UR10][R4.64] ;  /* 0x0000000a04039981 */ /* 0x000ea2000c1e1900 */
[-C--:B------:R-:W-:Y:S01]  /*e070*/  ISETP.GE.AND P1, PT, R7, R0.reuse, PT ;  /* 0x000000000700720c */ /* 0x080fe20003f26270 */
[C---:B------:R-:W-:Y:S01]  /*e080*/  VIADD R15, R21.reuse, 0x1a0 ;  /* 0x000001a0150f7836 */ /* 0x040fe20000000000 */
[----:B------:R-:W0:Y:S01]  /*e090*/  S2R R51, SR_LANEID ;  /* 0x0000000000337919 */ /* 0x000e220000000000 */
[C---:B------:R-:W-:Y:S01]  /*e0a0*/  VIADD R17, R21.reuse, 0x200 ;  /* 0x0000020015117836 */ /* 0x040fe20000000000 */
[----:B------:R-:W1:Y:S01]  /*e0b0*/  S2UR UR8, SR_CgaCtaId ;  /* 0x00000000000879c3 */ /* 0x000e620000008800 */
[----:B------:R-:W-:Y:S01]  /*e0c0*/  VIADD R19, R21, 0x220 ;  /* 0x0000022015137836 */ /* 0x000fe20000000000 */
[----:B------:R-:W3:Y:S01]  /*e0d0*/  @!P2 LDG.E R6, desc[UR10][R4.64+0x80] ;  /* 0x0000800a0406a981 */ /* 0x000ee2000c1e1900 */
[-C--:B------:R-:W-:Y:S01]  /*e0e0*/  ISETP.GE.AND P2, PT, R9, R0.reuse, PT ;  /* 0x000000000900720c */ /* 0x080fe20003f46270 */
[----:B------:R-:W-:Y:S01]  /*e0f0*/  VIADD R9, R21, 0x140 ;  /* 0x0000014015097836 */ /* 0x000fe20000000000 */
[----:B------:R-:W-:Y:S01]  /*e100*/  SHF.R.U32.HI R49, RZ, 0x5, R2 ;  /* 0x00000005ff317819 */ /* 0x000fe20000011602 */
[----:B------:R-:W4:Y:S01]  /*e110*/  @!P3 LDG.E R7, desc[UR10][R4.64+0x100] ;  /* 0x0001000a0407b981 */ /* 0x000f22000c1e1900 */
[-C--:B------:R-:W-:Y:S01]  /*e120*/  ISETP.GE.AND P3, PT, R11, R0.reuse, PT ;  /* 0x000000000b00720c */ /* 0x080fe20003f66270 */
[----:B------:R-:W-:Y:S01]  /*e130*/  VIADD R11, R21, 0x160 ;  /* 0x00000160150b7836 */ /* 0x000fe20000000000 */
[----:B------:R-:W-:Y:S01]  /*e140*/  UMOV UR5, 0x400 ;  /* 0x0000040000057882 */ /* 0x000fe20000000000 */
[----:B------:R-:W5:Y:S01]  /*e150*/  @!P4 LDG.E R8, desc[UR10][R4.64+0x180] ;  /* 0x0001800a0408c981 */ /* 0x000f62000c1e1900 */
[-C--:B------:R-:W-:Y:S01]  /*e160*/  ISETP.GE.AND P4, PT, R9, R0.reuse, PT ;  /* 0x000000000900720c */ /* 0x080fe20003f86270 */
[----:B------:R-:W0:Y:S02]  /*e170*/  LDCU.64 UR12, c[0x0][0x3b0] ;  /* 0x00007600ff0c77ac */ /* 0x000e240008000a00 */
[----:B------:R-:W5:Y:S01]  /*e180*/  @!P5 LDG.E R9, desc[UR10][R4.64+0x200] ;  /* 0x0002000a0409d981 */ /* 0x000f62000c1e1900 */
[----:B------:R-:W-:-:S03]  /*e190*/  ISETP.GE.AND P5, PT, R11, R0, PT ;  /* 0x000000000b00720c */ /* 0x000fc60003fa6270 */
[----:B------:R-:W5:Y:S01]  /*e1a0*/  @!P6 LDG.E R10, desc[UR10][R4.64+0x280] ;  /* 0x0002800a040ae981 */ /* 0x000f62000c1e1900 */
[-C--:B------:R-:W-:Y:S01]  /*e1b0*/  ISETP.GE.AND P6, PT, R13, R0.reuse, PT ;  /* 0x000000000d00720c */ /* 0x080fe20003fc6270 */
[----:B------:R-:W-:Y:S02]  /*e1c0*/  VIADD R13, R21, 0x1c0 ;  /* 0x000001c0150d7836 */ /* 0x000fe40000000000 */
[----:B------:R-:W5:Y:S01]  /*e1d0*/  @!P0 LDG.E R11, desc[UR10][R4.64+0x300] ;  /* 0x0003000a040b8981 */ /* 0x000f62000c1e1900 */
[-C--:B------:R-:W-:Y:S01]  /*e1e0*/  ISETP.GE.AND P0, PT, R15, R0.reuse, PT ;  /* 0x000000000f00720c */ /* 0x080fe20003f06270 */
[----:B------:R-:W-:Y:S02]  /*e1f0*/  VIADD R15, R21, 0x1e0 ;  /* 0x000001e0150f7836 */ /* 0x000fe40000000000 */
[----:B------:R-:W5:Y:S01]  /*e200*/  @!P3 LDG.E R14, desc[UR10][R4.64+0x480] ;  /* 0x0004800a040eb981 */ /* 0x000f62000c1e1900 */
[----:B------:R-:W-:Y:S01]  /*e210*/  ISETP.GE.AND P3, PT, R17, R0, PT ;  /* 0x000000001100720c */ /* 0x000fe20003f66270 */
[----:B------:R-:W-:-:S02]  /*e220*/  VIADD R17, R21, 0x240 ;  /* 0x0000024015117836 */ /* 0x000fc40000000000 */
[----:B------:R-:W5:Y:S01]  /*e230*/  @!P1 LDG.E R12, desc[UR10][R4.64+0x380] ;  /* 0x0003800a040c9981 */ /* 0x000f62000c1e1900 */
[----:B------:R-:W-:-:S03]  /*e240*/  ISETP.GE.AND P1, PT, R13, R0, PT ;  /* 0x000000000d00720c */ /* 0x000fc60003f26270 */
[----:B------:R-:W5:Y:S01]  /*e250*/  @!P2 LDG.E R13, desc[UR10][R4.64+0x400] ;  /* 0x0004000a040da981 */ /* 0x000f62000c1e1900 */
[----:B------:R-:W-:-:S03]  /*e260*/  ISETP.GE.AND P2, PT, R15, R0, PT ;  /* 0x000000000f00720c */ /* 0x000fc60003f46270 */
[----:B------:R-:W5:Y:S01]  /*e270*/  @!P4 LDG.E R15, desc[UR10][R4.64+0x500] ;  /* 0x0005000a040fc981 */ /* 0x000f62000c1e1900 */
[----:B------:R-:W-:-:S03]  /*e280*/  ISETP.GE.AND P4, PT, R19, R0, PT ;  /* 0x000000001300720c */ /* 0x000fc60003f86270 */
[----:B------:R-:W5:Y:S01]  /*e290*/  @!P5 LDG.E R16, desc[UR10][R4.64+0x580] ;  /* 0x0005800a0410d981 */ /* 0x000f62000c1e1900 */
[----:B------:R-:W-:-:S03]  /*e2a0*/  ISETP.GE.AND P5, PT, R17, R0, PT ;  /* 0x000000001100720c */ /* 0x000fc60003fa6270 */
[----:B------:R-:W5:Y:S04]  /*e2b0*/  @!P6 LDG.E R17, desc[UR10][R4.64+0x600] ;  /* 0x0006000a0411e981 */ /* 0x000f68000c1e1900 */
[----:B------:R-:W5:Y:S04]  /*e2c0*/  @!P0 LDG.E R18, desc[UR10][R4.64+0x680] ;  /* 0x0006800a04128981 */ /* 0x000f68000c1e1900 */
[----:B------:R-:W5:Y:S04]  /*e2d0*/  @!P1 LDG.E R19, desc[UR10][R4.64+0x700] ;  /* 0x0007000a04139981 */ /* 0x000f68000c1e1900 */
[----:B------:R-:W5:Y:S04]  /*e2e0*/  @!P2 LDG.E R20, desc[UR10][R4.64+0x780] ;  /* 0x0007800a0414a981 */ /* 0x000f68000c1e1900 */
[----:B------:R-:W5:Y:S04]  /*e2f0*/  @!P3 LDG.E R21, desc[UR10][R4.64+0x800] ;  /* 0x0008000a0415b981 */ /* 0x000f68000c1e1900 */
[----:B------:R-:W5:Y:S04]  /*e300*/  @!P4 LDG.E R22, desc[UR10][R4.64+0x880] ;  /* 0x0008800a0416c981 */ /* 0x000f68000c1e1900 */
[----:B------:R-:W5:Y:S01]  /*e310*/  @!P5 LDG.E R23, desc[UR10][R4.64+0x900] ;  /* 0x0009000a0417d981 */ /* 0x000f62000c1e1900 */
[----:B-1----:R-:W-:Y:S01]  /*e320*/  ULEA UR5, UR8, UR5, 0x18 ;  /* 0x0000000508057291 */ /* 0x002fe2000f8ec0ff */
[----:B0-----:R-:W-:-:S05]  /*e330*/  IMAD R24, R49, 0x260, R51 ;  /* 0x0000026031187824 */ /* 0x001fca00078e0233 */
[----:B------:R-:W-:-:S05]  /*e340*/  LEA R24, R24, UR5, 0x2 ;  /* 0x0000000518187c11 */ /* 0x000fca000f8e10ff */
[----:B------:R-:W-:Y:S02]  /*e350*/  IMAD R25, R51, 0x48, R24 ;  /* 0x0000004833197824 */ /* 0x000fe400078e0218 */
[----:B------:R-:W-:-:S05]  /*e360*/  IMAD R50, R2, 0x13, RZ ;  /* 0x0000001302327824 */ /* 0x000fca00078e02ff */
[----:B------:R-:W-:Y:S01]  /*e370*/  ISETP.GE.AND P0, PT, R50, R0, PT ;  /* 0x000000003200720c */ /* 0x000fe20003f06270 */
[----:B------:R-:W-:Y:S01]  /*e380*/  UIADD3 UR5, UP0, UPT, UR12, -0x1, URZ ;  /* 0xffffffff0c057890 */ /* 0x000fe2000ff1e0ff */
[----:B------:R-:W-:Y:S03]  /*e390*/  BSSY.RECONVERGENT B1, `(.L_x_763) ;  /* 0x000004b000017945 */ /* 0x000fe60003800200 */
[----:B------:R-:W-:Y:S01]  /*e3a0*/  UIADD3.X UR8, UPT, UPT, UR13, -0x1, URZ, UP0, !UPT ;  /* 0xffffffff0d087890 */ /* 0x000fe200087fe4ff */
        /* <DEDUP_REMOVED lines=17> */
[----:B------:R0:W-:Y:S04]  /*e4c0*/  STS [R24+0x880], R22 ;  /* 0x0008801618007388 */ /* 0x0001e80000000800 */
[----:B------:R1:W-:Y:S01]  /*e4d0*/  STS [R24+0x900], R23 ;  /* 0x0009001718007388 */ /* 0x0003e20000000800 */
[----:B------:R-:W-:-:S03]  /*e4e0*/  NOP ;  /* 0x0000000000007918 */ /* 0x000fc60000000000 */
[----:B------:R1:W2:Y:S04]  /*e4f0*/  LDS R3, [R25] ;  /* 0x0000000019037984 */ /* 0x0002a80000000800 */
[----:B------:R1:W3:Y:S04]  /*e500*/  LDS R4, [R25+0x4] ;  /* 0x0000040019047984 */ /* 0x0002e80000000800 */
[----:B------:R1:W4:Y:S04]  /*e510*/  LDS R5, [R25+0x8] ;  /* 0x0000080019057984 */ /* 0x0003280000000800 */
[----:B------:R1:W0:Y:S04]  /*e520*/  LDS R6, [R25+0xc] ;  /* 0x00000c0019067984 */ /* 0x0002280000000800 */
[----:B------:R1:W0:Y:S04]  /*e530*/  LDS R7, [R25+0x10] ;  /* 0x0000100019077984 */ /* 0x0002280000000800 */
[----:B------:R1:W0:Y:S04]  /*e540*/  LDS R8, [R25+0x14] ;  /* 0x0000140019087984 */ /* 0x0002280000000800 */
[----:B------:R1:W0:Y:S04]  /*e550*/  LDS R9, [R25+0x18] ;  /* 0x0000180019097984 */ /* 0x0002280000000800 */
[----:B------:R1:W0:Y:S04]  /*e560*/  LDS R10, [R25+0x1c] ;  /* 0x00001c00190a7984 */ /* 0x0002280000000800 */
[----:B------:R1:W0:Y:S04]  /*e570*/  LDS R11, [R25+0x20] ;  /* 0x00002000190b7984 */ /* 0x0002280000000800 */
[----:B------:R1:W1:Y:S04]  /*e580*/  LDS R12, [R25+0x24] ;  /* 0x00002400190c7984 */ /* 0x0002680000000800 */
        /* <DEDUP_REMOVED lines=8> */
[----:B------:R1:W1:Y:S01]  /*e610*/  LDS R21, [R25+0x48] ;  /* 0x0000480019157984 */ /* 0x0002620000000800 */
[----:B0-----:R-:W-:Y:S01]  /*e620*/  IMAD.MOV.U32 R22, RZ, RZ, 0x1 ;  /* 0x00000001ff167424 */ /* 0x001fe200078e00ff */
[----:B--234-:R-:W-:Y:S06]  /*e630*/  @P0 BRA `(.L_x_764) ;  /* 0x0000000000800947 */ /* 0x01cfec0003800000 */
[----:B------:R-:W-:Y:S01]  /*e640*/  UISETP.NE.U32.AND UP0, UPT, UR13, URZ, UPT ;  /* 0x000000ff0d00728c */ /* 0x000fe2000bf05070 */
[----:B------:R-:W-:-:S08]  /*e650*/  VIADD R29, R3, 0x1 ;  /* 0x00000001031d7836 */ /* 0x000fd00000000000 */
[----:B------:R-:W-:Y:S05]  /*e660*/  BRA.U UP0, `(.L_x_765) ;  /* 0x00000001004c7547 */ /* 0x000fea000b800000 */
[----:B------:R-:W0:Y:S01]  /*e670*/  I2F.U32.RP R27, UR12 ;  /* 0x0000000c001b7d06 */ /* 0x000e220008209000 */
[----:B------:R-:W-:-:S07]  /*e680*/  ISETP.NE.U32.AND P1, PT, RZ, UR12, PT ;  /* 0x0000000cff007c0c */ /* 0x000fce000bf25070 */
[----:B0-----:R-:W1:Y:S02]  /*e690*/  MUFU.RCP R27, R27 ;  /* 0x0000001b001b7308 */ /* 0x001e640000001000 */
[----:B-1----:R-:W-:Y:S02]  /*e6a0*/  VIADD R24, R27, 0xffffffe ;  /* 0x0ffffffe1b187836 */ /* 0x002fe40000000000 */
[----:B------:R-:W-:-:S04]  /*e6b0*/  IMAD.MOV.U32 R27, RZ, RZ, RZ ;  /* 0x000000ffff1b7224 */ /* 0x000fc800078e00ff */
        /* <DEDUP_REMOVED lines=14> */
.L_x_765:
[----:B------:R-:W-:-:S07]  /*e7a0*/  MOV R28, 0xe7c0 ;  /* 0x0000e7c0001c7802 */ /* 0x000fce0000000f00 */
[----:B-1----:R-:W-:Y:S05]  /*e7b0*/  CALL.REL.NOINC `($__internal_0_$__cuda_sm20_rem_u64) ;  /* 0x000000fc00047944 */ /* 0x002fea0003c00000 */
.L_x_766:
[----:B------:R-:W-:-:S04]  /*e7c0*/  ISETP.NE.U32.AND P0, PT, R3, UR5, PT ;  /* 0x0000000503007c0c */ /* 0x000fc8000bf05070 */
[----:B------:R-:W-:-:S13]  /*e7d0*/  ISETP.NE.AND.EX P0, PT, RZ, UR8, PT, P0 ;  /* 0x00000008ff007c0c */ /* 0x000fda000bf05300 */
[----:B------:R-:W-:Y:S05]  /*e7e0*/  @!P0 BRA `(.L_x_764) ;  /* 0x0000000000148947 */ /* 0x000fea0003800000 */
[----:B------:R-:W0:Y:S02]  /*e7f0*/  LDCU.64 UR14, c[0x0][0x3a8] ;  /* 0x00007500ff0e77ac */ /* 0x000e240008000a00 */
[----:B0-----:R-:W-:-:S04]  /*e800*/  LEA R24, P0, R26, UR14, 0x1 ;  /* 0x0000000e1a187c11 */ /* 0x001fc8000f8008ff */
[----:B------:R-:W-:-:S05]  /*e810*/  LEA.HI.X R25, R26, UR15, R27, 0x1, P0 ;  /* 0x0000000f1a197c11 */ /* 0x000fca00080f0c1b */
[----:B------:R-:W2:Y:S02]  /*e820*/  LDG.E.U8 R24, desc[UR10][R24.64+0x1] ;  /* 0x0000010a18187981 */ /* 0x000ea4000c1e1100 */
[----:B--2---:R-:W-:-:S07]  /*e830*/  LOP3.LUT R22, R24, 0x1, RZ, 0xc0, !PT ;  /* 0x0000000118167812 */ /* 0x004fce00078ec0ff */
.L_x_764:
[----:B------:R-:W-:Y:S05]  /*e840*/  BSYNC.RECONVERGENT B1 ;  /* 0x0000000000017941 */ /* 0x000fea0003800200 */
.L_x_763:
[----:B------:R-:W-:Y:S01]  /*e850*/  VIADD R88, R50, 0x1 ;  /* 0x0000000132587836 */ /* 0x000fe20000000000 */
[----:B------:R-:W-:Y:S01]  /*e860*/  BSSY.RECONVERGENT B1, `(.L_x_767) ;  /* 0x0000026000017945 */ /* 0x000fe20003800200 */
[----:B-1----:R-:W-:-:S03]  /*e870*/  IMAD.MOV.U32 R23, RZ, RZ, 0x1 ;  /* 0x00000001ff177424 */ /* 0x002fc600078e00ff */
[----:B------:R-:W-:-:S13]  /*e880*/  ISETP.GE.AND P0, PT, R88, R0, PT ;  /* 0x000000005800720c */ /* 0x000fda0003f06270 */
[----:B------:R-:W-:Y:S05]  /*e890*/  @P0 BRA `(.L_x_768) ;  /* 0x0000000000880947 */ /* 0x000fea0003800000 */
[----:B------:R-:W0:Y:S01]  /*e8a0*/  LDCU UR9, c[0x0][0x3b4] ;  /* 0x00007680ff0977ac */ /* 0x000e220008000800 */
[----:B------:R-:W-:Y:S01]  /*e8b0*/  VIADD R29, R4, 0x1 ;  /* 0x00000001041d7836 */ /* 0x000fe20000000000 */
[----:B0-----:R-:W-:-:S09]  /*e8c0*/  UISETP.NE.U32.AND UP0, UPT, UR9, URZ, UPT ;  /* 0x000000ff0900728c */ /* 0x001fd2000bf05070 */
[----:B------:R-:W-:Y:S05]  /*e8d0*/  BRA.U UP0, `(.L_x_769) ;  /* 0x0000000100507547 */ /* 0x000fea000b800000 */
[----:B------:R-:W0:Y:S01]  /*e8e0*/  LDCU UR9, c[0x0][0x3b0] ;  /* 0x00007600ff0977ac */ /* 0x000e220008000800 */
[----:B------:R-:W-:Y:S01]  /*e8f0*/  IMAD.MOV.U32 R24, RZ, RZ, RZ ;  /* 0x000000ffff187224 */ /* 0x000fe200078e00ff */
[----:B0-----:R-:W0:Y:S01]  /*e900*/  I2F.U32.RP R27, UR9 ;  /* 0x00000009001b7d06 */ /* 0x001e220008209000 */
[----:B------:R-:W-:-:S07]  /*e910*/  ISETP.NE.U32.AND P1, PT, RZ, UR9, PT ;  /* 0x00000009ff007c0c */ /* 0x000fce000bf25070 */
[----:B0-----:R-:W0:Y:S02]  /*e920*/  MUFU.RCP R27, R27 ;  /* 0x0000001b001b7308 */ /* 0x001e240000001000 */
[----:B0-----:R-:W-:Y:S02]  /*e930*/  VIADD R25, R27, 0xffffffe ;  /* 0x0ffffffe1b197836 */ /* 0x001fe40000000000 */
[----:B------:R-:W-:-:S04]  /*e940*/  IMAD.MOV.U32 R27, RZ, RZ, RZ ;  /* 0x000000ffff1b7224 */ /* 0x000fc800078e00ff */
        /* <DEDUP_REMOVED lines=13> */
.L_x_769:
[----:B------:R-:W-:-:S07]  /*ea20*/  MOV R28, 0xea40 ;  /* 0x0000ea40001c7802 */ /* 0x000fce0000000f00 */
[----:B------:R-:W-:Y:S05]  /*ea30*/  CALL.REL.NOINC `($__internal_0_$__cuda_sm20_rem_u64) ;  /* 0x000000f800647944 */ /* 0x000fea0003c00000 */
.L_x_770:
        /* <DEDUP_REMOVED lines=8> */
.L_x_768:
[----:B------:R-:W-:Y:S05]  /*eac0*/  BSYNC.RECONVERGENT B1 ;  /* 0x0000000000017941 */ /* 0x000fea0003800200 */
.L_x_767:
[----:B------:R-:W-:Y:S01]  /*ead0*/  VIADD R87, R50, 0x2 ;  /* 0x0000000232577836 */ /* 0x000fe20000000000 */
[----:B------:R-:W-:Y:S01]  /*eae0*/  BSSY.RECONVERGENT B1, `(.L_x_771) ;  /* 0x0000026000017945 */ /* 0x000fe20003800200 */
[----:B------:R-:W-:-:S03]  /*eaf0*/  IMAD.MOV.U32 R32, RZ, RZ, 0x1 ;  /* 0x00000001ff207424 */ /* 0x000fc600078e00ff */
        /* <DEDUP_REMOVED lines=26> */
.L_x_773:
[----:B------:R-:W-:-:S07]  /*eca0*/  MOV R28, 0xecc0 ;  /* 0x0000ecc0001c7802 */ /* 0x000fce0000000f00 */
[----:B------:R-:W-:Y:S05]  /*ecb0*/  CALL.REL.NOINC `($__internal_0_$__cuda_sm20_rem_u64) ;  /* 0x000000f400c47944 */ /* 0x000fea0003c00000 */
.L_x_774:
        /* <DEDUP_REMOVED lines=8> */
.L_x_772:
[----:B------:R-:W-:Y:S05]  /*ed40*/  BSYNC.RECONVERGENT B1 ;  /* 0x0000000000017941 */ /* 0x000fea0003800200 */
.L_x_771:
        /* <DEDUP_REMOVED lines=29> */
.L_x_777:
[----:B------:R-:W-:-:S07]  /*ef20*/  MOV R28, 0xef40 ;  /* 0x0000ef40001c7802 */ /* 0x000fce0000000f00 */
[----:B------:R-:W-:Y:S05]  /*ef30*/  CALL.REL.NOINC `($__internal_0_$__cuda_sm20_rem_u64) ;  /* 0x000000f400247944 */ /* 0x000fea0003c00000 */
.L_x_778:
        /* <DEDUP_REMOVED lines=8> */
.L_x_776:
[----:B------:R-:W-:Y:S05]  /*efc0*/  BSYNC.RECONVERGENT B1 ;  /* 0x0000000000017941 */ /* 0x000fea0003800200 */
.L_x_775:
        /* <DEDUP_REMOVED lines=29> */
.L_x_781:
[----:B------:R-:W-:-:S07]  /*f1a0*/  MOV R28, 0xf1c0 ;  /* 0x0000f1c0001c7802 */ /* 0x000fce0000000f00 */
[----:B------:R-:W-:Y:S05]  /*f1b0*/  CALL.REL.NOINC `($__internal_0_$__cuda_sm20_rem_u64) ;  /* 0x000000f000847944 */ /* 0x000fea0003c00000 */
.L_x_782:
        /* <DEDUP_REMOVED lines=8> */
.L_x_780:
[----:B------:R-:W-:Y:S05]  /*f240*/  BSYNC.RECONVERGENT B1 ;  /* 0x0000000000017941 */ /* 0x000fea0003800200 */
.L_x_779:
        /* <DEDUP_REMOVED lines=29> */
.L_x_785:
[----:B------:R-:W-:-:S07]  /*f420*/  MOV R28, 0xf440 ;  /* 0x0000f440001c7802 */ /* 0x000fce0000000f00 */
[----:B------:R-:W-:Y:S05]  /*f430*/  CALL.REL.NOINC `($__internal_0_$__cuda_sm20_rem_u64) ;  /* 0x000000ec00e47944 */ /* 0x000fea0003c00000 */
.L_x_786:
        /* <DEDUP_REMOVED lines=8> */
.L_x_784:
[----:B------:R-:W-:Y:S05]  /*f4c0*/  BSYNC.RECONVERGENT B1 ;  /* 0x0000000000017941 */ /* 0x000fea0003800200 */
.L_x_783:
        /* <DEDUP_REMOVED lines=29> */
.L_x_789:
[----:B------:R-:W-:-:S07]  /*f6a0*/  MOV R28, 0xf6c0 ;  /* 0x0000f6c0001c7802 */ /* 0x000fce0000000f00 */
[----:B------:R-:W-:Y:S05]  /*f6b0*/  CALL.REL.NOINC `($__internal_0_$__cuda_sm20_rem_u64) ;  /* 0x000000ec00447944 */ /* 0x000fea0003c00000 */
.L_x_790:
        /* <DEDUP_REMOVED lines=8> */
.L_x_788:
[----:B------:R-:W-:Y:S05]  /*f740*/  BSYNC.RECONVERGENT B1 ;  /* 0x0000000000017941 */ /* 0x000fea0003800200 */
.L_x_787:
        /* <DEDUP_REMOVED lines=29> */
.L_x_793:
[----:B------:R-:W-:-:S07]  /*f920*/  MOV R28, 0xf940 ;  /* 0x0000f940001c7802 */ /* 0x000fce0000000f00 */
[----:B------:R-:W-:Y:S05]  /*f930*/  CALL.REL.NOINC `($__internal_0_$__cuda_sm20_rem_u64) ;  /* 0x000000e800a47944 */ /* 0x000fea0003c00000 */
.L_x_794:
        /* <DEDUP_REMOVED lines=8> */
.L_x_792:
[----:B------:R-:W-:Y:S05]  /*f9c0*/  BSYNC.RECONVERGENT B1 ;  /* 0x0000000000017941 */ /* 0x000fea0003800200 */
.L_x_791:
        /* <DEDUP_REMOVED lines=29> */
.L_x_797:
[----:B------:R-:W-:-:S07]  /*fba0*/  MOV R28, 0xfbc0 ;  /* 0x0000fbc0001c7802 */ /* 0x000fce0000000f00 */
[----:B------:R-:W-:Y:S05]  /*fbb0*/  CALL.REL.NOINC `($__internal_0_$__cuda_sm20_rem_u64) ;  /* 0x000000e800047944 */ /* 0x000fea0003c00000 */
.L_x_798:
        /* <DEDUP_REMOVED lines=8> */
.L_x_796:
[----:B------:R-:W-:Y:S05]  /*fc40*/  BSYNC.RECONVERGENT B1 ;  /* 0x0000000000017941 */ /* 0x000fea0003800200 */
.L_x_795:
        /* <DEDUP_REMOVED lines=29> */
.L_x_801:
[----:B------:R-:W-:-:S07]  /*fe20*/  MOV R28, 0xfe40 ;  /* 0x0000fe40001c7802 */ /* 0x000fce0000000f00 */
[----:B------:R-:W-:Y:S05]  /*fe30*/  CALL.REL.NOINC `($__internal_0_$__cuda_sm20_rem_u64) ;  /* 0x000000e400647944 */ /* 0x000fea0003c00000 */
.L_x_802:
        /* <DEDUP_REMOVED lines=8> */
.L_x_800:
[----:B------:R-:W-:Y:S05]  /*fec0*/  BSYNC.RECONVERGENT B1 ;  /* 0x0000000000017941 */ /* 0x000fea0003800200 */
.L_x_799:
        /* <DEDUP_REMOVED lines=29> */
.L_x_805:
[----:B------:R-:W-:-:S07]  /*100a0*/  MOV R28, 0x100c0 ;  /* 0x000100c0001c7802 */ /* 0x000fce0000000f00 */
[----:B------:R-:W-:Y:S05]  /*100b0*/  CALL.REL.NOINC `($__internal_0_$__cuda_sm20_rem_u64) ;  /* 0x000000e000c47944 */ /* 0x000fea0003c00000 */
.L_x_806:
        /* <DEDUP_REMOVED lines=8> */
.L_x_804:
[----:B------:R-:W-:Y:S05]  /*10140*/  BSYNC.RECONVERGENT B1 ;  /* 0x0000000000017941 */ /* 0x000fea0003800200 */
.L_x_803:
        /* <DEDUP_REMOVED lines=29> */
.L_x_809:
[----:B------:R-:W-:-:S07]  /*10320*/  MOV R28, 0x10340 ;  /* 0x00010340001c7802 */ /* 0x000fce0000000f00 */
[----:B------:R-:W-:Y:S05]  /*10330*/  CALL.REL.NOINC `($__internal_0_$__cuda_sm20_rem_u64) ;  /* 0x000000e000247944 */ /* 0x000fea0003c00000 */
.L_x_810:
        /* <DEDUP_REMOVED lines=8> */
.L_x_808:
[----:B------:R-:W-:Y:S05]  /*103c0*/  BSYNC.RECONVERGENT B1 ;  /* 0x0000000000017941 */ /* 0x000fea0003800200 */
.L_x_807:
        /* <DEDUP_REMOVED lines=29> */
.L_x_813:
[----:B------:R-:W-:-:S07]  /*105a0*/  MOV R28, 0x105c0 ;  /* 0x000105c0001c7802 */ /* 0x000fce0000000f00 */
[----:B------:R-:W-:Y:S05]  /*105b0*/  CALL.REL.NOINC `($__internal_0_$__cuda_sm20_rem_u64) ;  /* 0x000000dc00847944 */ /* 0x000fea0003c00000 */
.L_x_814:
        /* <DEDUP_REMOVED lines=8> */
.L_x_812:
[----:B------:R-:W-:Y:S05]  /*10640*/  BSYNC.RECONVERGENT B1 ;  /* 0x0000000000017941 */ /* 0x000fea0003800200 */
.L_x_811:
        /* <DEDUP_REMOVED lines=29> */
.L_x_817:
[----:B------:R-:W-:-:S07]  /*10820*/  MOV R28, 0x10840 ;  /* 0x00010840001c7802 */ /* 0x000fce0000000f00 */
[----:B------:R-:W-:Y:S05]  /*10830*/  CALL.REL.NOINC `($__internal_0_$__cuda_sm20_rem_u64) ;  /* 0x000000d800e47944 */ /* 0x000fea0003c00000 */
.L_x_818:
        /* <DEDUP_REMOVED lines=8> */
.L_x_816:
[----:B------:R-:W-:Y:S05]  /*108c0*/  BSYNC.RECONVERGENT B1 ;  /* 0x0000000000017941 */ /* 0x000fea0003800200 */
.L_x_815:
        /* <DEDUP_REMOVED lines=29> */
.L_x_821:
[----:B------:R-:W-:-:S07]  /*10aa0*/  MOV R28, 0x10ac0 ;  /* 0x00010ac0001c7802 */ /* 0x000fce0000000f00 */
[----:B------:R-:W-:Y:S05]  /*10ab0*/  CALL.REL.NOINC `($__internal_0_$__cuda_sm20_rem_u64) ;  /* 0x000000d800447944 */ /* 0x000fea0003c00000 */
.L_x_822:
        /* <DEDUP_REMOVED lines=8> */
.L_x_820:
[----:B------:R-:W-:Y:S05]  /*10b40*/  BSYNC.RECONVERGENT B1 ;  /* 0x0000000000017941 */ /* 0x000fea0003800200 */
.L_x_819:
        /* <DEDUP_REMOVED lines=29> */
.L_x_825:
[----:B------:R-:W-:-:S07]  /*10d20*/  MOV R28, 0x10d40 ;  /* 0x00010d40001c7802 */ /* 0x000fce0000000f00 */
[----:B------:R-:W-:Y:S05]  /*10d30*/  CALL.REL.NOINC `($__internal_0_$__cuda_sm20_rem_u64) ;  /* 0x000000d400a47944 */ /* 0x000fea0003c00000 */
.L_x_826:
        /* <DEDUP_REMOVED lines=8> */
.L_x_824:
[----:B------:R-:W-:Y:S05]  /*10dc0*/  BSYNC.RECONVERGENT B1 ;  /* 0x0000000000017941 */ /* 0x000fea0003800200 */
.L_x_823:
        /* <DEDUP_REMOVED lines=29> */
.L_x_829:
[----:B------:R-:W-:-:S07]  /*10fa0*/  MOV R28, 0x10fc0 ;  /* 0x00010fc0001c7802 */ /* 0x000fce0000000f00 */
[----:B------:R-:W-:Y:S05]  /*10fb0*/  CALL.REL.NOINC `($__internal_0_$__cuda_sm20_rem_u64) ;  /* 0x000000d400047944 */ /* 0x000fea0003c00000 */
.L_x_830:
        /* <DEDUP_REMOVED lines=8> */
.L_x_828:
[----:B------:R-:W-:Y:S05]  /*11040*/  BSYNC.RECONVERGENT B1 ;  /* 0x0000000000017941 */ /* 0x000fea0003800200 */
.L_x_827:
        /* <DEDUP_REMOVED lines=29> */
.L_x_833:
[----:B------:R-:W-:-:S07]  /*11220*/  MOV R28, 0x11240 ;  /* 0x00011240001c7802 */ /* 0x000fce0000000f00 */
[----:B------:R-:W-:Y:S05]  /*11230*/  CALL.REL.NOINC `($__internal_0_$__cuda_sm20_rem_u64) ;  /* 0x000000d000647944 */ /* 0x000fea0003c00000 */
.L_x_834:
        /* <DEDUP_REMOVED lines=8> */
.L_x_832:
[----:B------:R-:W-:Y:S05]  /*112c0*/  BSYNC.RECONVERGENT B1 ;  /* 0x0000000000017941 */ /* 0x000fea0003800200 */
.L_x_831:
        /* <DEDUP_REMOVED lines=29> */
.L_x_837:
[----:B------:R-:W-:-:S07]  /*114a0*/  MOV R28, 0x114c0 ;  /* 0x000114c0001c7802 */ /* 0x000fce0000000f00 */
[----:B------:R-:W-:Y:S05]  /*114b0*/  CALL.REL.NOINC `($__internal_0_$__cuda_sm20_rem_u64) ;  /* 0x000000cc00c47944 */ /* 0x000fea0003c00000 */
.L_x_838:
        /* <DEDUP_REMOVED lines=8> */
.L_x_836:
[----:B------:R-:W-:Y:S05]  /*11540*/  BSYNC.RECONVERGENT B1 ;  /* 0x0000000000017941 */ /* 0x000fea0003800200 */
.L_x_835:
[----:B------:R-:W-:Y:S01]  /*11550*/  IMAD.IADD R63, R23, 0x1, R22 ;  /* 0x00000001173f7824 */ /* 0x000fe200078e0216 */
[----:B------:R-:W0:Y:S08]  /*11560*/  S2UR UR5, SR_CgaCtaId ;  /* 0x00000000000579c3 */ /* 0x000e300000008800 */
[----:B------:R-:W-:Y:S01]  /*11570*/  BAR.SYNC.DEFER_BLOCKING 0x0 ;  /* 0x0000000000007b1d */ /* 0x000fe20000010000 */
[----:B------:R-:W-:Y:S01]  /*11580*/  ISETP.NE.AND P1, PT, R51, 0x1f, PT ;  /* 0x0000001f3300780c */ /* 0x000fe20003f25270 */
[----:B------:R-:W-:Y:S01]  /*11590*/  IMAD.IADD R64, R63, 0x1, R32 ;  /* 0x000000013f407824 */ /* 0x000fe200078e0220 */
[----:B------:R-:W-:-:S02]  /*115a0*/  ISETP.NE.AND P2, PT, R51, RZ, PT ;  /* 0x000000ff3300720c */ /* 0x000fc40003f45270 */
[----:B------:R-:W-:Y:S01]  /*115b0*/  ISETP.NE.AND P3, PT, R47, RZ, PT ;  /* 0x000000ff2f00720c */ /* 0x000fe20003f65270 */
[----:B------:R-:W-:Y:S01]  /*115c0*/  IMAD.IADD R65, R64, 0x1, R33 ;  /* 0x0000000140417824 */ /* 0x000fe200078e0221 */
[----:B------:R-:W-:Y:S01]  /*115d0*/  UMOV UR4, 0x400 ;  /* 0x0000040000047882 */ /* 0x000fe20000000000 */
[----:B------:R-:W-:Y:S02]  /*115e0*/  BSSY.RECONVERGENT B1, `(.L_x_839) ;  /* 0x00000ee000017945 */ /* 0x000fe40003800200 */
[----:B------:R-:W-:-:S04]  /*115f0*/  IMAD.IADD R66, R65, 0x1, R34 ;  /* 0x0000000141427824 */ /* 0x000fc800078e0222 */
        /* <DEDUP_REMOVED lines=31> */
[----:B------:R-:W-:Y:S02]  /*117f0*/  ISETP.NE.AND P1, PT, R49, 0x12, PT ;  /* 0x000000123100780c */ /* 0x000fe40003f25270 */
[----:B------:R-:W-:Y:S02]  /*11800*/  SEL R80, R80, RZ, P2 ;  /* 0x000000ff50507207 */ /* 0x000fe40001000000 */
[----:B------:R-:W-:Y:S01]  /*11810*/  ISETP.NE.AND P2, PT, R23, RZ, PT ;  /* 0x000000ff1700720c */ /* 0x000fe20003f45270 */
[----:B------:R-:W1:Y:S04]  /*11820*/  LDS.128 R24, [UR4] ;  /* 0x00000004ff187984 */ /* 0x000e680008000c00 */
[----:B------:R-:W2:Y:S01]  /*11830*/  LDS.128 R28, [UR4+0x10] ;  /* 0x00001004ff1c7984 */ /* 0x000ea20008000c00 */
[----:B-1----:R-:W-:-:S04]  /*11840*/  IMAD.IADD R25, R24, 0x1, R25 ;  /* 0x0000000118197824 */ /* 0x002fc800078e0219 */
[----:B------:R-:W-:Y:S01]  /*11850*/  IMAD.IADD R26, R26, 0x1, R25 ;  /* 0x000000011a1a7824 */ /* 0x000fe200078e0219 */
[----:B------:R-:W-:Y:S02]  /*11860*/  SEL R24, R25, R24, !P0 ;  /* 0x0000001819187207 */ /* 0x000fe40004000000 */
[----:B------:R-:W-:Y:S01]  /*11870*/  ISETP.NE.AND P0, PT, R49, 0x3, PT ;  /* 0x000000033100780c */ /* 0x000fe20003f05270 */
[----:B------:R-:W-:-:S03]  /*11880*/  IMAD.IADD R90, R27, 0x1, R26 ;  /* 0x000000011b5a7824 */ /* 0x000fc600078e021a */
[----:B------:R-:W-:Y:S01]  /*11890*/  SEL R89, R26, R24, !P0 ;  /* 0x000000181a597207 */ /* 0x000fe20004000000 */
[C---:B--2---:R-:W-:Y:S01]  /*118a0*/  IMAD.IADD R28, R90.reuse, 0x1, R28 ;  /* 0x000000015a1c7824 */ /* 0x044fe200078e021c */
[----:B------:R-:W1:Y:S01]  /*118b0*/  LDS.128 R24, [UR4+0x20] ;  /* 0x00002004ff187984 */ /* 0x000e620008000c00 */
[----:B------:R-:W-:Y:S02]  /*118c0*/  ISETP.NE.AND P0, PT, R49, 0x4, PT ;  /* 0x000000043100780c */ /* 0x000fe40003f05270 */
[----:B------:R-:W-:Y:S02]  /*118d0*/  IMAD.IADD R29, R29, 0x1, R28 ;  /* 0x000000011d1d7824 */ /* 0x000fe400078e021c */
[----:B------:R-:W-:Y:S02]  /*118e0*/  SEL R89, R90, R89, !P0 ;  /* 0x000000595a597207 */ /* 0x000fe40004000000 */
[----:B------:R-:W-:Y:S01]  /*118f0*/  ISETP.NE.AND P0, PT, R49, 0x5, PT ;  /* 0x000000053100780c */ /* 0x000fe20003f05270 */
[----:B------:R-:W-:-:S03]  /*11900*/  IMAD.IADD R30, R30, 0x1, R29 ;  /* 0x000000011e1e7824 */ /* 0x000fc600078e021d */
[----:B------:R-:W-:Y:S01]  /*11910*/  SEL R89, R28, R89, !P0 ;  /* 0x000000591c597207 */ /* 0x000fe20004000000 */
[----:B------:R-:W-:Y:S01]  /*11920*/  IMAD.IADD R31, R31, 0x1, R30 ;  /* 0x000000011f1f7824 */ /* 0x000fe200078e021e */
[----:B------:R-:W-:-:S04]  /*11930*/  ISETP.NE.AND P0, PT, R49, 0x6, PT ;  /* 0x000000063100780c */ /* 0x000fc80003f05270 */
[----:B------:R-:W-:Y:S02]  /*11940*/  SEL R89, R29, R89, !P0 ;  /* 0x000000591d597207 */ /* 0x000fe40004000000 */
[----:B------:R-:W-:-:S04]  /*11950*/  ISETP.NE.AND P0, PT, R49, 0x7, PT ;  /* 0x000000073100780c */ /* 0x000fc80003f05270 */
[----:B------:R-:W-:Y:S02]  /*11960*/  SEL R89, R30, R89, !P0 ;  /* 0x000000591e597207 */ /* 0x000fe40004000000 */
[----:B------:R-:W-:-:S04]  /*11970*/  ISETP.NE.AND P0, PT, R49, 0x8, PT ;  /* 0x000000083100780c */ /* 0x000fc80003f05270 */
[----:B------:R-:W-:Y:S02]  /*11980*/  SEL R89, R31, R89, !P0 ;  /* 0x000000591f597207 */ /* 0x000fe40004000000 */
[----:B------:R-:W-:Y:S01]  /*11990*/  ISETP.NE.AND P0, PT, R49, 0x9, PT ;  /* 0x000000093100780c */ /* 0x000fe20003f05270 */
[----:B-1----:R-:W-:Y:S02]  /*119a0*/  IMAD.IADD R24, R31, 0x1, R24 ;  /* 0x000000011f187824 */ /* 0x002fe400078e0218 */
[----:B------:R-:W1:Y:S02]  /*119b0*/  LDS.128 R28, [UR4+0x30] ;  /* 0x00003004ff1c7984 */ /* 0x000e640008000c00 */
[----:B------:R-:W-:Y:S01]  /*119c0*/  IMAD.IADD R25, R25, 0x1, R24 ;  /* 0x0000000119197824 */ /* 0x000fe200078e0218 */
[----:B------:R-:W-:Y:S02]  /*119d0*/  SEL R89, R24, R89, !P0 ;  /* 0x0000005918597207 */ /* 0x000fe40004000000 */
[----:B------:R-:W-:Y:S01]  /*119e0*/  ISETP.NE.AND P0, PT, R49, 0xa, PT ;  /* 0x0000000a3100780c */ /* 0x000fe20003f05270 */
[----:B------:R-:W-:-:S03]  /*119f0*/  IMAD.IADD R26, R26, 0x1, R25 ;  /* 0x000000011a1a7824 */ /* 0x000fc600078e0219 */
[----:B------:R-:W-:Y:S01]  /*11a00*/  SEL R89, R25, R89, !P0 ;  /* 0x0000005919597207 */ /* 0x000fe20004000000 */
[----:B------:R-:W-:Y:S01]  /*11a10*/  IMAD.IADD R90, R27, 0x1, R26 ;  /* 0x000000011b5a7824 */ /* 0x000fe200078e021a */
[----:B------:R-:W-:-:S04]  /*11a20*/  ISETP.NE.AND P0, PT, R49, 0xb, PT ;  /* 0x0000000b3100780c */ /* 0x000fc80003f05270 */
[----:B------:R-:W-:Y:S02]  /*11a30*/  SEL R89, R26, R89, !P0 ;  /* 0x000000591a597207 */ /* 0x000fe40004000000 */
[----:B------:R-:W2:Y:S01]  /*11a40*/  LDS.128 R24, [UR4+0x40] ;  /* 0x00004004ff187984 */ /* 0x000ea20008000c00 */
[----:B------:R-:W-:Y:S01]  /*11a50*/  BAR.SYNC.DEFER_BLOCKING 0x0 ;  /* 0x0000000000007b1d */ /* 0x000fe20000010000 */
[----:B------:R-:W-:-:S04]  /*11a60*/  ISETP.NE.AND P0, PT, R49, 0xc, PT ;  /* 0x0000000c3100780c */ /* 0x000fc80003f05270 */
[C---:B------:R-:W-:Y:S02]  /*11a70*/  SEL R89, R90.reuse, R89, !P0 ;  /* 0x000000595a597207 */ /* 0x040fe40004000000 */
[----:B------:R-:W-:Y:S01]  /*11a80*/  ISETP.NE.AND P0, PT, R49, 0xd, PT ;  /* 0x0000000d3100780c */ /* 0x000fe20003f05270 */
[----:B-1----:R-:W-:-:S04]  /*11a90*/  IMAD.IADD R28, R90, 0x1, R28 ;  /* 0x000000015a1c7824 */ /* 0x002fc800078e021c */
[----:B------:R-:W-:Y:S01]  /*11aa0*/  IMAD.IADD R29, R29, 0x1, R28 ;  /* 0x000000011d1d7824 */ /* 0x000fe200078e021c */
[----:B------:R-:W-:Y:S02]  /*11ab0*/  SEL R89, R28, R89, !P0 ;  /* 0x000000591c597207 */ /* 0x000fe40004000000 */
[----:B------:R-:W-:Y:S01]  /*11ac0*/  ISETP.NE.AND P0, PT, R49, 0xe, PT ;  /* 0x0000000e3100780c */ /* 0x000fe20003f05270 */
[----:B------:R-:W-:-:S03]  /*11ad0*/  IMAD.IADD R30, R30, 0x1, R29 ;  /* 0x000000011e1e7824 */ /* 0x000fc600078e021d */
[----:B------:R-:W-:Y:S01]  /*11ae0*/  SEL R89, R29, R89, !P0 ;  /* 0x000000591d597207 */ /* 0x000fe20004000000 */
[----:B------:R-:W-:Y:S01]  /*11af0*/  IMAD.IADD R31, R31, 0x1, R30 ;  /* 0x000000011f1f7824 */ /* 0x000fe200078e021e */
[----:B------:R-:W-:-:S04]  /*11b00*/  ISETP.NE.AND P0, PT, R49, 0xf, PT ;  /* 0x0000000f3100780c */ /* 0x000fc80003f05270 */
[----:B------:R-:W-:Y:S01]  /*11b10*/  SEL R89, R30, R89, !P0 ;  /* 0x000000591e597207 */ /* 0x000fe20004000000 */
[----:B--2---:R-:W-:Y:S01]  /*11b20*/  IMAD.IADD R24, R31, 0x1, R24 ;  /* 0x000000011f187824 */ /* 0x004fe200078e0218 */
[----:B------:R-:W-:-:S03]  /*11b30*/  ISETP.NE.AND P0, PT, R49, 0x10, PT ;  /* 0x000000103100780c */ /* 0x000fc60003f05270 */
[----:B------:R-:W-:Y:S01]  /*11b40*/  IMAD.IADD R27, R25, 0x1, R24 ;  /* 0x00000001191b7824 */ /* 0x000fe200078e0218 */
[----:B------:R-:W-:Y:S02]  /*11b50*/  SEL R89, R31, R89, !P0 ;  /* 0x000000591f597207 */ /* 0x000fe40004000000 */
[----:B------:R-:W-:Y:S02]  /*11b60*/  ISETP.NE.AND P0, PT, R49, 0x11, PT ;  /* 0x000000113100780c */ /* 0x000fe40003f05270 */
[C---:B------:R-:W-:Y:S02]  /*11b70*/  IADD3 R26, PT, PT, R27.reuse, R0, R26 ;  /* 0x000000001b1a7210 */ /* 0x040fe40007ffe01a */
[----:B------:R-:W-:Y:S02]  /*11b80*/  SEL R89, R24, R89, !P0 ;  /* 0x0000005918597207 */ /* 0x000fe40004000000 */
[----:B------:R-:W-:Y:S02]  /*11b90*/  ISETP.GE.U32.AND P0, PT, R2, 0x20, PT ;  /* 0x000000200200780c */ /* 0x000fe40003f06070 */
[----:B------:R-:W-:Y:S01]  /*11ba0*/  SEL R89, R27, R89, !P1 ;  /* 0x000000591b597207 */ /* 0x000fe20004800000 */
[----:B------:R-:W-:Y:S01]  /*11bb0*/  VIADD R27, R26, 0xffffd2e0 ;  /* 0xffffd2e01a1b7836 */ /* 0x000fe20000000000 */
[----:B------:R-:W-:-:S02]  /*11bc0*/  ISETP.NE.AND P1, PT, R22, RZ, PT ;  /* 0x000000ff1600720c */ /* 0x000fc40003f25270 */
[----:B------:R-:W-:Y:S01]  /*11bd0*/  SEL R25, R89, RZ, P0 ;  /* 0x000000ff59197207 */ /* 0x000fe20000000000 */
[----:B------:R-:W-:Y:S01]  /*11be0*/  IMAD.IADD R29, R0, 0x1, -R27 ;  /* 0x00000001001d7824 */ /* 0x000fe200078e0a1b */
[----:B------:R-:W-:-:S03]  /*11bf0*/  ISETP.NE.AND P0, PT, R48, RZ, PT ;  /* 0x000000ff3000720c */ /* 0x000fc60003f05270 */
[----:B------:R-:W-:-:S04]  /*11c00*/  IMAD.IADD R25, R25, 0x1, R80 ;  /* 0x0000000119197824 */ /* 0x000fc800078e0250 */
[----:B------:R-:W-:Y:S01]  /*11c10*/  IMAD.IADD R31, R25, 0x1, R29 ;  /* 0x00000001191f7824 */ /* 0x000fe200078e021d */
[--C-:B------:R-:W-:Y:S01]  /*11c20*/  IADD3 R88, PT, PT, R88, -R25, -R22.reuse ;  /* 0x8000001958587210 */ /* 0x100fe20007ffe816 */
[--C-:B------:R-:W-:Y:S01]  /*11c30*/  IMAD.IADD R50, R50, 0x1, -R25.reuse ;  /* 0x0000000132327824 */ /* 0x100fe200078e0a19 */
[--C-:B------:R-:W-:Y:S01]  /*11c40*/  IADD3 R64, PT, PT, R86, -R64, -R25.reuse ;  /* 0x8000004056407210 */ /* 0x100fe20007ffe819 */
[----:B------:R-:W-:Y:S01]  /*11c50*/  IMAD.IADD R22, R31, 0x1, R22 ;  /* 0x000000011f167824 */ /* 0x000fe200078e0216 */
[----:B------:R-:W-:Y:S02]  /*11c60*/  IADD3 R63, PT, PT, R87, -R63, -R25 ;  /* 0x8000003f573f7210 */ /* 0x000fe40007ffe819 */
[----:B------:R-:W-:Y:S02]  /*11c70*/  SEL R50, R50, R31, !P1 ;  /* 0x0000001f32327207 */ /* 0x000fe40004800000 */
[----:B------:R-:W-:Y:S01]  /*11c80*/  SEL R88, R88, R22, !P2 ;  /* 0x0000001658587207 */ /* 0x000fe20005000000 */
[----:B------:R-:W-:Y:S01]  /*11c90*/  IMAD.IADD R22, R22, 0x1, R23 ;  /* 0x0000000116167824 */ /* 0x000fe200078e0217 */
[----:B------:R-:W-:-:S02]  /*11ca0*/  ISETP.NE.AND P1, PT, R32, RZ, PT ;  /* 0x000000ff2000720c */ /* 0x000fc40003f25270 */
[----:B------:R-:W-:Y:S01]  /*11cb0*/  ISETP.NE.AND P2, PT, R33, RZ, PT ;  /* 0x000000ff2100720c */ /* 0x000fe20003f45270 */
[----:B------:R-:W-:Y:S01]  /*11cc0*/  IMAD.IADD R32, R22, 0x1, R32 ;  /* 0x0000000116207824 */ /* 0x000fe200078e0220 */
[----:B------:R-:W-:Y:S02]  /*11cd0*/  SEL R63, R63, R22, !P1 ;  /* 0x000000163f3f7207 */ /* 0x000fe40004800000 */
[----:B------:R-:W-:Y:S02]  /*11ce0*/  ISETP.NE.AND P1, PT, R34, RZ, PT ;  /* 0x000000ff2200720c */ /* 0x000fe40003f25270 */
[----:B------:R-:W-:Y:S01]  /*11cf0*/  SEL R64, R64, R32, !P2 ;  /* 0x0000002040407207 */ /* 0x000fe20005000000 */
[----:B------:R-:W-:Y:S01]  /*11d00*/  IMAD.IADD R32, R32, 0x1, R33 ;  /* 0x0000000120207824 */ /* 0x000fe200078e0221 */
[--C-:B------:R-:W-:Y:S02]  /*11d10*/  IADD3 R66, PT, PT, R84, -R66, -R25.reuse ;  /* 0x8000004254427210 */ /* 0x100fe40007ffe819 */
[----:B------:R-:W-:Y:S01]  /*11d20*/  ISETP.NE.AND P2, PT, R35, RZ, PT ;  /* 0x000000ff2300720c */ /* 0x000fe20003f45270 */
[----:B------:R-:W-:Y:S01]  /*11d30*/  IMAD.IADD R34, R32, 0x1, R34 ;  /* 0x0000000120227824 */ /* 0x000fe200078e0222 */
[----:B------:R-:W-:-:S02]  /*11d40*/  IADD3 R65, PT, PT, R85, -R65, -R25 ;  /* 0x8000004155417210 */ /* 0x000fc40007ffe819 */
[----:B------:R-:W-:Y:S02]  /*11d50*/  IADD3 R67, PT, PT, R83, -R67, -R25 ;  /* 0x8000004353437210 */ /* 0x000fe40007ffe819 */
[----:B------:R-:W-:Y:S01]  /*11d60*/  SEL R66, R66, R34, !P2 ;  /* 0x0000002242427207 */ /* 0x000fe20005000000 */
[----:B------:R-:W-:Y:S01]  /*11d70*/  IMAD.IADD R34, R34, 0x1, R35 ;  /* 0x0000000122227824 */ /* 0x000fe200078e0223 */
[----:B------:R-:W-:Y:S02]  /*11d80*/  SEL R65, R65, R32, !P1 ;  /* 0x0000002041417207 */ /* 0x000fe40004800000 */
[----:B------:R-:W-:Y:S01]  /*11d90*/  ISETP.NE.AND P1, PT, R36, RZ, PT ;  /* 0x000000ff2400720c */ /* 0x000fe20003f25270 */
[----:B------:R-:W-:Y:S01]  /*11da0*/  IMAD.IADD R36, R34, 0x1, R36 ;  /* 0x0000000122247824 */ /* 0x000fe200078e0224 */
[----:B------:R-:W-:Y:S02]  /*11db0*/  ISETP.NE.AND P2, PT, R37, RZ, PT ;  /* 0x000000ff2500720c */ /* 0x000fe40003f45270 */
[----:B------:R-:W-:Y:S01]  /*11dc0*/  IADD3 R68, PT, PT, R82, -R68, -R25 ;  /* 0x8000004452447210 */ /* 0x000fe20007ffe819 */
[----:B------:R-:W-:Y:S01]  /*11dd0*/  IMAD.IADD R37, R36, 0x1, R37 ;  /* 0x0000000124257824 */ /* 0x000fe200078e0225 */
[----:B------:R-:W-:-:S02]  /*11de0*/  SEL R67, R67, R34, !P1 ;  /* 0x0000002243437207 */ /* 0x000fc40004800000 */
[----:B------:R-:W-:Y:S01]  /*11df0*/  ISETP.NE.AND P1, PT, R38, RZ, PT ;  /* 0x000000ff2600720c */ /* 0x000fe20003f25270 */
[----:B------:R-:W-:Y:S01]  /*11e00*/  IMAD.IADD R38, R37, 0x1, R38 ;  /* 0x0000000125267824 */ /* 0x000fe200078e0226 */
[----:B------:R-:W-:Y:S02]  /*11e10*/  IADD3 R62, PT, PT, R62, -R69, -R25 ;  /* 0x800000453e3e7210 */ /* 0x000fe40007ffe819 */
[----:B------:R-:W-:Y:S02]  /*11e20*/  SEL R68, R68, R36, !P2 ;  /* 0x0000002444447207 */ /* 0x000fe40005000000 */
[----:B------:R-:W-:Y:S01]  /*11e30*/  ISETP.NE.AND P2, PT, R39, RZ, PT ;  /* 0x000000ff2700720c */ /* 0x000fe20003f45270 */
[----:B------:R-:W-:Y:S01]  /*11e40*/  IMAD.IADD R39, R38, 0x1, R39 ;  /* 0x0000000126277824 */ /* 0x000fe200078e0227 */
[----:B------:R-:W-:Y:S02]  /*11e50*/  IADD3 R61, PT, PT, R61, -R70, -R25 ;  /* 0x800000463d3d7210 */ /* 0x000fe40007ffe819 */
        /* <DEDUP_REMOVED lines=16> */
[----:B------:R-:W-:-:S02]  /*11f60*/  LEA R50, R50, UR4, 0x2 ;  /* 0x0000000432327c11 */ /* 0x000fc4000f8e10ff */
[----:B------:R-:W-:Y:S02]  /*11f70*/  SEL R58, R58, R41, !P1 ;  /* 0x000000293a3a7207 */ /* 0x000fe40004800000 */
[----:B------:R-:W-:Y:S01]  /*11f80*/  LEA R23, R88, UR4, 0x2 ;  /* 0x0000000458177c11 */ /* 0x000fe2000f8e10ff */
[----:B------:R-:W-:Y:S01]  /*11f90*/  STS [R50], R3 ;  /* 0x0000000332007388 */ /* 0x000fe20000000800 */
[----:B------:R-:W-:Y:S01]  /*11fa0*/  ISETP.NE.AND P1, PT, R44, RZ, PT ;  /* 0x000000ff2c00720c */ /* 0x000fe20003f25270 */
[----:B------:R-:W-:Y:S01]  /*11fb0*/  IMAD.IADD R44, R43, 0x1, R44 ;  /* 0x000000012b2c7824 */ /* 0x000fe200078e022c */
[----:B------:R-:W-:Y:S01]  /*11fc0*/  LEA R22, R63, UR4, 0x2 ;  /* 0x000000043f167c11 */ /* 0x000fe2000f8e10ff */
[----:B------:R1:W-:Y:S01]  /*11fd0*/  STS [R23], R4 ;  /* 0x0000000417007388 */ /* 0x0003e20000000800 */
[----:B------:R-:W-:Y:S02]  /*11fe0*/  LEA R31, R64, UR4, 0x2 ;  /* 0x00000004401f7c11 */ /* 0x000fe4000f8e10ff */
[----:B------:R-:W-:Y:S01]  /*11ff0*/  IADD3 R56, PT, PT, R56, -R75, -R25 ;  /* 0x8000004b38387210 */ /* 0x000fe20007ffe819 */
[----:B------:R-:W-:Y:S01]  /*12000*/  STS [R22], R5 ;  /* 0x0000000516007388 */ /* 0x000fe20000000800 */
[----:B------:R-:W-:-:S02]  /*12010*/  SEL R57, R57, R42, !P2 ;  /* 0x0000002a39397207 */ /* 0x000fc40005000000 */
[----:B------:R-:W-:Y:S01]  /*12020*/  ISETP.NE.AND P2, PT, R45, RZ, PT ;  /* 0x000000ff2d00720c */ /* 0x000fe20003f45270 */
[----:B------:R-:W-:Y:S01]  /*12030*/  IMAD.IADD R45, R44, 0x1, R45 ;  /* 0x000000012c2d7824 */ /* 0x000fe200078e022d */
[----:B------:R2:W-:Y:S01]  /*12040*/  STS [R31], R6 ;  /* 0x000000061f007388 */ /* 0x0005e20000000800 */
[----:B-1----:R-:W-:Y:S02]  /*12050*/  LEA R4, R65, UR4, 0x2 ;  /* 0x0000000441047c11 */ /* 0x002fe4000f8e10ff */
[----:B------:R-:W-:Y:S02]  /*12060*/  LEA R3, R66, UR4, 0x2 ;  /* 0x0000000442037c11 */ /* 0x000fe4000f8e10ff */
[----:B------:R-:W-:Y:S01]  /*12070*/  SEL R56, R56, R43, !P1 ;  /* 0x0000002b38387207 */ /* 0x000fe20004800000 */
[----:B------:R1:W-:Y:S01]  /*12080*/  STS [R4], R7 ;  /* 0x0000000704007388 */ /* 0x0003e20000000800 */
[----:B------:R-:W-:Y:S01]  /*12090*/  ISETP.NE.AND P1, PT, R46, RZ, PT ;  /* 0x000000ff2e00720c */ /* 0x000fe20003f25270 */
[----:B------:R-:W-:Y:S01]  /*120a0*/  IMAD.IADD R46, R45, 0x1, R46 ;  /* 0x000000012d2e7824 */ /* 0x000fe200078e022e */
[----:B------:R-:W-:Y:S01]  /*120b0*/  IADD3 R55, PT, PT, R55, -R76, -R25 ;  /* 0x8000004c37377210 */ /* 0x000fe20007ffe819 */
[----:B------:R3:W-:Y:S01]  /*120c0*/  STS [R3], R8 ;  /* 0x0000000803007388 */ /* 0x0007e20000000800 */
[----:B--2---:R-:W-:-:S02]  /*120d0*/  LEA R6, R67, UR4, 0x2 ;  /* 0x0000000443067c11 */ /* 0x004fc4000f8e10ff */
[----:B------:R-:W-:Y:S02]  /*120e0*/  LEA R5, R68, UR4, 0x2 ;  /* 0x0000000444057c11 */ /* 0x000fe4000f8e10ff */
[--C-:B------:R-:W-:Y:S01]  /*120f0*/  IADD3 R54, PT, PT, R54, -R77, -R25.reuse ;  /* 0x8000004d36367210 */ /* 0x100fe20007ffe819 */
[----:B------:R3:W-:Y:S01]  /*12100*/  STS [R6], R9 ;  /* 0x0000000906007388 */ /* 0x0007e20000000800 */
[----:B------:R-:W-:Y:S02]  /*12110*/  LEA R62, R62, UR4, 0x2 ;  /* 0x000000043e3e7c11 */ /* 0x000fe4000f8e10ff */
[--C-:B------:R-:W-:Y:S01]  /*12120*/  IADD3 R53, PT, PT, R53, -R78, -R25.reuse ;  /* 0x8000004e35357210 */ /* 0x100fe20007ffe819 */
[----:B------:R3:W-:Y:S01]  /*12130*/  STS [R5], R10 ;  /* 0x0000000a05007388 */ /* 0x0007e20000000800 */
[----:B------:R-:W-:Y:S02]  /*12140*/  LEA R61, R61, UR4, 0x2 ;  /* 0x000000043d3d7c11 */ /* 0x000fe4000f8e10ff */
[----:B------:R-:W-:Y:S01]  /*12150*/  IADD3 R25, PT, PT, R52, -R79, -R25 ;  /* 0x8000004f34197210 */ /* 0x000fe20007ffe819 */
[----:B------:R-:W-:Y:S01]  /*12160*/  @P0 IMAD.IADD R25, R46, 0x1, R47 ;  /* 0x000000012e190824 */ /* 0x000fe200078e022f */
[----:B------:R-:W-:Y:S01]  /*12170*/  LEA R60, R60, UR4, 0x2 ;  /* 0x000000043c3c7c11 */ /* 0x000fe2000f8e10ff */
[----:B------:R3:W-:Y:S01]  /*12180*/  STS [R62], R11 ;  /* 0x0000000b3e007388 */ /* 0x0007e20000000800 */
[----:B------:R-:W-:-:S02]  /*12190*/  LEA R59, R59, UR4, 0x2 ;  /* 0x000000043b3b7c11 */ /* 0x000fc4000f8e10ff */
[----:B------:R-:W-:Y:S01]  /*121a0*/  SEL R55, R55, R44, !P2 ;  /* 0x0000002c37377207 */ /* 0x000fe20005000000 */
[----:B------:R3:W-:Y:S01]  /*121b0*/  STS [R61], R12 ;  /* 0x0000000c3d007388 */ /* 0x0007e20000000800 */
[----:B------:R-:W-:Y:S02]  /*121c0*/  LEA R58, R58, UR4, 0x2 ;  /* 0x000000043a3a7c11 */ /* 0x000fe4000f8e10ff */
[----:B------:R-:W-:Y:S01]  /*121d0*/  SEL R54, R54, R45, !P1 ;  /* 0x0000002d36367207 */ /* 0x000fe20004800000 */
[----:B------:R3:W-:Y:S01]  /*121e0*/  STS [R60], R13 ;  /* 0x0000000d3c007388 */ /* 0x0007e20000000800 */
[----:B------:R-:W-:Y:S02]  /*121f0*/  ISETP.GE.AND P0, PT, R2, R29, PT ;  /* 0x0000001d0200720c */ /* 0x000fe40003f06270 */
[----:B------:R-:W-:Y:S01]  /*12200*/  LEA R57, R57, UR4, 0x2 ;  /* 0x0000000439397c11 */ /* 0x000fe2000f8e10ff */
[----:B------:R3:W-:Y:S01]  /*12210*/  STS [R59], R14 ;  /* 0x0000000e3b007388 */ /* 0x0007e20000000800 */
[----:B------:R-:W-:-:S02]  /*12220*/  SEL R53, R53, R46, !P3 ;  /* 0x0000002e35357207 */ /* 0x000fc40005800000 */
[----:B------:R-:W-:Y:S01]  /*12230*/  LEA R56, R56, UR4, 0x2 ;  /* 0x0000000438387c11 */ /* 0x000fe2000f8e10ff */
[----:B------:R3:W-:Y:S01]  /*12240*/  STS [R58], R15 ;  /* 0x0000000f3a007388 */ /* 0x0007e20000000800 */
[----:B------:R-:W-:Y:S02]  /*12250*/  LEA R55, R55, UR4, 0x2 ;  /* 0x0000000437377c11 */ /* 0x000fe4000f8e10ff */
[----:B------:R-:W-:Y:S01]  /*12260*/  LEA R54, R54, UR4, 0x2 ;  /* 0x0000000436367c11 */ /* 0x000fe2000f8e10ff */
[----:B------:R3:W-:Y:S01]  /*12270*/  STS [R57], R16 ;  /* 0x0000001039007388 */ /* 0x0007e20000000800 */
[----:B------:R-:W-:Y:S02]  /*12280*/  LEA R53, R53, UR4, 0x2 ;  /* 0x0000000435357c11 */ /* 0x000fe4000f8e10ff */
[----:B-1----:R-:W-:Y:S01]  /*12290*/  LEA R4, R25, UR4, 0x2 ;  /* 0x0000000419047c11 */ /* 0x002fe2000f8e10ff */
        /* <DEDUP_REMOVED lines=8> */
[----:B---3--:R-:W-:Y:S01]  /*12320*/  IMAD.MOV.U32 R3, RZ, RZ, RZ ;  /* 0x000000ffff037224 */ /* 0x008fe200078e00ff */
        /* <DEDUP_REMOVED lines=9> */
.L_x_841:
[----:B------:R-:W-:-:S04]  /*123c0*/  IADD3 R6, P1, PT, R2, R3, RZ ;  /* 0x0000000302067210 */ /* 0x000fc80007f3e0ff */
[----:B------:R-:W-:Y:S01]  /*123d0*/  LOP3.LUT R6, RZ, R6, RZ, 0x33, !PT ;  /* 0x00000006ff067212 */ /* 0x000fe200078e33ff */
[----:B------:R-:W-:-:S03]  /*123e0*/  IMAD.X R5, RZ, RZ, R7, P1 ;  /* 0x000000ffff057224 */ /* 0x000fc600008e0607 */
[----:B0-----:R-:W-:Y:S02]  /*123f0*/  IADD3 R6, P1, PT, R6, UR6, RZ ;  /* 0x0000000606067c10 */ /* 0x001fe4000ff3e0ff */
[----:B------:R-:W-:-:S04]  /*12400*/  LOP3.LUT R5, RZ, R5, RZ, 0x33, !PT ;  /* 0x00000005ff057212 */ /* 0x000fc800078e33ff */
[----:B------:R-:W-:Y:S01]  /*12410*/  IADD3.X R5, PT, PT, R5, UR7, RZ, P1, !PT ;  /* 0x0000000705057c10 */ /* 0x000fe20008ffe4ff */
[----:B------:R-:W-:Y:S06]  /*12420*/  BRA `(.L_x_842) ;  /* 0x0000000000247947 */ /* 0x000fec0003800000 */
.L_x_840:
[----:B------:R-:W-:Y:S01]  /*12430*/  UISETP.NE.AND UP0, UPT, UR5, URZ, UPT ;  /* 0x000000ff0500728c */ /* 0x000fe2000bf05270 */
[----:B---3--:R-:W-:Y:S01]  /*12440*/  IMAD.IADD R3, R2, 0x1, -R29 ;  /* 0x0000000102037824 */ /* 0x008fe200078e0a1d */
[----:B------:R-:W-:-:S04]  /*12450*/  CS2R R4, SRZ ;  /* 0x0000000000047805 */ /* 0x000fc8000001ff00 */
[----:B------:R-:W-:-:S13]  /*12460*/  PLOP3.LUT P0, PT, PT, PT, UP0, 0x80, 0x8 ;  /* 0x000000000008781c */ /* 0x000fda0003f0f008 */
[----:B------:R-:W-:Y:S05]  /*12470*/  @P0 BRA `(.L_x_843) ;  /* 0x0000000000080947 */ /* 0x000fea0003800000 */
[----:B------:R-:W0:Y:S02]  /*12480*/  LDC.64 R4, c[0x0][0x3e0] ;  /* 0x0000f800ff047b82 */ /* 0x000e240000000a00 */
[----:B0-----:R-:W5:Y:S02]  /*12490*/  LDG.E.64 R4, desc[UR10][R4.64] ;  /* 0x0000000a04047981 */ /* 0x001f64000c1e1b00 */
.L_x_843:
[----:B-----5:R-:W-:-:S04]  /*124a0*/  IADD3 R6, P1, PT, R3, R4, RZ ;  /* 0x0000000403067210 */ /* 0x020fc80007f3e0ff */
[----:B------:R-:W-:-:S09]  /*124b0*/  LEA.HI.X.SX32 R5, R3, R5, 0x1, P1 ;  /* 0x0000000503057211 */ /* 0x000fd200008f0eff */
.L_x_842:
[----:B------:R-:W-:Y:S05]  /*124c0*/  BSYNC.RECONVERGENT B1 ;  /* 0x0000000000017941 */ /* 0x000fea0003800200 */
.L_x_839:
[C---:B------:R-:W-:Y:S01]  /*124d0*/  ISETP.GE.AND P1, PT, R2.reuse, R0, PT ;  /* 0x000000000200720c */ /* 0x040fe20003f26270 */
[----:B------:R-:W-:Y:S01]  /*124e0*/  BSSY.RECONVERGENT B1, `(.L_x_844) ;  /* 0x0000024000017945 */ /* 0x000fe20003800200 */
[----:B------:R-:W-:-:S11]  /*124f0*/  LEA R3, R2, UR4, 0x2 ;  /* 0x0000000402037c11 */ /* 0x000fd6000f8e10ff */
[----:B------:R-:W0:Y:S01]  /*12500*/  @!P1 LDS R7, [R3] ;  /* 0x0000000003079984 */ /* 0x000e220000000800 */
[----:B------:R-:W1:Y:S02]  /*12510*/  @!P1 LDC.64 R8, c[0x0][0x390] ;  /* 0x0000e400ff089b82 */ /* 0x000e640000000a00 */
[----:B-1----:R-:W-:Y:S01]  /*12520*/  @!P1 LEA R4, P2, R6, R8, 0x2 ;  /* 0x0000000806049211 */ /* 0x002fe200078410ff */
[----:B------:R-:W-:-:S03]  /*12530*/  VIADD R8, R2, 0x260 ;  /* 0x0000026002087836 */ /* 0x000fc60000000000 */
[----:B------:R-:W-:-:S05]  /*12540*/  @!P1 LEA.HI.X R5, R6, R9, R5, 0x2, P2 ;  /* 0x0000000906059211 */ /* 0x000fca00010f1405 */
[----:B0-----:R0:W-:Y:S01]  /*12550*/  @!P1 STG.E desc[UR10][R4.64], R7 ;  /* 0x0000000704009986 */ /* 0x0011e2000c10190a */
[----:B------:R-:W-:-:S13]  /*12560*/  ISETP.GE.AND P1, PT, R8, R29, PT ;  /* 0x0000001d0800720c */ /* 0x000fda0003f26270 */
[----:B0-----:R-:W-:Y:S05]  /*12570*/  @!P1 BRA `(.L_x_845) ;  /* 0x0000000000289947 */ /* 0x001fea0003800000 */
[----:B------:R-:W-:Y:S01]  /*12580*/  BSSY.RECONVERGENT B2, `(.L_x_846) ;  /* 0x0000006000027945 */ /* 0x000fe20003800200 */
[----:B------:R-:W-:Y:S01]  /*12590*/  IMAD.IADD R7, R8, 0x1, -R29 ;  /* 0x0000000108077824 */ /* 0x000fe200078e0a1d */
[----:B------:R-:W-:Y:S02]  /*125a0*/  CS2R R4, SRZ ;  /* 0x0000000000047805 */ /* 0x000fe4000001ff00 */
[----:B------:R-:W-:Y:S05]  /*125b0*/  @P0 BRA `(.L_x_847) ;  /* 0x0000000000080947 */ /* 0x000fea0003800000 */
[----:B------:R-:W0:Y:S02]  /*125c0*/  LDC.64 R4, c[0x0][0x3e0] ;  /* 0x0000f800ff047b82 */ /* 0x000e240000000a00 */
[----:B0-----:R-:W5:Y:S02]  /*125d0*/  LDG.E.64 R4, desc[UR10][R4.64] ;  /* 0x0000000a04047981 */ /* 0x001f64000c1e1b00 */
.L_x_847:
[----:B------:R-:W-:Y:S05]  /*125e0*/  BSYNC.RECONVERGENT B2 ;  /* 0x0000000000027941 */ /* 0x000fea0003800200 */
.L_x_846:
[----:B-----5:R-:W-:-:S04]  /*125f0*/  IADD3 R6, P1, PT, R7, R4, RZ ;  /* 0x0000000407067210 */ /* 0x020fc80007f3e0ff */
[----:B------:R-:W-:Y:S01]  /*12600*/  LEA.HI.X.SX32 R5, R7, R5, 0x1, P1 ;  /* 0x0000000507057211 */ /* 0x000fe200008f0eff */
[----:B------:R-:W-:Y:S08]  /*12610*/  BRA `(.L_x_848) ;  /* 0x0000000000407947 */ /* 0x000ff00003800000 */
.L_x_845:
[----:B------:R-:W-:Y:S01]  /*12620*/  BSSY.RECONVERGENT B2, `(.L_x_849) ;  /* 0x0000008000027945 */ /* 0x000fe20003800200 */
[----:B------:R-:W-:-:S03]  /*12630*/  CS2R R6, SRZ ;  /* 0x0000000000067805 */ /* 0x000fc6000001ff00 */
[----:B------:R-:W-:Y:S05]  /*12640*/  @P0 BRA `(.L_x_850) ;  /* 0x0000000000140947 */ /* 0x000fea0003800000 */
[----:B------:R-:W0:Y:S01]  /*12650*/  LDC.64 R4, c[0x0][0x3e0] ;  /* 0x0000f800ff047b82 */ /* 0x000e220000000a00 */
[----:B------:R-:W1:Y:S01]  /*12660*/  LDCU.64 UR4, c[0x0][0x3d8] ;  /* 0x00007b00ff0477ac */ /* 0x000e620008000a00 */
[----:B0-----:R-:W1:Y:S02]  /*12670*/  LDG.E.64 R4, desc[UR10][R4.64] ;  /* 0x0000000a04047981 */ /* 0x001e64000c1e1b00 */
[----:B-1----:R-:W-:-:S04]  /*12680*/  IADD3 R6, P1, PT, -R4, UR4, RZ ;  /* 0x0000000404067c10 */ /* 0x002fc8000ff3e1ff */
[----:B------:R-:W-:-:S09]  /*12690*/  IADD3.X R7, PT, PT, ~R5, UR5, RZ, P1, !PT ;  /* 0x0000000505077c10 */ /* 0x000fd20008ffe5ff */
.L_x_850:
[----:B------:R-:W-:Y:S05]  /*126a0*/  BSYNC.RECONVERGENT B2 ;  /* 0x0000000000027941 */ /* 0x000fea0003800200 */
.L_x_849:
[----:B------:R-:W0:Y:S01]  /*126b0*/  LDCU.64 UR4, c[0x0][0x3d0] ;  /* 0x00007a00ff0477ac */ /* 0x000e220008000a00 */
[----:B------:R-:W-:-:S04]  /*126c0*/  IADD3 R4, P1, PT, R8, R6, RZ ;  /* 0x0000000608047210 */ /* 0x000fc80007f3e0ff */
[----:B------:R-:W-:Y:S01]  /*126d0*/  LOP3.LUT R4, RZ, R4, RZ, 0x33, !PT ;  /* 0x00000004ff047212 */ /* 0x000fe200078e33ff */
[----:B------:R-:W-:-:S03]  /*126e0*/  IMAD.X R5, RZ, RZ, R7, P1 ;  /* 0x000000ffff057224 */ /* 0x000fc600008e0607 */
[----:B0-----:R-:W-:Y:S02]  /*126f0*/  IADD3 R6, P1, PT, R4, UR4, RZ ;  /* 0x0000000404067c10 */ /* 0x001fe4000ff3e0ff */
[----:B------:R-:W-:-:S04]  /*12700*/  LOP3.LUT R4, RZ, R5, RZ, 0x33, !PT ;  /* 0x00000005ff047212 */ /* 0x000fc800078e33ff */
[----:B------:R-:W-:-:S07]  /*12710*/  IADD3.X R5, PT, PT, R4, UR5, RZ, P1, !PT ;  /* 0x0000000504057c10 */ /* 0x000fce0008ffe4ff */
.L_x_848:
[----:B------:R-:W-:Y:S05]  /*12720*/  BSYNC.RECONVERGENT B1 ;  /* 0x0000000000017941 */ /* 0x000fea0003800200 */
.L_x_844:
[----:B------:R-:W-:Y:S01]  /*12730*/  ISETP.GE.AND P1, PT, R8, R0, PT ;  /* 0x000000000800720c */ /* 0x000fe20003f26270 */
[----:B------:R-:W-:-:S12]  /*12740*/  BSSY.RECONVERGENT B1, `(.L_x_851) ;  /* 0x0000023000017945 */ /* 0x000fd80003800200 */
[----:B------:R-:W0:Y:S01]  /*12750*/  @!P1 LDS R7, [R3+0x980] ;  /* 0x0009800003079984 */ /* 0x000e220000000800 */
        /* <DEDUP_REMOVED lines=13> */
.L_x_854:
[----:B------:R-:W-:Y:S05]  /*12830*/  BSYNC.RECONVERGENT B2 ;  /* 0x0000000000027941 */ /* 0x000fea0003800200 */
.L_x_853:
[----:B-----5:R-:W-:-:S04]  /*12840*/  IADD3 R6, P1, PT, R7, R4, RZ ;  /* 0x0000000407067210 */ /* 0x020fc80007f3e0ff */
[----:B------:R-:W-:Y:S01]  /*12850*/  LEA.HI.X.SX32 R5, R7, R5, 0x1, P1 ;  /* 0x0000000507057211 */ /* 0x000fe200008f0eff */
[----:B------:R-:W-:Y:S08]  /*12860*/  BRA `(.L_x_855) ;  /* 0x0000000000407947 */ /* 0x000ff00003800000 */
.L_x_852:
        /* <DEDUP_REMOVED lines=8> */
.L_x_857:
[----:B------:R-:W-:Y:S05]  /*128f0*/  BSYNC.RECONVERGENT B2 ;  /* 0x0000000000027941 */ /* 0x000fea0003800200 */
.L_x_856:
[----:B------:R-:W0:Y:S01]  /*12900*/  LDCU.64 UR4, c[0x0][0x3d0] ;  /* 0x00007a00ff0477ac */ /* 0x000e220008000a00 */
[----:B------:R-:W-:-:S04]  /*12910*/  IADD3 R4, P1, PT, R8, R6, RZ ;  /* 0x0000000608047210 */ /* 0x000fc80007f3e0ff */
[----:B------:R-:W-:Y:S01]  /*12920*/  LOP3.LUT R4, RZ, R4, RZ, 0x33, !PT ;  /* 0x00000004ff047212 */ /* 0x000fe200078e33ff */
[----:B------:R-:W-:-:S03]  /*12930*/  IMAD.X R5, RZ, RZ, R7, P1 ;  /* 0x000000ffff057224 */ /* 0x000fc600008e0607 */
[----:B0-----:R-:W-:Y:S02]  /*12940*/  IADD3 R6, P1, PT, R4, UR4, RZ ;  /* 0x0000000404067c10 */ /* 0x001fe4000ff3e0ff */
[----:B------:R-:W-:-:S04]  /*12950*/  LOP3.LUT R4, RZ, R5, RZ, 0x33, !PT ;  /* 0x00000005ff047212 */ /* 0x000fc800078e33ff */
[----:B------:R-:W-:-:S07]  /*12960*/  IADD3.X R5, PT, PT, R4, UR5, RZ, P1, !PT ;  /* 0x0000000504057c10 */ /* 0x000fce0008ffe4ff */
.L_x_855:
[----:B------:R-:W-:Y:S05]  /*12970*/  BSYNC.RECONVERGENT B1 ;  /* 0x0000000000017941 */ /* 0x000fea0003800200 */
.L_x_851:
        /* <DEDUP_REMOVED lines=16> */
.L_x_861:
[----:B------:R-:W-:Y:S05]  /*12a80*/  BSYNC.RECONVERGENT B2 ;  /* 0x0000000000027941 */ /* 0x000fea0003800200 */
.L_x_860:
[----:B-----5:R-:W-:-:S04]  /*12a90*/  IADD3 R6, P1, PT, R7, R4, RZ ;  /* 0x0000000407067210 */ /* 0x020fc80007f3e0ff */
[----:B------:R-:W-:Y:S01]  /*12aa0*/  LEA.HI.X.SX32 R5, R7, R5, 0x1, P1 ;  /* 0x0000000507057211 */ /* 0x000fe200008f0eff */
[----:B------:R-:W-:Y:S08]  /*12ab0*/  BRA `(.L_x_862) ;  /* 0x0000000000407947 */ /* 0x000ff00003800000 */
.L_x_859:
        /* <DEDUP_REMOVED lines=8> */
.L_x_864:
[----:B------:R-:W-:Y:S05]  /*12b40*/  BSYNC.RECONVERGENT B2 ;  /* 0x0000000000027941 */ /* 0x000fea0003800200 */
.L_x_863:
[----:B------:R-:W0:Y:S01]  /*12b50*/  LDCU.64 UR4, c[0x0][0x3d0] ;  /* 0x00007a00ff0477ac */ /* 0x000e220008000a00 */
[----:B------:R-:W-:-:S04]  /*12b60*/  IADD3 R4, P1, PT, R8, R6, RZ ;  /* 0x0000000608047210 */ /* 0x000fc80007f3e0ff */
[----:B------:R-:W-:Y:S01]  /*12b70*/  LOP3.LUT R4, RZ, R4, RZ, 0x33, !PT ;  /* 0x00000004ff047212 */ /* 0x000fe200078e33ff */
[----:B------:R-:W-:-:S03]  /*12b80*/  IMAD.X R5, RZ, RZ, R7, P1 ;  /* 0x000000ffff057224 */ /* 0x000fc600008e0607 */
[----:B0-----:R-:W-:Y:S02]  /*12b90*/  IADD3 R6, P1, PT, R4, UR4, RZ ;  /* 0x0000000404067c10 */ /* 0x001fe4000ff3e0ff */
[----:B------:R-:W-:-:S04]  /*12ba0*/  LOP3.LUT R4, RZ, R5, RZ, 0x33, !PT ;  /* 0x00000005ff047212 */ /* 0x000fc800078e33ff */
[----:B------:R-:W-:-:S07]  /*12bb0*/  IADD3.X R5, PT, PT, R4, UR5, RZ, P1, !PT ;  /* 0x0000000504057c10 */ /* 0x000fce0008ffe4ff */
.L_x_862:
[----:B------:R-:W-:Y:S05]  /*12bc0*/  BSYNC.RECONVERGENT B1 ;  /* 0x0000000000017941 */ /* 0x000fea0003800200 */
.L_x_858:
        /* <DEDUP_REMOVED lines=16> */
.L_x_868:
[----:B------:R-:W-:Y:S05]  /*12cd0*/  BSYNC.RECONVERGENT B2 ;  /* 0x0000000000027941 */ /* 0x000fea0003800200 */
.L_x_867:
[----:B-----5:R-:W-:-:S04]  /*12ce0*/  IADD3 R6, P1, PT, R7, R4, RZ ;  /* 0x0000000407067210 */ /* 0x020fc80007f3e0ff */
[----:B------:R-:W-:Y:S01]  /*12cf0*/  LEA.HI.X.SX32 R5, R7, R5, 0x1, P1 ;  /* 0x0000000507057211 */ /* 0x000fe200008f0eff */
[----:B------:R-:W-:Y:S08]  /*12d00*/  BRA `(.L_x_869) ;  /* 0x0000000000407947 */ /* 0x000ff00003800000 */
.L_x_866:
        /* <DEDUP_REMOVED lines=8> */
.L_x_871:
[----:B------:R-:W-:Y:S05]  /*12d90*/  BSYNC.RECONVERGENT B2 ;  /* 0x0000000000027941 */ /* 0x000fea0003800200 */
.L_x_870:
[----:B------:R-:W0:Y:S01]  /*12da0*/  LDCU.64 UR4, c[0x0][0x3d0] ;  /* 0x00007a00ff0477ac */ /* 0x000e220008000a00 */
[----:B------:R-:W-:-:S04]  /*12db0*/  IADD3 R4, P1, PT, R8, R6, RZ ;  /* 0x0000000608047210 */ /* 0x000fc80007f3e0ff */
[----:B------:R-:W-:Y:S01]  /*12dc0*/  LOP3.LUT R4, RZ, R4, RZ, 0x33, !PT ;  /* 0x00000004ff047212 */ /* 0x000fe200078e33ff */
[----:B------:R-:W-:-:S03]  /*12dd0*/  IMAD.X R5, RZ, RZ, R7, P1 ;  /* 0x000000ffff057224 */ /* 0x000fc600008e0607 */
[----:B0-----:R-:W-:Y:S02]  /*12de0*/  IADD3 R6, P1, PT, R4, UR4, RZ ;  /* 0x0000000404067c10 */ /* 0x001fe4000ff3e0ff */
[----:B------:R-:W-:-:S04]  /*12df0*/  LOP3.LUT R4, RZ, R5, RZ, 0x33, !PT ;  /* 0x00000005ff047212 */ /* 0x000fc800078e33ff */
[----:B------:R-:W-:-:S07]  /*12e00*/  IADD3.X R5, PT, PT, R4, UR5, RZ, P1, !PT ;  /* 0x0000000504057c10 */ /* 0x000fce0008ffe4ff */
.L_x_869:
[----:B------:R-:W-:Y:S05]  /*12e10*/  BSYNC.RECONVERGENT B1 ;  /* 0x0000000000017941 */ /* 0x000fea0003800200 */
.L_x_865:
        /* <DEDUP_REMOVED lines=16> */
.L_x_875:
[----:B------:R-:W-:Y:S05]  /*12f20*/  BSYNC.RECONVERGENT B2 ;  /* 0x0000000000027941 */ /* 0x000fea0003800200 */
.L_x_874:
[----:B-----5:R-:W-:-:S04]  /*12f30*/  IADD3 R6, P1, PT, R7, R4, RZ ;  /* 0x0000000407067210 */ /* 0x020fc80007f3e0ff */
[----:B------:R-:W-:Y:S01]  /*12f40*/  LEA.HI.X.SX32 R5, R7, R5, 0x1, P1 ;  /* 0x0000000507057211 */ /* 0x000fe200008f0eff */
[----:B------:R-:W-:Y:S08]  /*12f50*/  BRA `(.L_x_876) ;  /* 0x0000000000407947 */ /* 0x000ff00003800000 */
.L_x_873:
        /* <DEDUP_REMOVED lines=8> */
.L_x_878:
[----:B------:R-:W-:Y:S05]  /*12fe0*/  BSYNC.RECONVERGENT B2 ;  /* 0x0000000000027941 */ /* 0x000fea0003800200 */
.L_x_877:
[----:B------:R-:W0:Y:S01]  /*12ff0*/  LDCU.64 UR4, c[0x0][0x3d0] ;  /* 0x00007a00ff0477ac */ /* 0x000e220008000a00 */
[----:B------:R-:W-:-:S04]  /*13000*/  IADD3 R4, P1, PT, R8, R6, RZ ;  /* 0x0000000608047210 */ /* 0x000fc80007f3e0ff */
[----:B------:R-:W-:Y:S01]  /*13010*/  LOP3.LUT R4, RZ, R4, RZ, 0x33, !PT ;  /* 0x00000004ff047212 */ /* 0x000fe200078e33ff */
[----:B------:R-:W-:-:S03]  /*13020*/  IMAD.X R5, RZ, RZ, R7, P1 ;  /* 0x000000ffff057224 */ /* 0x000fc600008e0607 */
[----:B0-----:R-:W-:Y:S02]  /*13030*/  IADD3 R6, P1, PT, R4, UR4, RZ ;  /* 0x0000000404067c10 */ /* 0x001fe4000ff3e0ff */
[----:B------:R-:W-:-:S04]  /*13040*/  LOP3.LUT R4, RZ, R5, RZ, 0x33, !PT ;  /* 0x00000005ff047212 */ /* 0x000fc800078e33ff */
[----:B------:R-:W-:-:S07]  /*13050*/  IADD3.X R5, PT, PT, R4, UR5, RZ, P1, !PT ;  /* 0x0000000504057c10 */ /* 0x000fce0008ffe4ff */
.L_x_876:
[----:B------:R-:W-:Y:S05]  /*13060*/  BSYNC.RECONVERGENT B1 ;  /* 0x0000000000017941 */ /* 0x000fea0003800200 */
.L_x_872:
        /* <DEDUP_REMOVED lines=16> */
.L_x_882:
[----:B------:R-:W-:Y:S05]  /*13170*/  BSYNC.RECONVERGENT B2 ;  /* 0x0000000000027941 */ /* 0x000fea0003800200 */
.L_x_881:
[----:B-----5:R-:W-:-:S04]  /*13180*/  IADD3 R6, P1, PT, R7, R4, RZ ;  /* 0x0000000407067210 */ /* 0x020fc80007f3e0ff */
[----:B------:R-:W-:Y:S01]  /*13190*/  LEA.HI.X.SX32 R5, R7, R5, 0x1, P1 ;  /* 0x0000000507057211 */ /* 0x000fe200008f0eff */
[----:B------:R-:W-:Y:S08]  /*131a0*/  BRA `(.L_x_883) ;  /* 0x0000000000407947 */ /* 0x000ff00003800000 */
.L_x_880:
        /* <DEDUP_REMOVED lines=8> */
.L_x_885:
[----:B------:R-:W-:Y:S05]  /*13230*/  BSYNC.RECONVERGENT B2 ;  /* 0x0000000000027941 */ /* 0x000fea0003800200 */
.L_x_884:
[----:B------:R-:W0:Y:S01]  /*13240*/  LDCU.64 UR4, c[0x0][0x3d0] ;  /* 0x00007a00ff0477ac */ /* 0x000e220008000a00 */
[----:B------:R-:W-:-:S04]  /*13250*/  IADD3 R4, P1, PT, R8, R6, RZ ;  /* 0x0000000608047210 */ /* 0x000fc80007f3e0ff */
[----:B------:R-:W-:Y:S01]  /*13260*/  LOP3.LUT R4, RZ, R4, RZ, 0x33, !PT ;  /* 0x00000004ff047212 */ /* 0x000fe200078e33ff */
[----:B------:R-:W-:-:S03]  /*13270*/  IMAD.X R5, RZ, RZ, R7, P1 ;  /* 0x000000ffff057224 */ /* 0x000fc600008e0607 */
[----:B0-----:R-:W-:Y:S02]  /*13280*/  IADD3 R6, P1, PT, R4, UR4, RZ ;  /* 0x0000000404067c10 */ /* 0x001fe4000ff3e0ff */
[----:B------:R-:W-:-:S04]  /*13290*/  LOP3.LUT R4, RZ, R5, RZ, 0x33, !PT ;  /* 0x00000005ff047212 */ /* 0x000fc800078e33ff */
[----:B------:R-:W-:-:S07]  /*132a0*/  IADD3.X R5, PT, PT, R4, UR5, RZ, P1, !PT ;  /* 0x0000000504057c10 */ /* 0x000fce0008ffe4ff */
.L_x_883:
[----:B------:R-:W-:Y:S05]  /*132b0*/  BSYNC.RECONVERGENT B1 ;  /* 0x0000000000017941 */ /* 0x000fea0003800200 */
.L_x_879:
        /* <DEDUP_REMOVED lines=16> */
.L_x_889:
[----:B------:R-:W-:Y:S05]  /*133c0*/  BSYNC.RECONVERGENT B2 ;  /* 0x0000000000027941 */ /* 0x000fea0003800200 */
.L_x_888:
[----:B-----5:R-:W-:-:S04]  /*133d0*/  IADD3 R6, P1, PT, R7, R4, RZ ;  /* 0x0000000407067210 */ /* 0x020fc80007f3e0ff */
[----:B------:R-:W-:Y:S01]  /*133e0*/  LEA.HI.X.SX32 R5, R7, R5, 0x1, P1 ;  /* 0x0000000507057211 */ /* 0x000fe200008f0eff */
[----:B------:R-:W-:Y:S08]  /*133f0*/  BRA `(.L_x_890) ;  /* 0x0000000000407947 */ /* 0x000ff00003800000 */
.L_x_887:
        /* <DEDUP_REMOVED lines=8> */
.L_x_892:
[----:B------:R-:W-:Y:S05]  /*13480*/  BSYNC.RECONVERGENT B2 ;  /* 0x0000000000027941 */ /* 0x000fea0003800200 */
.L_x_891:
[----:B------:R-:W0:Y:S01]  /*13490*/  LDCU.64 UR4, c[0x0][0x3d0] ;  /* 0x00007a00ff0477ac */ /* 0x000e220008000a00 */
[----:B------:R-:W-:-:S04]  /*134a0*/  IADD3 R4, P1, PT, R8, R6, RZ ;  /* 0x0000000608047210 */ /* 0x000fc80007f3e0ff */
[----:B------:R-:W-:Y:S01]  /*134b0*/  LOP3.LUT R4, RZ, R4, RZ, 0x33, !PT ;  /* 0x00000004ff047212 */ /* 0x000fe200078e33ff */
[----:B------:R-:W-:-:S03]  /*134c0*/  IMAD.X R5, RZ, RZ, R7, P1 ;  /* 0x000000ffff057224 */ /* 0x000fc600008e0607 */
[----:B0-----:R-:W-:Y:S02]  /*134d0*/  IADD3 R6, P1, PT, R4, UR4, RZ ;  /* 0x0000000404067c10 */ /* 0x001fe4000ff3e0ff */
[----:B------:R-:W-:-:S04]  /*134e0*/  LOP3.LUT R4, RZ, R5, RZ, 0x33, !PT ;  /* 0x00000005ff047212 */ /* 0x000fc800078e33ff */
[----:B------:R-:W-:-:S07]  /*134f0*/  IADD3.X R5, PT, PT, R4, UR5, RZ, P1, !PT ;  /* 0x0000000504057c10 */ /* 0x000fce0008ffe4ff */
.L_x_890:
[----:B------:R-:W-:Y:S05]  /*13500*/  BSYNC.RECONVERGENT B1 ;  /* 0x0000000000017941 */ /* 0x000fea0003800200 */
.L_x_886:
        /* <DEDUP_REMOVED lines=16> */
.L_x_896:
[----:B------:R-:W-:Y:S05]  /*13610*/  BSYNC.RECONVERGENT B2 ;  /* 0x0000000000027941 */ /* 0x000fea0003800200 */
.L_x_895:
[----:B-----5:R-:W-:-:S04]  /*13620*/  IADD3 R6, P1, PT, R7, R4, RZ ;  /* 0x0000000407067210 */ /* 0x020fc80007f3e0ff */
[----:B------:R-:W-:Y:S01]  /*13630*/  LEA.HI.X.SX32 R5, R7, R5, 0x1, P1 ;  /* 0x0000000507057211 */ /* 0x000fe200008f0eff */
[----:B------:R-:W-:Y:S08]  /*13640*/  BRA `(.L_x_897) ;  /* 0x0000000000407947 */ /* 0x000ff00003800000 */
.L_x_894:
        /* <DEDUP_REMOVED lines=8> */
.L_x_899:
[----:B------:R-:W-:Y:S05]  /*136d0*/  BSYNC.RECONVERGENT B2 ;  /* 0x0000000000027941 */ /* 0x000fea0003800200 */
.L_x_898:
[----:B------:R-:W0:Y:S01]  /*136e0*/  LDCU.64 UR4, c[0x0][0x3d0] ;  /* 0x00007a00ff0477ac */ /* 0x000e220008000a00 */
[----:B------:R-:W-:-:S04]  /*136f0*/  IADD3 R4, P1, PT, R8, R6, RZ ;  /* 0x0000000608047210 */ /* 0x000fc80007f3e0ff */
[----:B------:R-:W-:Y:S01]  /*13700*/  LOP3.LUT R4, RZ, R4, RZ, 0x33, !PT ;  /* 0x00000004ff047212 */ /* 0x000fe200078e33ff */
[----:B------:R-:W-:-:S03]  /*13710*/  IMAD.X R5, RZ, RZ, R7, P1 ;  /* 0x000000ffff057224 */ /* 0x000fc600008e0607 */
[----:B0-----:R-:W-:Y:S02]  /*13720*/  IADD3 R6, P1, PT, R4, UR4, RZ ;  /* 0x0000000404067c10 */ /* 0x001fe4000ff3e0ff */
[----:B------:R-:W-:-:S04]  /*13730*/  LOP3.LUT R4, RZ, R5, RZ, 0x33, !PT ;  /* 0x00000005ff047212 */ /* 0x000fc800078e33ff */
[----:B------:R-:W-:-:S07]  /*13740*/  IADD3.X R5, PT, PT, R4, UR5, RZ, P1, !PT ;  /* 0x0000000504057c10 */ /* 0x000fce0008ffe4ff */
.L_x_897:
[----:B------:R-:W-:Y:S05]  /*13750*/  BSYNC.RECONVERGENT B1 ;  /* 0x0000000000017941 */ /* 0x000fea0003800200 */
.L_x_893:
        /* <DEDUP_REMOVED lines=16> */
.L_x_903:
[----:B------:R-:W-:Y:S05]  /*13860*/  BSYNC.RECONVERGENT B2 ;  /* 0x0000000000027941 */ /* 0x000fea0003800200 */
.L_x_902:
[----:B-----5:R-:W-:-:S04]  /*13870*/  IADD3 R6, P1, PT, R7, R4, RZ ;  /* 0x0000000407067210 */ /* 0x020fc80007f3e0ff */
[----:B------:R-:W-:Y:S01]  /*13880*/  LEA.HI.X.SX32 R5, R7, R5, 0x1, P1 ;  /* 0x0000000507057211 */ /* 0x000fe200008f0eff */
[----:B------:R-:W-:Y:S08]  /*13890*/  BRA `(.L_x_904) ;  /* 0x0000000000407947 */ /* 0x000ff00003800000 */
.L_x_901:
        /* <DEDUP_REMOVED lines=8> */
.L_x_906:
[----:B------:R-:W-:Y:S05]  /*13920*/  BSYNC.RECONVERGENT B2 ;  /* 0x0000000000027941 */ /* 0x000fea0003800200 */
.L_x_905:
[----:B------:R-:W0:Y:S01]  /*13930*/  LDCU.64 UR4, c[0x0][0x3d0] ;  /* 0x00007a00ff0477ac */ /* 0x000e220008000a00 */
[----:B------:R-:W-:-:S04]  /*13940*/  IADD3 R4, P1, PT, R8, R6, RZ ;  /* 0x0000000608047210 */ /* 0x000fc80007f3e0ff */
[----:B------:R-:W-:Y:S01]  /*13950*/  LOP3.LUT R4, RZ, R4, RZ, 0x33, !PT ;  /* 0x00000004ff047212 */ /* 0x000fe200078e33ff */
[----:B------:R-:W-:-:S03]  /*13960*/  IMAD.X R5, RZ, RZ, R7, P1 ;  /* 0x000000ffff057224 */ /* 0x000fc600008e0607 */
[----:B0-----:R-:W-:Y:S02]  /*13970*/  IADD3 R6, P1, PT, R4, UR4, RZ ;  /* 0x0000000404067c10 */ /* 0x001fe4000ff3e0ff */
[----:B------:R-:W-:-:S04]  /*13980*/  LOP3.LUT R4, RZ, R5, RZ, 0x33, !PT ;  /* 0x00000005ff047212 */ /* 0x000fc800078e33ff */
[----:B------:R-:W-:-:S07]  /*13990*/  IADD3.X R5, PT, PT, R4, UR5, RZ, P1, !PT ;  /* 0x0000000504057c10 */ /* 0x000fce0008ffe4ff */
.L_x_904:
[----:B------:R-:W-:Y:S05]  /*139a0*/  BSYNC.RECONVERGENT B1 ;  /* 0x0000000000017941 */ /* 0x000fea0003800200 */
.L_x_900:
        /* <DEDUP_REMOVED lines=16> */
.L_x_910:
[----:B------:R-:W-:Y:S05]  /*13ab0*/  BSYNC.RECONVERGENT B2 ;  /* 0x0000000000027941 */ /* 0x000fea0003800200 */
.L_x_909:
[----:B-----5:R-:W-:-:S04]  /*13ac0*/  IADD3 R6, P1, PT, R7, R4, RZ ;  /* 0x0000000407067210 */ /* 0x020fc80007f3e0ff */
[----:B------:R-:W-:Y:S01]  /*13ad0*/  LEA.HI.X.SX32 R5, R7, R5, 0x1, P1 ;  /* 0x0000000507057211 */ /* 0x000fe200008f0eff */
[----:B------:R-:W-:Y:S08]  /*13ae0*/  BRA `(.L_x_911) ;  /* 0x0000000000407947 */ /* 0x000ff00003800000 */
.L_x_908:
        /* <DEDUP_REMOVED lines=8> */
.L_x_913:
[----:B------:R-:W-:Y:S05]  /*13b70*/  BSYNC.RECONVERGENT B2 ;  /* 0x0000000000027941 */ /* 0x000fea0003800200 */
.L_x_912:
[----:B------:R-:W0:Y:S01]  /*13b80*/  LDCU.64 UR4, c[0x0][0x3d0] ;  /* 0x00007a00ff0477ac */ /* 0x000e220008000a00 */
[----:B------:R-:W-:-:S04]  /*13b90*/  IADD3 R4, P1, PT, R8, R6, RZ ;  /* 0x0000000608047210 */ /* 0x000fc80007f3e0ff */
[----:B------:R-:W-:Y:S01]  /*13ba0*/  LOP3.LUT R4, RZ, R4, RZ, 0x33, !PT ;  /* 0x00000004ff047212 */ /* 0x000fe200078e33ff */
[----:B------:R-:W-:-:S03]  /*13bb0*/  IMAD.X R5, RZ, RZ, R7, P1 ;  /* 0x000000ffff057224 */ /* 0x000fc600008e0607 */
[----:B0-----:R-:W-:Y:S02]  /*13bc0*/  IADD3 R6, P1, PT, R4, UR4, RZ ;  /* 0x0000000404067c10 */ /* 0x001fe4000ff3e0ff */
[----:B------:R-:W-:-:S04]  /*13bd0*/  LOP3.LUT R4, RZ, R5, RZ, 0x33, !PT ;  /* 0x00000005ff047212 */ /* 0x000fc800078e33ff */
[----:B------:R-:W-:-:S07]  /*13be0*/  IADD3.X R5, PT, PT, R4, UR5, RZ, P1, !PT ;  /* 0x0000000504057c10 */ /* 0x000fce0008ffe4ff */
.L_x_911:
[----:B------:R-:W-:Y:S05]  /*13bf0*/  BSYNC.RECONVERGENT B1 ;  /* 0x0000000000017941 */ /* 0x000fea0003800200 */
.L_x_907:
        /* <DEDUP_REMOVED lines=16> */
.L_x_917:
[----:B------:R-:W-:Y:S05]  /*13d00*/  BSYNC.RECONVERGENT B2 ;  /* 0x0000000000027941 */ /* 0x000fea0003800200 */
.L_x_916:
[----:B-----5:R-:W-:-:S04]  /*13d10*/  IADD3 R6, P1, PT, R7, R4, RZ ;  /* 0x0000000407067210 */ /* 0x020fc80007f3e0ff */
[----:B------:R-:W-:Y:S01]  /*13d20*/  LEA.HI.X.SX32 R5, R7, R5, 0x1, P1 ;  /* 0x0000000507057211 */ /* 0x000fe200008f0eff */
[----:B------:R-:W-:Y:S08]  /*13d30*/  BRA `(.L_x_918) ;  /* 0x0000000000407947 */ /* 0x000ff00003800000 */
.L_x_915:
        /* <DEDUP_REMOVED lines=8> */
.L_x_920:
[----:B------:R-:W-:Y:S05]  /*13dc0*/  BSYNC.RECONVERGENT B2 ;  /* 0x0000000000027941 */ /* 0x000fea0003800200 */
.L_x_919:
[----:B------:R-:W0:Y:S01]  /*13dd0*/  LDCU.64 UR4, c[0x0][0x3d0] ;  /* 0x00007a00ff0477ac */ /* 0x000e220008000a00 */
[----:B------:R-:W-:-:S04]  /*13de0*/  IADD3 R4, P1, PT, R8, R6, RZ ;  /* 0x0000000608047210 */ /* 0x000fc80007f3e0ff */
[----:B------:R-:W-:Y:S01]  /*13df0*/  LOP3.LUT R4, RZ, R4, RZ, 0x33, !PT ;  /* 0x00000004ff047212 */ /* 0x000fe200078e33ff */
[----:B------:R-:W-:-:S03]  /*13e00*/  IMAD.X R5, RZ, RZ, R7, P1 ;  /* 0x000000ffff057224 */ /* 0x000fc600008e0607 */
[----:B0-----:R-:W-:Y:S02]  /*13e10*/  IADD3 R6, P1, PT, R4, UR4, RZ ;  /* 0x0000000404067c10 */ /* 0x001fe4000ff3e0ff */
[----:B------:R-:W-:-:S04]  /*13e20*/  LOP3.LUT R4, RZ, R5, RZ, 0x33, !PT ;  /* 0x00000005ff047212 */ /* 0x000fc800078e33ff */
[----:B------:R-:W-:-:S07]  /*13e30*/  IADD3.X R5, PT, PT, R4, UR5, RZ, P1, !PT ;  /* 0x0000000504057c10 */ /* 0x000fce0008ffe4ff */
.L_x_918:
[----:B------:R-:W-:Y:S05]  /*13e40*/  BSYNC.RECONVERGENT B1 ;  /* 0x0000000000017941 */ /* 0x000fea0003800200 */
.L_x_914:
        /* <DEDUP_REMOVED lines=16> */
.L_x_924:
[----:B------:R-:W-:Y:S05]  /*13f50*/  BSYNC.RECONVERGENT B2 ;  /* 0x0000000000027941 */ /* 0x000fea0003800200 */
.L_x_923:
[----:B-----5:R-:W-:-:S04]  /*13f60*/  IADD3 R6, P1, PT, R7, R4, RZ ;  /* 0x0000000407067210 */ /* 0x020fc80007f3e0ff */
[----:B------:R-:W-:Y:S01]  /*13f70*/  LEA.HI.X.SX32 R5, R7, R5, 0x1, P1 ;  /* 0x0000000507057211 */ /* 0x000fe200008f0eff */
[----:B------:R-:W-:Y:S08]  /*13f80*/  BRA `(.L_x_925) ;  /* 0x0000000000407947 */ /* 0x000ff00003800000 */
.L_x_922:
        /* <DEDUP_REMOVED lines=8> */
.L_x_927:
[----:B------:R-:W-:Y:S05]  /*14010*/  BSYNC.RECONVERGENT B2 ;  /* 0x0000000000027941 */ /* 0x000fea0003800200 */
.L_x_926:
[----:B------:R-:W0:Y:S01]  /*14020*/  LDCU.64 UR4, c[0x0][0x3d0] ;  /* 0x00007a00ff0477ac */ /* 0x000e220008000a00 */
[----:B------:R-:W-:-:S04]  /*14030*/  IADD3 R4, P1, PT, R8, R6, RZ ;  /* 0x0000000608047210 */ /* 0x000fc80007f3e0ff */
[----:B------:R-:W-:Y:S01]  /*14040*/  LOP3.LUT R4, RZ, R4, RZ, 0x33, !PT ;  /* 0x00000004ff047212 */ /* 0x000fe200078e33ff */
[----:B------:R-:W-:-:S03]  /*14050*/  IMAD.X R5, RZ, RZ, R7, P1 ;  /* 0x000000ffff057224 */ /* 0x000fc600008e0607 */
[----:B0-----:R-:W-:Y:S02]  /*14060*/  IADD3 R6, P1, PT, R4, UR4, RZ ;  /* 0x0000000404067c10 */ /* 0x001fe4000ff3e0ff */
[----:B------:R-:W-:-:S04]  /*14070*/  LOP3.LUT R4, RZ, R5, RZ, 0x33, !PT ;  /* 0x00000005ff047212 */ /* 0x000fc800078e33ff */
[----:B------:R-:W-:-:S07]  /*14080*/  IADD3.X R5, PT, PT, R4, UR5, RZ, P1, !PT ;  /* 0x0000000504057c10 */ /* 0x000fce0008ffe4ff */
.L_x_925:
[----:B------:R-:W-:Y:S05]  /*14090*/  BSYNC.RECONVERGENT B1 ;  /* 0x0000000000017941 */ /* 0x000fea0003800200 */
.L_x_921:
        /* <DEDUP_REMOVED lines=16> */
.L_x_931:
[----:B------:R-:W-:Y:S05]  /*141a0*/  BSYNC.RECONVERGENT B2 ;  /* 0x0000000000027941 */ /* 0x000fea0003800200 */
.L_x_930:
[----:B-----5:R-:W-:-:S04]  /*141b0*/  IADD3 R6, P1, PT, R7, R4, RZ ;  /* 0x0000000407067210 */ /* 0x020fc80007f3e0ff */
[----:B------:R-:W-:Y:S01]  /*141c0*/  LEA.HI.X.SX32 R5, R7, R5, 0x1, P1 ;  /* 0x0000000507057211 */ /* 0x000fe200008f0eff */
[----:B------:R-:W-:Y:S08]  /*141d0*/  BRA `(.L_x_932) ;  /* 0x0000000000407947 */ /* 0x000ff00003800000 */
.L_x_929:
        /* <DEDUP_REMOVED lines=8> */
.L_x_934:
[----:B------:R-:W-:Y:S05]  /*14260*/  BSYNC.RECONVERGENT B2 ;  /* 0x0000000000027941 */ /* 0x000fea0003800200 */
.L_x_933:
[----:B------:R-:W0:Y:S01]  /*14270*/  LDCU.64 UR4, c[0x0][0x3d0] ;  /* 0x00007a00ff0477ac */ /* 0x000e220008000a00 */
[----:B------:R-:W-:-:S04]  /*14280*/  IADD3 R4, P1, PT, R8, R6, RZ ;  /* 0x0000000608047210 */ /* 0x000fc80007f3e0ff */
[----:B------:R-:W-:Y:S01]  /*14290*/  LOP3.LUT R4, RZ, R4, RZ, 0x33, !PT ;  /* 0x00000004ff047212 */ /* 0x000fe200078e33ff */
[----:B------:R-:W-:-:S03]  /*142a0*/  IMAD.X R5, RZ, RZ, R7, P1 ;  /* 0x000000ffff057224 */ /* 0x000fc600008e0607 */
[----:B0-----:R-:W-:Y:S02]  /*142b0*/  IADD3 R6, P1, PT, R4, UR4, RZ ;  /* 0x0000000404067c10 */ /* 0x001fe4000ff3e0ff */
[----:B------:R-:W-:-:S04]  /*142c0*/  LOP3.LUT R4, RZ, R5, RZ, 0x33, !PT ;  /* 0x00000005ff047212 */ /* 0x000fc800078e33ff */
[----:B------:R-:W-:-:S07]  /*142d0*/  IADD3.X R5, PT, PT, R4, UR5, RZ, P1, !PT ;  /* 0x0000000504057c10 */ /* 0x000fce0008ffe4ff */
.L_x_932:
[----:B------:R-:W-:Y:S05]  /*142e0*/  BSYNC.RECONVERGENT B1 ;  /* 0x0000000000017941 */ /* 0x000fea0003800200 */
.L_x_928:
        /* <DEDUP_REMOVED lines=16> */
.L_x_938:
[----:B------:R-:W-:Y:S05]  /*143f0*/  BSYNC.RECONVERGENT B2 ;  /* 0x0000000000027941 */ /* 0x000fea0003800200 */
.L_x_937:
[----:B-----5:R-:W-:-:S04]  /*14400*/  IADD3 R6, P1, PT, R7, R4, RZ ;  /* 0x0000000407067210 */ /* 0x020fc80007f3e0ff */
[----:B------:R-:W-:Y:S01]  /*14410*/  LEA.HI.X.SX32 R5, R7, R5, 0x1, P1 ;  /* 0x0000000507057211 */ /* 0x000fe200008f0eff */
[----:B------:R-:W-:Y:S08]  /*14420*/  BRA `(.L_x_939) ;  /* 0x0000000000407947 */ /* 0x000ff00003800000 */
.L_x_936:
        /* <DEDUP_REMOVED lines=8> */
.L_x_941:
[----:B------:R-:W-:Y:S05]  /*144b0*/  BSYNC.RECONVERGENT B2 ;  /* 0x0000000000027941 */ /* 0x000fea0003800200 */
.L_x_940:
[----:B------:R-:W0:Y:S01]  /*144c0*/  LDCU.64 UR4, c[0x0][0x3d0] ;  /* 0x00007a00ff0477ac */ /* 0x000e220008000a00 */
[----:B------:R-:W-:-:S04]  /*144d0*/  IADD3 R4, P1, PT, R8, R6, RZ ;  /* 0x0000000608047210 */ /* 0x000fc80007f3e0ff */
[----:B------:R-:W-:Y:S01]  /*144e0*/  LOP3.LUT R4, RZ, R4, RZ, 0x33, !PT ;  /* 0x00000004ff047212 */ /* 0x000fe200078e33ff */
[----:B------:R-:W-:-:S03]  /*144f0*/  IMAD.X R5, RZ, RZ, R7, P1 ;  /* 0x000000ffff057224 */ /* 0x000fc600008e0607 */
[----:B0-----:R-:W-:Y:S02]  /*14500*/  IADD3 R6, P1, PT, R4, UR4, RZ ;  /* 0x0000000404067c10 */ /* 0x001fe4000ff3e0ff */
[----:B------:R-:W-:-:S04]  /*14510*/  LOP3.LUT R4, RZ, R5, RZ, 0x33, !PT ;  /* 0x00000005ff047212 */ /* 0x000fc800078e33ff */
[----:B------:R-:W-:-:S07]  /*14520*/  IADD3.X R5, PT, PT, R4, UR5, RZ, P1, !PT ;  /* 0x0000000504057c10 */ /* 0x000fce0008ffe4ff */
.L_x_939:
[----:B------:R-:W-:Y:S05]  /*14530*/  BSYNC.RECONVERGENT B1 ;  /* 0x0000000000017941 */ /* 0x000fea0003800200 */
.L_x_935:
        /* <DEDUP_REMOVED lines=16> */
.L_x_945:
[----:B------:R-:W-:Y:S05]  /*14640*/  BSYNC.RECONVERGENT B2 ;  /* 0x0000000000027941 */ /* 0x000fea0003800200 */
.L_x_944:
[----:B-----5:R-:W-:-:S04]  /*14650*/  IADD3 R6, P1, PT, R7, R4, RZ ;  /* 0x0000000407067210 */ /* 0x020fc80007f3e0ff */
[----:B------:R-:W-:Y:S01]  /*14660*/  LEA.HI.X.SX32 R5, R7, R5, 0x1, P1 ;  /* 0x0000000507057211 */ /* 0x000fe200008f0eff */
[----:B------:R-:W-:Y:S08]  /*14670*/  BRA `(.L_x_946) ;  /* 0x0000000000407947 */ /* 0x000ff00003800000 */
.L_x_943:
        /* <DEDUP_REMOVED lines=8> */
.L_x_948:
[----:B------:R-:W-:Y:S05]  /*14700*/  BSYNC.RECONVERGENT B2 ;  /* 0x0000000000027941 */ /* 0x000fea0003800200 */
.L_x_947:
[----:B------:R-:W0:Y:S01]  /*14710*/  LDCU.64 UR4, c[0x0][0x3d0] ;  /* 0x00007a00ff0477ac */ /* 0x000e220008000a00 */
[----:B------:R-:W-:-:S04]  /*14720*/  IADD3 R4, P1, PT, R8, R6, RZ ;  /* 0x0000000608047210 */ /* 0x000fc80007f3e0ff */
[----:B------:R-:W-:Y:S01]  /*14730*/  LOP3.LUT R4, RZ, R4, RZ, 0x33, !PT ;  /* 0x00000004ff047212 */ /* 0x000fe200078e33ff */
[----:B------:R-:W-:-:S03]  /*14740*/  IMAD.X R5, RZ, RZ, R7, P1 ;  /* 0x000000ffff057224 */ /* 0x000fc600008e0607 */
[----:B0-----:R-:W-:Y:S02]  /*14750*/  IADD3 R6, P1, PT, R4, UR4, RZ ;  /* 0x0000000404067c10 */ /* 0x001fe4000ff3e0ff */
[----:B------:R-:W-:-:S04]  /*14760*/  LOP3.LUT R4, RZ, R5, RZ, 0x33, !PT ;  /* 0x00000005ff047212 */ /* 0x000fc800078e33ff */
[----:B------:R-:W-:-:S07]  /*14770*/  IADD3.X R5, PT, PT, R4, UR5, RZ, P1, !PT ;  /* 0x0000000504057c10 */ /* 0x000fce0008ffe4ff */
.L_x_946:
[----:B------:R-:W-:Y:S05]  /*14780*/  BSYNC.RECONVERGENT B1 ;  /* 0x0000000000017941 */ /* 0x000fea0003800200 */
.L_x_942:
        /* <DEDUP_REMOVED lines=16> */
.L_x_952:
[----:B------:R-:W-:Y:S05]  /*14890*/  BSYNC.RECONVERGENT B2 ;  /* 0x0000000000027941 */ /* 0x000fea0003800200 */
.L_x_951:
[----:B-----5:R-:W-:-:S04]  /*148a0*/  IADD3 R6, P1, PT, R7, R4, RZ ;  /* 0x0000000407067210 */ /* 0x020fc80007f3e0ff */
[----:B------:R-:W-:Y:S01]  /*148b0*/  LEA.HI.X.SX32 R5, R7, R5, 0x1, P1 ;  /* 0x0000000507057211 */ /* 0x000fe200008f0eff */
[----:B------:R-:W-:Y:S08]  /*148c0*/  BRA `(.L_x_953) ;  /* 0x0000000000407947 */ /* 0x000ff00003800000 */
.L_x_950:
        /* <DEDUP_REMOVED lines=8> */
.L_x_955:
[----:B------:R-:W-:Y:S05]  /*14950*/  BSYNC.RECONVERGENT B2 ;  /* 0x0000000000027941 */ /* 0x000fea0003800200 */
.L_x_954:
[----:B------:R-:W0:Y:S01]  /*14960*/  LDCU.64 UR4, c[0x0][0x3d0] ;  /* 0x00007a00ff0477ac */ /* 0x000e220008000a00 */
[----:B------:R-:W-:-:S04]  /*14970*/  IADD3 R4, P1, PT, R8, R6, RZ ;  /* 0x0000000608047210 */ /* 0x000fc80007f3e0ff */
[----:B------:R-:W-:Y:S01]  /*14980*/  LOP3.LUT R4, RZ, R4, RZ, 0x33, !PT ;  /* 0x00000004ff047212 */ /* 0x000fe200078e33ff */
[----:B------:R-:W-:-:S03]  /*14990*/  IMAD.X R5, RZ, RZ, R7, P1 ;  /* 0x000000ffff057224 */ /* 0x000fc600008e0607 */
[----:B0-----:R-:W-:Y:S02]  /*149a0*/  IADD3 R6, P1, PT, R4, UR4, RZ ;  /* 0x0000000404067c10 */ /* 0x001fe4000ff3e0ff */
[----:B------:R-:W-:-:S04]  /*149b0*/  LOP3.LUT R4, RZ, R5, RZ, 0x33, !PT ;  /* 0x00000005ff047212 */ /* 0x000fc800078e33ff */
[----:B------:R-:W-:-:S07]  /*149c0*/  IADD3.X R5, PT, PT, R4, UR5, RZ, P1, !PT ;  /* 0x0000000504057c10 */ /* 0x000fce0008ffe4ff */
.L_x_953:
[----:B------:R-:W-:Y:S05]  /*149d0*/  BSYNC.RECONVERGENT B1 ;  /* 0x0000000000017941 */ /* 0x000fea0003800200 */
.L_x_949:
        /* <DEDUP_REMOVED lines=16> */
.L_x_959:
[----:B------:R-:W-:Y:S05]  /*14ae0*/  BSYNC.RECONVERGENT B2 ;  /* 0x0000000000027941 */ /* 0x000fea0003800200 */
.L_x_958:
[----:B-----5:R-:W-:-:S04]  /*14af0*/  IADD3 R6, P1, PT, R7, R4, RZ ;  /* 0x0000000407067210 */ /* 0x020fc80007f3e0ff */
[----:B------:R-:W-:Y:S01]  /*14b00*/  LEA.HI.X.SX32 R5, R7, R5, 0x1, P1 ;  /* 0x0000000507057211 */ /* 0x000fe200008f0eff */
[----:B------:R-:W-:Y:S08]  /*14b10*/  BRA `(.L_x_960) ;  /* 0x0000000000407947 */ /* 0x000ff00003800000 */
.L_x_957:
        /* <DEDUP_REMOVED lines=8> */
.L_x_962:
[----:B------:R-:W-:Y:S05]  /*14ba0*/  BSYNC.RECONVERGENT B2 ;  /* 0x0000000000027941 */ /* 0x000fea0003800200 */
.L_x_961:
[----:B------:R-:W0:Y:S01]  /*14bb0*/  LDCU.64 UR4, c[0x0][0x3d0] ;  /* 0x00007a00ff0477ac */ /* 0x000e220008000a00 */
[----:B------:R-:W-:-:S04]  /*14bc0*/  IADD3 R4, P1, PT, R8, R6, RZ ;  /* 0x0000000608047210 */ /* 0x000fc80007f3e0ff */
[----:B------:R-:W-:Y:S01]  /*14bd0*/  LOP3.LUT R4, RZ, R4, RZ, 0x33, !PT ;  /* 0x00000004ff047212 */ /* 0x000fe200078e33ff */
[----:B------:R-:W-:-:S03]  /*14be0*/  IMAD.X R5, RZ, RZ, R7, P1 ;  /* 0x000000ffff057224 */ /* 0x000fc600008e0607 */
[----:B0-----:R-:W-:Y:S02]  /*14bf0*/  IADD3 R6, P1, PT, R4, UR4, RZ ;  /* 0x0000000404067c10 */ /* 0x001fe4000ff3e0ff */
[----:B------:R-:W-:-:S04]  /*14c00*/  LOP3.LUT R4, RZ, R5, RZ, 0x33, !PT ;  /* 0x00000005ff047212 */ /* 0x000fc800078e33ff */
[----:B------:R-:W-:-:S07]  /*14c10*/  IADD3.X R5, PT, PT, R4, UR5, RZ, P1, !PT ;  /* 0x0000000504057c10 */ /* 0x000fce0008ffe4ff */
.L_x_960:
[----:B------:R-:W-:Y:S05]  /*14c20*/  BSYNC.RECONVERGENT B1 ;  /* 0x0000000000017941 */ /* 0x000fea0003800200 */
.L_x_956:
        /* <DEDUP_REMOVED lines=16> */
.L_x_966:
[----:B------:R-:W-:Y:S05]  /*14d30*/  BSYNC.RECONVERGENT B2 ;  /* 0x0000000000027941 */ /* 0x000fea0003800200 */
.L_x_965:
[----:B-----5:R-:W-:-:S04]  /*14d40*/  IADD3 R6, P1, PT, R29, R4, RZ ;  /* 0x000000041d067210 */ /* 0x020fc80007f3e0ff */
[----:B------:R-:W-:Y:S01]  /*14d50*/  LEA.HI.X.SX32 R5, R29, R5, 0x1, P1 ;  /* 0x000000051d057211 */ /* 0x000fe200008f0eff */
[----:B------:R-:W-:Y:S08]  /*14d60*/  BRA `(.L_x_967) ;  /* 0x0000000000447947 */ /* 0x000ff00003800000 */
.L_x_964:
[----:B------:R-:W-:Y:S01]  /*14d70*/  BSSY.RECONVERGENT B2, `(.L_x_968) ;  /* 0x0000009000027945 */ /* 0x000fe20003800200 */
[----:B------:R-:W-:Y:S02]  /*14d80*/  IMAD.MOV.U32 R2, RZ, RZ, RZ ;  /* 0x000000ffff027224 */ /* 0x000fe400078e00ff */
[----:B------:R-:W-:Y:S01]  /*14d90*/  IMAD.MOV.U32 R6, RZ, RZ, RZ ;  /* 0x000000ffff067224 */ /* 0x000fe200078e00ff */
[----:B------:R-:W-:Y:S06]  /*14da0*/  @P0 BRA `(.L_x_969) ;  /* 0x0000000000140947 */ /* 0x000fec0003800000 */
[----:B------:R-:W0:Y:S01]  /*14db0*/  LDC.64 R4, c[0x0][0x3e0] ;  /* 0x0000f800ff047b82 */ /* 0x000e220000000a00 */
[----:B------:R-:W1:Y:S01]  /*14dc0*/  LDCU.64 UR4, c[0x0][0x3d8] ;  /* 0x00007b00ff0477ac */ /* 0x000e620008000a00 */
[----:B0-----:R-:W1:Y:S02]  /*14dd0*/  LDG.E.64 R4, desc[UR10][R4.64] ;  /* 0x0000000a04047981 */ /* 0x001e64000c1e1b00 */
[----:B-1----:R-:W-:-:S04]  /*14de0*/  IADD3 R2, P1, PT, -R4, UR4, RZ ;  /* 0x0000000404027c10 */ /* 0x002fc8000ff3e1ff */
[----:B------:R-:W-:-:S09]  /*14df0*/  IADD3.X R6, PT, PT, ~R5, UR5, RZ, P1, !PT ;  /* 0x0000000505067c10 */ /* 0x000fd20008ffe5ff */
.L_x_969:
[----:B------:R-:W-:Y:S05]  /*14e00*/  BSYNC.RECONVERGENT B2 ;  /* 0x0000000000027941 */ /* 0x000fea0003800200 */
.L_x_968:
[----:B------:R-:W0:Y:S01]  /*14e10*/  LDCU.64 UR4, c[0x0][0x3d0] ;  /* 0x00007a00ff0477ac */ /* 0x000e220008000a00 */
[----:B------:R-:W-:-:S04]  /*14e20*/  IADD3 R2, P1, PT, R8, R2, RZ ;  /* 0x0000000208027210 */ /* 0x000fc80007f3e0ff */
[----:B------:R-:W-:Y:S01]  /*14e30*/  LOP3.LUT R2, RZ, R2, RZ, 0x33, !PT ;  /* 0x00000002ff027212 */ /* 0x000fe200078e33ff */
[----:B------:R-:W-:-:S03]  /*14e40*/  IMAD.X R4, RZ, RZ, R6, P1 ;  /* 0x000000ffff047224 */ /* 0x000fc600008e0606 */
[----:B0-----:R-:W-:Y:S02]  /*14e50*/  IADD3 R6, P1, PT, R2, UR4, RZ ;  /* 0x0000000402067c10 */ /* 0x001fe4000ff3e0ff */
[----:B------:R-:W-:-:S04]  /*14e60*/  LOP3.LUT R2, RZ, R4, RZ, 0x33, !PT ;  /* 0x00000004ff027212 */ /* 0x000fc800078e33ff */
[----:B------:R-:W-:-:S07]  /*14e70*/  IADD3.X R5, PT, PT, R2, UR5, RZ, P1, !PT ;  /* 0x0000000502057c10 */ /* 0x000fce0008ffe4ff */
.L_x_967:
[----:B------:R-:W-:Y:S05]  /*14e80*/  BSYNC.RECONVERGENT B1 ;  /* 0x0000000000017941 */ /* 0x000fea0003800200 */
.L_x_963:
[----:B------:R-:W-:-:S13]  /*14e90*/  ISETP.GE.AND P1, PT, R8, R0, PT ;  /* 0x000000000800720c */ /* 0x000fda0003f26270 */
[----:B------:R-:W-:Y:S05]  /*14ea0*/  @P1 BRA `(.L_x_970) ;  /* 0x00000080001c1947 */ /* 0x000fea0003800000 */
[----:B------:R-:W0:Y:S01]  /*14eb0*/  LDS R3, [R3+0xab00] ;  /* 0x00ab000003037984 */ /* 0x000e220000000800 */
[----:B------:R-:W1:Y:S02]  /*14ec0*/  LDCU.64 UR4, c[0x0][0x390] ;  /* 0x00007200ff0477ac */ /* 0x000e640008000a00 */
[----:B-1----:R-:W-:-:S04]  /*14ed0*/  LEA R4, P1, R6, UR4, 0x2 ;  /* 0x0000000406047c11 */ /* 0x002fc8000f8210ff */
[----:B------:R-:W-:-:S05]  /*14ee0*/  LEA.HI.X R5, R6, UR5, R5, 0x2, P1 ;  /* 0x0000000506057c11 */ /* 0x000fca00088f1405 */
[----:B0-----:R0:W-:Y:S01]  /*14ef0*/  STG.E desc[UR10][R4.64], R3 ;  /* 0x0000000304007986 */ /* 0x0011e2000c10190a */
[----:B------:R-:W-:Y:S05]  /*14f00*/  BRA `(.L_x_970) ;  /* 0x0000008000047947 */ /* 0x000fea0003800000 */
.L_x_762:
[----:B------:R-:W0:Y:S01]  /*14f10*/  S2R R67, SR_TID.X ;  /* 0x0000000000437919 */ /* 0x000e220000002100 */
[----:B------:R-:W1:Y:S01]  /*14f20*/  LDC.64 R2, c[0x0][0x3d8] ;  /* 0x0000f600ff027b82 */ /* 0x000e620000000a00 */
[----:B------:R-:W2:Y:S01]  /*14f30*/  LDCU.U8 UR5, c[0x0][0x3c8] ;  /* 0x00007900ff0577ac */ /* 0x000ea20008000000 */
[----:B------:R-:W3:Y:S01]  /*14f40*/  LDCU.64 UR12, c[0x0][0x380] ;  /* 0x00007000ff0c77ac */ /* 0x000ee20008000a00 */
[----:B--2---:R-:W-:Y:S01]  /*14f50*/  ISETP.NE.AND P0, PT, RZ, UR5, PT ;  /* 0x00000005ff007c0c */ /* 0x004fe2000bf05270 */
[----:B------:R-:W-:-:S03]  /*14f60*/  USHF.R.S32.HI UR5, URZ, 0x1f, UR9 ;  /* 0x0000001fff057899 */ /* 0x000fc60008011409 */
        /* <DEDUP_REMOVED lines=12> */
[----:B------:R-:W-:Y:S02]  /*15030*/  IADD3.X R3, PT, PT, RZ, UR5, R3, P0, P5 ;  /* 0x00000005ff037c10 */ /* 0x000fe400087ea403 */
[-C--:B------:R-:W-:Y:S01]  /*15040*/  ISETP.GE.AND P2, PT, R7, R0.reuse, PT ;  /* 0x000000000700720c */ /* 0x080fe20003f46270 */
[----:B------:R-:W-:Y:S01]  /*15050*/  VIADD R7, R15, 0xa0 ;  /* 0x000000a00f077836 */ /* 0x000fe20000000000 */
[----:B------:R-:W-:Y:S01]  /*15060*/  ISETP.GE.AND P1, PT, R5, R0, PT ;  /* 0x000000000500720c */ /* 0x000fe20003f26270 */
[----:B------:R-:W-:Y:S01]  /*15070*/  VIADD R5, R15, 0x80 ;  /* 0x000000800f057836 */ /* 0x000fe20000000000 */
[----:B---3--:R-:W-:-:S02]  /*15080*/  LEA R2, P5, R4, UR12, 0x2 ;  /* 0x0000000c04027c11 */ /* 0x008fc4000f8a10ff */
[-C--:B------:R-:W-:Y:S01]  /*15090*/  ISETP.GE.AND P6, PT, R7, R0.reuse, PT ;  /* 0x000000000700720c */ /* 0x080fe20003fc6270 */
[----:B------:R-:W-:Y:S01]  /*150a0*/  VIADD R7, R15, 0x100 ;  /* 0x000001000f077836 */ /* 0x000fe20000000000 */
[-C--:B------:R-:W-:Y:S01]  /*150b0*/  ISETP.GE.AND P0, PT, R5, R0.reuse, PT ;  /* 0x000000000500720c */ /* 0x080fe20003f06270 */
[C---:B------:R-:W-:Y:S01]  /*150c0*/  VIADD R5, R15.reuse, 0xe0 ;  /* 0x000000e00f057836 */ /* 0x040fe20000000000 */
[----:B------:R-:W-:Y:S01]  /*150d0*/  LEA.HI.X R3, R4, UR13, R3, 0x2, P5 ;  /* 0x0000000d04037c11 */ /* 0x000fe2000a8f1403 */
[----:B------:R-:W-:Y:S01]  /*150e0*/  VIADD R11, R15, 0x140 ;  /* 0x000001400f0b7836 */ /* 0x000fe20000000000 */
[-C--:B------:R-:W-:Y:S01]  /*150f0*/  ISETP.GE.AND P5, PT, R9, R0.reuse, PT ;  /* 0x000000000900720c */ /* 0x080fe20003fa6270 */
[C---:B------:R-:W-:Y:S02]  /*15100*/  VIADD R9, R15.reuse, 0x120 ;  /* 0x000001200f097836 */ /* 0x040fe40000000000 */
[----:B------:R-:W-:Y:S01]  /*15110*/  VIADD R13, R15, 0x1a0 ;  /* 0x000001a00f0d7836 */ /* 0x000fe20000000000 */
[----:B------:R-:W2:Y:S01]  /*15120*/  @!P4 LDG.E R4, desc[UR10][R2.64] ;  /* 0x0000000a0204c981 */ /* 0x000ea2000c1e1900 */
[----:B------:R-:W-:Y:S01]  /*15130*/  ISETP.GE.AND P4, PT, R5, R0, PT ;  /* 0x000000000500720c */ /* 0x000fe20003f86270 */
[----:B------:R-:W-:-:S02]  /*15140*/  VIADD R17, R15, 0x1c0 ;  /* 0x000001c00f117836 */ /* 0x000fc40000000000 */
[----:B------:R-:W-:Y:S01]  /*15150*/  VIADD R19, R15, 0x220 ;  /* 0x000002200f137836 */ /* 0x000fe20000000000 */
[----:B------:R-:W3:Y:S01]  /*15160*/  @!P3 LDG.E R5, desc[UR10][R2.64+0x80] ;  /* 0x0000800a0205b981 */ /* 0x000ee2000c1e1900 */
[-C--:B------:R-:W-:Y:S01]  /*15170*/  ISETP.GE.AND P3, PT, R7, R0.reuse, PT ;  /* 0x000000000700720c */ /* 0x080fe20003f66270 */
[----:B------:R-:W0:Y:S01]  /*15180*/  S2R R71, SR_LANEID ;  /* 0x0000000000477919 */ /* 0x000e220000000000 */
[----:B------:R-:W1:Y:S01]  /*15190*/  S2UR UR8, SR_CgaCtaId ;  /* 0x00000000000879c3 */ /* 0x000e620000008800 */
[----:B------:R-:W-:Y:S01]  /*151a0*/  SHF.R.U32.HI R52, RZ, 0x5, R67 ;  /* 0x00000005ff347819 */ /* 0x000fe20000011643 */
[----:B------:R-:W-:Y:S01]  /*151b0*/  UMOV UR5, 0x400 ;  /* 0x0000040000057882 */ /* 0x000fe20000000000 */
[----:B------:R-:W4:Y:S01]  /*151c0*/  @!P2 LDG.E R6, desc[UR10][R2.64+0x100] ;  /* 0x0001000a0206a981 */ /* 0x000f22000c1e1900 */
[-C--:B------:R-:W-:Y:S01]  /*151d0*/  ISETP.GE.AND P2, PT, R9, R0.reuse, PT ;  /* 0x000000000900720c */ /* 0x080fe20003f46270 */
[----:B------:R-:W-:Y:S01]  /*151e0*/  VIADD R9, R15, 0x160 ;  /* 0x000001600f097836 */ /* 0x000fe20000000000 */
[----:B------:R-:W5:Y:S01]  /*151f0*/  LDCU.64 UR12, c[0x0][0x3b0] ;  /* 0x00007600ff0c77ac */ /* 0x000f620008000a00 */
[----:B------:R-:W4:Y:S01]  /*15200*/  @!P1 LDG.E R7, desc[UR10][R2.64+0x180] ;  /* 0x0001800a02079981 */ /* 0x000f22000c1e1900 */
[----:B------:R-:W-:Y:S01]  /*15210*/  ISETP.GE.AND P1, PT, R11, R0, PT ;  /* 0x000000000b00720c */ /* 0x000fe20003f26270 */
[----:B------:R-:W-:-:S02]  /*15220*/  VIADD R11, R15, 0x180 ;  /* 0x000001800f0b7836 */ /* 0x000fc40000000000 */
[----:B------:R-:W4:Y:S01]  /*15230*/  @!P0 LDG.E R8, desc[UR10][R2.64+0x200] ;  /* 0x0002000a02088981 */ /* 0x000f22000c1e1900 */
[----:B------:R-:W-:-:S03]  /*15240*/  ISETP.GE.AND P0, PT, R9, R0, PT ;  /* 0x000000000900720c */ /* 0x000fc60003f06270 */
[----:B------:R-:W4:Y:S01]  /*15250*/  @!P6 LDG.E R9, desc[UR10][R2.64+0x280] ;  /* 0x0002800a0209e981 */ /* 0x000f22000c1e1900 */
[----:B------:R-:W-:-:S03]  /*15260*/  ISETP.GE.AND P6, PT, R11, R0, PT ;  /* 0x000000000b00720c */ /* 0x000fc60003fc6270 */
[----:B------:R-:W4:Y:S01]  /*15270*/  @!P5 LDG.E R10, desc[UR10][R2.64+0x300] ;  /* 0x0003000a020ad981 */ /* 0x000f22000c1e1900 */
[-C--:B------:R-:W-:Y:S01]  /*15280*/  ISETP.GE.AND P5, PT, R13, R0.reuse, PT ;  /* 0x000000000d00720c */ /* 0x080fe20003fa6270 */
[----:B------:R-:W-:Y:S02]  /*15290*/  VIADD R13, R15, 0x1e0 ;  /* 0x000001e00f0d7836 */ /* 0x000fe40000000000 */
[----:B------:R-:W4:Y:S01]  /*152a0*/  @!P4 LDG.E R11, desc[UR10][R2.64+0x380] ;  /* 0x0003800a020bc981 */ /* 0x000f22000c1e1900 */
[-C--:B------:R-:W-:Y:S01]  /*152b0*/  ISETP.GE.AND P4, PT, R17, R0.reuse, PT ;  /* 0x000000001100720c */ /* 0x080fe20003f86270 */
[----:B------:R-:W-:Y:S02]  /*152c0*/  VIADD R17, R15, 0x200 ;  /* 0x000002000f117836 */ /* 0x000fe40000000000 */
[----:B------:R-:W4:Y:S01]  /*152d0*/  @!P3 LDG.E R12, desc[UR10][R2.64+0x400] ;  /* 0x0004000a020cb981 */ /* 0x000f22000c1e1900 */
[----:B------:R-:W-:-:S03]  /*152e0*/  ISETP.GE.AND P3, PT, R13, R0, PT ;  /* 0x000000000d00720c */ /* 0x000fc60003f66270 */
[----:B------:R-:W4:Y:S01]  /*152f0*/  @!P2 LDG.E R13, desc[UR10][R2.64+0x480] ;  /* 0x0004800a020da981 */ /* 0x000f22000c1e1900 */
[-C--:B------:R-:W-:Y:S01]  /*15300*/  ISETP.GE.AND P2, PT, R17, R0.reuse, PT ;  /* 0x000000001100720c */ /* 0x080fe20003f46270 */
[----:B------:R-:W-:Y:S02]  /*15310*/  VIADD R17, R15, 0x240 ;  /* 0x000002400f117836 */ /* 0x000fe40000000000 */
[----:B------:R-:W4:Y:S01]  /*15320*/  @!P1 LDG.E R14, desc[UR10][R2.64+0x500] ;  /* 0x0005000a020e9981 */ /* 0x000f22000c1e1900 */
[----:B------:R-:W-:-:S03]  /*15330*/  ISETP.GE.AND P1, PT, R19, R0, PT ;  /* 0x000000001300720c */ /* 0x000fc60003f26270 */
[----:B------:R-:W4:Y:S01]  /*15340*/  @!P0 LDG.E R15, desc[UR10][R2.64+0x580] ;  /* 0x0005800a020f8981 */ /* 0x000f22000c1e1900 */
[----:B------:R-:W-:-:S03]  /*15350*/  ISETP.GE.AND P0, PT, R17, R0, PT ;  /* 0x000000001100720c */ /* 0x000fc60003f06270 */
[----:B------:R-:W4:Y:S04]  /*15360*/  @!P6 LDG.E R16, desc[UR10][R2.64+0x600] ;  /* 0x0006000a0210e981 */ /* 0x000f28000c1e1900 */
[----:B------:R-:W4:Y:S04]  /*15370*/  @!P5 LDG.E R17, desc[UR10][R2.64+0x680] ;  /* 0x0006800a0211d981 */ /* 0x000f28000c1e1900 */
[----:B------:R-:W4:Y:S04]  /*15380*/  @!P4 LDG.E R18, desc[UR10][R2.64+0x700] ;  /* 0x0007000a0212c981 */ /* 0x000f28000c1e1900 */
[----:B------:R-:W4:Y:S04]  /*15390*/  @!P3 LDG.E R19, desc[UR10][R2.64+0x780] ;  /* 0x0007800a0213b981 */ /* 0x000f28000c1e1900 */
[----:B------:R-:W4:Y:S04]  /*153a0*/  @!P2 LDG.E R20, desc[UR10][R2.64+0x800] ;  /* 0x0008000a0214a981 */ /* 0x000f28000c1e1900 */
[----:B------:R-:W4:Y:S04]  /*153b0*/  @!P1 LDG.E R21, desc[UR10][R2.64+0x880] ;  /* 0x0008800a02159981 */ /* 0x000f28000c1e1900 */
[----:B------:R-:W4:Y:S01]  /*153c0*/  @!P0 LDG.E R22, desc[UR10][R2.64+0x900] ;  /* 0x0009000a02168981 */ /* 0x000f22000c1e1900 */
[----:B-1----:R-:W-:Y:S01]  /*153d0*/  ULEA UR5, UR8, UR5, 0x18 ;  /* 0x0000000508057291 */ /* 0x002fe2000f8ec0ff */
[----:B0-----:R-:W-:Y:S01]  /*153e0*/  IMAD R23, R52, 0x260, R71 ;  /* 0x0000026034177824 */ /* 0x001fe200078e0247 */
[----:B------:R-:W-:Y:S01]  /*153f0*/  BSSY.RECONVERGENT B1, `(.L_x_971) ;  /* 0x0000050000017945 */ /* 0x000fe20003800200 */
[----:B------:R-:W-:-:S03]  /*15400*/  IMAD R69, R67, 0x13, RZ ;  /* 0x0000001343457824 */ /* 0x000fc600078e02ff */
[----:B------:R-:W-:Y:S01]  /*15410*/  LEA R23, R23, UR5, 0x2 ;  /* 0x0000000517177c11 */ /* 0x000fe2000f8e10ff */
[----:B-----5:R-:W-:Y:S01]  /*15420*/  UIADD3 UR5, UP0, UPT, UR12, -0x1, URZ ;  /* 0xffffffff0c057890 */ /* 0x020fe2000ff1e0ff */
[----:B------:R-:W-:-:S03]  /*15430*/  ISETP.GE.AND P0, PT, R69, R0, PT ;  /* 0x000000004500720c */ /* 0x000fc60003f06270 */
[----:B------:R-:W-:Y:S01]  /*15440*/  IMAD R24, R71, 0x48, R23 ;  /* 0x0000004847187824 */ /* 0x000fe200078e0217 */
[----:B------:R-:W-:Y:S01]  /*15450*/  UIADD3.X UR8, UPT, UPT, UR13, -0x1, URZ, UP0, !UPT ;  /* 0xffffffff0d087890 */ /* 0x000fe200087fe4ff */
[----:B--2---:R-:W-:Y:S04]  /*15460*/  STS [R23], R4 ;  /* 0x0000000417007388 */ /* 0x004fe80000000800 */
[----:B---3--:R-:W-:Y:S04]  /*15470*/  STS [R23+0x80], R5 ;  /* 0x0000800517007388 */ /* 0x008fe80000000800 */
[----:B----4-:R-:W-:Y:S04]  /*15480*/  STS [R23+0x100], R6 ;  /* 0x0001000617007388 */ /* 0x010fe80000000800 */
        /* <DEDUP_REMOVED lines=17> */
[----:B------:R1:W2:Y:S01]  /*155a0*/  LDS R2, [R24] ;  /* 0x0000000018027984 */ /* 0x0002a20000000800 */
[----:B0-----:R-:W-:-:S03]  /*155b0*/  IMAD.MOV.U32 R21, RZ, RZ, 0x1 ;  /* 0x00000001ff157424 */ /* 0x001fc600078e00ff */
[----:B------:R1:W0:Y:S04]  /*155c0*/  LDS R3, [R24+0x4] ;  /* 0x0000040018037984 */ /* 0x0002280000000800 */
        /* <DEDUP_REMOVED lines=18> */
[----:B------:R-:W-:Y:S01]  /*156f0*/  UISETP.NE.U32.AND UP0, UPT, UR13, URZ, UPT ;  /* 0x000000ff0d00728c */ /* 0x000fe2000bf05070 */
[----:B------:R-:W-:-:S08]  /*15700*/  VIADD R29, R2, 0x1 ;  /* 0x00000001021d7836 */ /* 0x000fd00000000000 */
[----:B------:R-:W-:Y:S05]  /*15710*/  BRA.U UP0, `(.L_x_973) ;  /* 0x00000001004c7547 */ /* 0x000fea000b800000 */
[----:B-1----:R-:W1:Y:S01]  /*15720*/  I2F.U32.RP R24, UR12 ;  /* 0x0000000c00187d06 */ /* 0x002e620008209000 */
[----:B------:R-:W-:Y:S01]  /*15730*/  IMAD.MOV.U32 R22, RZ, RZ, RZ ;  /* 0x000000ffff167224 */ /* 0x000fe200078e00ff */
[----:B------:R-:W-:Y:S01]  /*15740*/  ISETP.NE.U32.AND P1, PT, RZ, UR12, PT ;  /* 0x0000000cff007c0c */ /* 0x000fe2000bf25070 */
[----:B------:R-:W-:-:S05]  /*15750*/  IMAD.MOV.U32 R27, RZ, RZ, RZ ;  /* 0x000000ffff1b7224 */ /* 0x000fca00078e00ff */
[----:B-1----:R-:W1:Y:S02]  /*15760*/  MUFU.RCP R24, R24 ;  /* 0x0000001800187308 */ /* 0x002e640000001000 */
[----:B-1----:R-:W-:-:S06]  /*15770*/  VIADD R23, R24, 0xffffffe ;  /* 0x0ffffffe18177836 */ /* 0x002fcc0000000000 */
[----:B------:R-:W1:Y:S02]  /*15780*/  F2I.FTZ.U32.TRUNC.NTZ R23, R23 ;  /* 0x0000001700177305 */ /* 0x000e64000021f000 */
        /* <DEDUP_REMOVED lines=12> */
.L_x_973:
[----:B------:R-:W-:-:S07]  /*15850*/  MOV R28, 0x15870 ;  /* 0x00015870001c7802 */ /* 0x000fce0000000f00 */
[----:B01----:R-:W-:Y:S05]  /*15860*/  CALL.REL.NOINC `($__internal_0_$__cuda_sm20_rem_u64) ;  /* 0x0000008800d87944 */ /* 0x003fea0003c00000 */
.L_x_974:
[----:B------:R-:W-:-:S04]  /*15870*/  ISETP.NE.U32.AND P0, PT, R2, UR5, PT ;  /* 0x0000000502007c0c */ /* 0x000fc8000bf05070 */
[----:B------:R-:W-:-:S13]  /*15880*/  ISETP.NE.AND.EX P0, PT, RZ, UR8, PT, P0 ;  /* 0x00000008ff007c0c */ /* 0x000fda000bf05300 */
[----:B------:R-:W-:Y:S05]  /*15890*/  @!P0 BRA `(.L_x_972) ;  /* 0x0000000000148947 */ /* 0x000fea0003800000 */
[----:B------:R-:W1:Y:S02]  /*158a0*/  LDCU.64 UR14, c[0x0][0x3a8] ;  /* 0x00007500ff0e77ac */ /* 0x000e640008000a00 */
[----:B-1----:R-:W-:-:S04]  /*158b0*/  LEA R22, P0, R26, UR14, 0x1 ;  /* 0x0000000e1a167c11 */ /* 0x002fc8000f8008ff */
[----:B------:R-:W-:-:S05]  /*158c0*/  LEA.HI.X R23, R26, UR15, R27, 0x1, P0 ;  /* 0x0000000f1a177c11 */ /* 0x000fca00080f0c1b */
[----:B------:R-:W2:Y:S02]  /*158d0*/  LDG.E.U8 R22, desc[UR10][R22.64+0x1] ;  /* 0x0000010a16167981 */ /* 0x000ea4000c1e1100 */
[----:B--2---:R-:W-:-:S07]  /*158e0*/  LOP3.LUT R21, R22, 0x1, RZ, 0xc0, !PT ;  /* 0x0000000116157812 */ /* 0x004fce00078ec0ff */
.L_x_972:
[----:B------:R-:W-:Y:S05]  /*158f0*/  BSYNC.RECONVERGENT B1 ;  /* 0x0000000000017941 */ /* 0x000fea0003800200 */
.L_x_971:
[----:B-1----:R-:W-:Y:S01]  /*15900*/  VIADD R22, R69, 0x1 ;  /* 0x0000000145167836 */ /* 0x002fe20000000000 */
[----:B------:R-:W-:Y:S04]  /*15910*/  BSSY.RECONVERGENT B1, `(.L_x_975) ;  /* 0x0000026000017945 */ /* 0x000fe80003800200 */
[----:B------:R-:W-:Y:S01]  /*15920*/  ISETP.GE.AND P0, PT, R22, R0, PT ;  /* 0x000000001600720c */ /* 0x000fe20003f06270 */
[----:B------:R-:W-:-:S12]  /*15930*/  IMAD.MOV.U32 R22, RZ, RZ, 0x1 ;  /* 0x00000001ff167424 */ /* 0x000fd800078e00ff */
[----:B------:R-:W-:Y:S05]  /*15940*/  @P0 BRA `(.L_x_976) ;  /* 0x0000000000880947 */ /* 0x000fea0003800000 */
[----:B------:R-:W1:Y:S01]  /*15950*/  LDCU UR12, c[0x0][0x3b4] ;  /* 0x00007680ff0c77ac */ /* 0x000e620008000800 */
[----:B0-----:R-:W-:Y:S01]  /*15960*/  VIADD R29, R3, 0x1 ;  /* 0x00000001031d7836 */ /* 0x001fe20000000000 */
[----:B-1----:R-:W-:-:S09]  /*15970*/  UISETP.NE.U32.AND UP0, UPT, UR12, URZ, UPT ;  /* 0x000000ff0c00728c */ /* 0x002fd2000bf05070 */
[----:B------:R-:W-:Y:S05]  /*15980*/  BRA.U UP0, `(.L_x_977) ;  /* 0x0000000100507547 */ /* 0x000fea000b800000 */
[----:B------:R-:W0:Y:S02]  /*15990*/  LDCU UR12, c[0x0][0x3b0] ;  /* 0x00007600ff0c77ac */ /* 0x000e240008000800 */
[----:B0-----:R-:W0:Y:S01]  /*159a0*/  I2F.U32.RP R27, UR12 ;  /* 0x0000000c001b7d06 */ /* 0x001e220008209000 */
[----:B------:R-:W-:-:S07]  /*159b0*/  ISETP.NE.U32.AND P1, PT, RZ, UR12, PT ;  /* 0x0000000cff007c0c */ /* 0x000fce000bf25070 */
[----:B0-----:R-:W0:Y:S02]  /*159c0*/  MUFU.RCP R27, R27 ;  /* 0x0000001b001b7308 */ /* 0x001e240000001000 */
[----:B0-----:R-:W-:Y:S02]  /*159d0*/  VIADD R24, R27, 0xffffffe ;  /* 0x0ffffffe1b187836 */ /* 0x001fe40000000000 */
        /* <DEDUP_REMOVED lines=15> */
.L_x_977:
[----:B------:R-:W-:-:S07]  /*15ad0*/  MOV R28, 0x15af0 ;  /* 0x00015af0001c7802 */ /* 0x000fce0000000f00 */
[----:B------:R-:W-:Y:S05]  /*15ae0*/  CALL.REL.NOINC `($__internal_0_$__cuda_sm20_rem_u64) ;  /* 0x0000008800387944 */ /* 0x000fea0003c00000 */
.L_x_978:
        /* <DEDUP_REMOVED lines=8> */
.L_x_976:
[----:B------:R-:W-:Y:S05]  /*15b70*/  BSYNC.RECONVERGENT B1 ;  /* 0x0000000000017941 */ /* 0x000fea0003800200 */
.L_x_975:
[----:B------:R-:W-:Y:S01]  /*15b80*/  VIADD R23, R69, 0x2 ;  /* 0x0000000245177836 */ /* 0x000fe20000000000 */
[----:B------:R-:W-:Y:S04]  /*15b90*/  BSSY.RECONVERGENT B1, `(.L_x_979) ;  /* 0x0000026000017945 */ /* 0x000fe80003800200 */
[----:B------:R-:W-:Y:S01]  /*15ba0*/  ISETP.GE.AND P0, PT, R23, R0, PT ;  /* 0x000000001700720c */ /* 0x000fe20003f06270 */
[----:B------:R-:W-:-:S12]  /*15bb0*/  IMAD.MOV.U32 R23, RZ, RZ, 0x1 ;  /* 0x00000001ff177424 */ /* 0x000fd800078e00ff */
[----:B------:R-:W-:Y:S05]  /*15bc0*/  @P0 BRA `(.L_x_980) ;  /* 0x0000000000880947 */ /* 0x000fea0003800000 */
[----:B------:R-:W1:Y:S01]  /*15bd0*/  LDCU UR12, c[0x0][0x3b4] ;  /* 0x00007680ff0c77ac */ /* 0x000e620008000800 */
[----:B------:R-:W-:Y:S01]  /*15be0*/  VIADD R29, R4, 0x1 ;  /* 0x00000001041d7836 */ /* 0x000fe20000000000 */
[----:B-1----:R-:W-:-:S09]  /*15bf0*/  UISETP.NE.U32.AND UP0, UPT, UR12, URZ, UPT ;  /* 0x000000ff0c00728c */ /* 0x002fd2000bf05070 */
[----:B------:R-:W-:Y:S05]  /*15c00*/  BRA.U UP0, `(.L_x_981) ;  /* 0x0000000100507547 */ /* 0x000fea000b800000 */
[----:B------:R-:W1:Y:S01]  /*15c10*/  LDCU UR12, c[0x0][0x3b0] ;  /* 0x00007600ff0c77ac */ /* 0x000e620008000800 */
[----:B------:R-:W-:Y:S01]  /*15c20*/  IMAD.MOV.U32 R24, RZ, RZ, RZ ;  /* 0x000000ffff187224 */ /* 0x000fe200078e00ff */
[----:B-1----:R-:W1:Y:S01]  /*15c30*/  I2F.U32.RP R27, UR12 ;  /* 0x0000000c001b7d06 */ /* 0x002e620008209000 */
[----:B------:R-:W-:-:S07]  /*15c40*/  ISETP.NE.U32.AND P1, PT, RZ, UR12, PT ;  /* 0x0000000cff007c0c */ /* 0x000fce000bf25070 */
[----:B-1----:R-:W1:Y:S02]  /*15c50*/  MUFU.RCP R27, R27 ;  /* 0x0000001b001b7308 */ /* 0x002e640000001000 */
[----:B-1----:R-:W-:Y:S02]  /*15c60*/  VIADD R25, R27, 0xffffffe ;  /* 0x0ffffffe1b197836 */ /* 0x002fe40000000000 */
[----:B------:R-:W-:-:S04]  /*15c70*/  IMAD.MOV.U32 R27, RZ, RZ, RZ ;  /* 0x000000ffff1b7224 */ /* 0x000fc800078e00ff */
        /* <DEDUP_REMOVED lines=13> */
.L_x_981:
[----:B------:R-:W-:-:S07]  /*15d50*/  MOV R28, 0x15d70 ;  /* 0x00015d70001c7802 */ /* 0x000fce0000000f00 */
[----:B0-----:R-:W-:Y:S05]  /*15d60*/  CALL.REL.NOINC `($__internal_0_$__cuda_sm20_rem_u64) ;  /* 0x0000008400987944 */ /* 0x001fea0003c00000 */
.L_x_982:
        /* <DEDUP_REMOVED lines=8> */
.L_x_980:
[----:B------:R-:W-:Y:S05]  /*15df0*/  BSYNC.RECONVERGENT B1 ;  /* 0x0000000000017941 */ /* 0x000fea0003800200 */
.L_x_979:
[----:B------:R-:W-:Y:S01]  /*15e00*/  VIADD R25, R69, 0x3 ;  /* 0x0000000345197836 */ /* 0x000fe20000000000 */
[----:B------:R-:W-:Y:S01]  /*15e10*/  BSSY.RECONVERGENT B1, `(.L_x_983) ;  /* 0x0000026000017945 */ /* 0x000fe20003800200 */
[----:B------:R-:W-:-:S03]  /*15e20*/  IMAD.MOV.U32 R32, RZ, RZ, 0x1 ;  /* 0x00000001ff207424 */ /* 0x000fc600078e00ff */
[----:B------:R-:W-:-:S13]  /*15e30*/  ISETP.GE.AND P0, PT, R25, R0, PT ;  /* 0x000000001900720c */ /* 0x000fda0003f06270 */
        /* <DEDUP_REMOVED lines=25> */
.L_x_985:
[----:B------:R-:W-:-:S07]  /*15fd0*/  MOV R28, 0x15ff0 ;  /* 0x00015ff0001c7802 */ /* 0x000fce0000000f00 */
[----:B0-----:R-:W-:Y:S05]  /*15fe0*/  CALL.REL.NOINC `($__internal_0_$__cuda_sm20_rem_u64) ;  /* 0x0000008000f87944 */ /* 0x001fea0003c00000 */
.L_x_986:
        /* <DEDUP_REMOVED lines=8> */
.L_x_984:
[----:B------:R-:W-:Y:S05]  /*16070*/  BSYNC.RECONVERGENT B1 ;  /* 0x0000000000017941 */ /* 0x000fea0003800200 */
.L_x_983:
[----:B------:R-:W-:Y:S01]  /*16080*/  VIADD R25, R69, 0x4 ;  /* 0x0000000445197836 */ /* 0x000fe20000000000 */
[----:B------:R-:W-:Y:S01]  /*16090*/  BSSY.RECONVERGENT B1, `(.L_x_987) ;  /* 0x0000026000017945 */ /* 0x000fe20003800200 */
[----:B------:R-:W-:-:S03]  /*160a0*/  IMAD.MOV.U32 R33, RZ, RZ, 0x1 ;  /* 0x00000001ff217424 */ /* 0x000fc600078e00ff */
[----:B------:R-:W-:-:S13]  /*160b0*/  ISETP.GE.AND P0, PT, R25, R0, PT ;  /* 0x000000001900720c */ /* 0x000fda0003f06270 */
[----:B------:R-:W-:Y:S05]  /*160c0*/  @P0 BRA `(.L_x_988) ;  /* 0x0000000000880947 */ /* 0x000fea0003800000 */
[----:B------:R-:W1:Y:S01]  /*160d0*/  LDCU UR12, c[0x0][0x3b4] ;  /* 0x00007680ff0c77ac */ /* 0x000e620008000800 */
[----:B0-----:R-:W-:Y:S01]  /*160e0*/  VIADD R29, R6, 0x1 ;  /* 0x00000001061d7836 */ /* 0x001fe20000000000 */
[----:B-1----:R-:W-:-:S09]  /*160f0*/  UISETP.NE.U32.AND UP0, UPT, UR12, URZ, UPT ;  /* 0x000000ff0c00728c */ /* 0x002fd2000bf05070 */
        /* <DEDUP_REMOVED lines=21> */
.L_x_989:
[----:B------:R-:W-:-:S07]  /*16250*/  MOV R28, 0x16270 ;  /* 0x00016270001c7802 */ /* 0x000fce0000000f00 */
[----:B------:R-:W-:Y:S05]  /*16260*/  CALL.REL.NOINC `($__internal_0_$__cuda_sm20_rem_u64) ;  /* 0x0000008000587944 */ /* 0x000fea0003c00000 */
.L_x_990:
        /* <DEDUP_REMOVED lines=8> */
.L_x_988:
[----:B------:R-:W-:Y:S05]  /*162f0*/  BSYNC.RECONVERGENT B1 ;  /* 0x0000000000017941 */ /* 0x000fea0003800200 */
.L_x_987:
        /* <DEDUP_REMOVED lines=29> */
.L_x_993:
[----:B------:R-:W-:-:S07]  /*164d0*/  MOV R28, 0x164f0 ;  /* 0x000164f0001c7802 */ /* 0x000fce0000000f00 */
[----:B------:R-:W-:Y:S05]  /*164e0*/  CALL.REL.NOINC `($__internal_0_$__cuda_sm20_rem_u64) ;  /* 0x0000007c00b87944 */ /* 0x000fea0003c00000 */
.L_x_994:
        /* <DEDUP_REMOVED lines=8> */
.L_x_992:
[----:B------:R-:W-:Y:S05]  /*16570*/  BSYNC.RECONVERGENT B1 ;  /* 0x0000000000017941 */ /* 0x000fea0003800200 */
.L_x_991:
        /* <DEDUP_REMOVED lines=29> */
.L_x_997:
[----:B------:R-:W-:-:S07]  /*16750*/  MOV R28, 0x16770 ;  /* 0x00016770001c7802 */ /* 0x000fce0000000f00 */
[----:B------:R-:W-:Y:S05]  /*16760*/  CALL.REL.NOINC `($__internal_0_$__cuda_sm20_rem_u64) ;  /* 0x0000007c00187944 */ /* 0x000fea0003c00000 */
.L_x_998:
        /* <DEDUP_REMOVED lines=8> */
.L_x_996:
[----:B------:R-:W-:Y:S05]  /*167f0*/  BSYNC.RECONVERGENT B1 ;  /* 0x0000000000017941 */ /* 0x000fea0003800200 */
.L_x_995:
        /* <DEDUP_REMOVED lines=29> */
.L_x_1001:
[----:B------:R-:W-:-:S07]  /*169d0*/  MOV R28, 0x169f0 ;  /* 0x000169f0001c7802 */ /* 0x000fce0000000f00 */
[----:B------:R-:W-:Y:S05]  /*169e0*/  CALL.REL.NOINC `($__internal_0_$__cuda_sm20_rem_u64) ;  /* 0x0000007800787944 */ /* 0x000fea0003c00000 */
.L_x_1002:
        /* <DEDUP_REMOVED lines=8> */
.L_x_1000:
[----:B------:R-:W-:Y:S05]  /*16a70*/  BSYNC.RECONVERGENT B1 ;  /* 0x0000000000017941 */ /* 0x000fea0003800200 */
.L_x_999:
        /* <DEDUP_REMOVED lines=29> */
.L_x_1005:
[----:B------:R-:W-:-:S07]  /*16c50*/  MOV R28, 0x16c70 ;  /* 0x00016c70001c7802 */ /* 0x000fce0000000f00 */
[----:B------:R-:W-:Y:S05]  /*16c60*/  CALL.REL.NOINC `($__internal_0_$__cuda_sm20_rem_u64) ;  /* 0x0000007400d87944 */ /* 0x000fea0003c00000 */
.L_x_1006:
        /* <DEDUP_REMOVED lines=8> */
.L_x_1004:
[----:B------:R-:W-:Y:S05]  /*16cf0*/  BSYNC.RECONVERGENT B1 ;  /* 0x0000000000017941 */ /* 0x000fea0003800200 */
.L_x_1003:
        /* <DEDUP_REMOVED lines=29> */
.L_x_1009:
[----:B------:R-:W-:-:S07]  /*16ed0*/  MOV R28, 0x16ef0 ;  /* 0x00016ef0001c7802 */ /* 0x000fce0000000f00 */
[----:B------:R-:W-:Y:S05]  /*16ee0*/  CALL.REL.NOINC `($__internal_0_$__cuda_sm20_rem_u64) ;  /* 0x0000007400387944 */ /* 0x000fea0003c00000 */
.L_x_1010:
        /* <DEDUP_REMOVED lines=8> */
.L_x_1008:
[----:B------:R-:W-:Y:S05]  /*16f70*/  BSYNC.RECONVERGENT B1 ;  /* 0x0000000000017941 */ /* 0x000fea0003800200 */
.L_x_1007:
        /* <DEDUP_REMOVED lines=29> */
.L_x_1013:
[----:B------:R-:W-:-:S07]  /*17150*/  MOV R28, 0x17170 ;  /* 0x00017170001c7802 */ /* 0x000fce0000000f00 */
[----:B------:R-:W-:Y:S05]  /*17160*/  CALL.REL.NOINC `($__internal_0_$__cuda_sm20_rem_u64) ;  /* 0x0000007000987944 */ /* 0x000fea0003c00000 */
.L_x_1014:
        /* <DEDUP_REMOVED lines=8> */
.L_x_1012:
[----:B------:R-:W-:Y:S05]  /*171f0*/  BSYNC.RECONVERGENT B1 ;  /* 0x0000000000017941 */ /* 0x000fea0003800200 */
.L_x_1011:
        /* <DEDUP_REMOVED lines=29> */
.L_x_1017:
[----:B------:R-:W-:-:S07]  /*173d0*/  MOV R28, 0x173f0 ;  /* 0x000173f0001c7802 */ /* 0x000fce0000000f00 */
[----:B------:R-:W-:Y:S05]  /*173e0*/  CALL.REL.NOINC `($__internal_0_$__cuda_sm20_rem_u64) ;  /* 0x0000006c00f87944 */ /* 0x000fea0003c00000 */
.L_x_1018:
        /* <DEDUP_REMOVED lines=8> */
.L_x_1016:
[----:B------:R-:W-:Y:S05]  /*17470*/  BSYNC.RECONVERGENT B1 ;  /* 0x0000000000017941 */ /* 0x000fea0003800200 */
.L_x_1015:
        /* <DEDUP_REMOVED lines=29> */
.L_x_1021:
[----:B------:R-:W-:-:S07]  /*17650*/  MOV R28, 0x17670 ;  /* 0x00017670001c7802 */ /* 0x000fce0000000f00 */
[----:B------:R-:W-:Y:S05]  /*17660*/  CALL.REL.NOINC `($__internal_0_$__cuda_sm20_rem_u64) ;  /* 0x0000006c00587944 */ /* 0x000fea0003c00000 */
.L_x_1022:
        /* <DEDUP_REMOVED lines=8> */
.L_x_1020:
[----:B------:R-:W-:Y:S05]  /*176f0*/  BSYNC.RECONVERGENT B1 ;  /* 0x0000000000017941 */ /* 0x000fea0003800200 */
.L_x_1019:
        /* <DEDUP_REMOVED lines=29> */
.L_x_1025:
[----:B------:R-:W-:-:S07]  /*178d0*/  MOV R28, 0x178f0 ;  /* 0x000178f0001c7802 */ /* 0x000fce0000000f00 */
[----:B------:R-:W-:Y:S05]  /*178e0*/  CALL.REL.NOINC `($__internal_0_$__cuda_sm20_rem_u64) ;  /* 0x0000006800b87944 */ /* 0x000fea0003c00000 */
.L_x_1026:
        /* <DEDUP_REMOVED lines=8> */
.L_x_1024:
[----:B------:R-:W-:Y:S05]  /*17970*/  BSYNC.RECONVERGENT B1 ;  /* 0x0000000000017941 */ /* 0x000fea0003800200 */
.L_x_1023:
        /* <DEDUP_REMOVED lines=29> */
.L_x_1029:
[----:B------:R-:W-:-:S07]  /*17b50*/  MOV R28, 0x17b70 ;  /* 0x00017b70001c7802 */ /* 0x000fce0000000f00 */
[----:B------:R-:W-:Y:S05]  /*17b60*/  CALL.REL.NOINC `($__internal_0_$__cuda_sm20_rem_u64) ;  /* 0x0000006800187944 */ /* 0x000fea0003c00000 */
.L_x_1030:
        /* <DEDUP_REMOVED lines=8> */
.L_x_1028:
[----:B------:R-:W-:Y:S05]  /*17bf0*/  BSYNC.RECONVERGENT B1 ;  /* 0x0000000000017941 */ /* 0x000fea0003800200 */
.L_x_1027:
        /* <DEDUP_REMOVED lines=29> */
.L_x_1033:
[----:B------:R-:W-:-:S07]  /*17dd0*/  MOV R28, 0x17df0 ;  /* 0x00017df0001c7802 */ /* 0x000fce0000000f00 */
[----:B------:R-:W-:Y:S05]  /*17de0*/  CALL.REL.NOINC `($__internal_0_$__cuda_sm20_rem_u64) ;  /* 0x0000006400787944 */ /* 0x000fea0003c00000 */
.L_x_1034:
        /* <DEDUP_REMOVED lines=8> */
.L_x_1032:
[----:B------:R-:W-:Y:S05]  /*17e70*/  BSYNC.RECONVERGENT B1 ;  /* 0x0000000000017941 */ /* 0x000fea0003800200 */
.L_x_1031:
        /* <DEDUP_REMOVED lines=29> */
.L_x_1037:
[----:B------:R-:W-:-:S07]  /*18050*/  MOV R28, 0x18070 ;  /* 0x00018070001c7802 */ /* 0x000fce0000000f00 */
[----:B------:R-:W-:Y:S05]  /*18060*/  CALL.REL.NOINC `($__internal_0_$__cuda_sm20_rem_u64) ;  /* 0x0000006000d87944 */ /* 0x000fea0003c00000 */
.L_x_1038:
        /* <DEDUP_REMOVED lines=8> */
.L_x_1036:
[----:B------:R-:W-:Y:S05]  /*180f0*/  BSYNC.RECONVERGENT B1 ;  /* 0x0000000000017941 */ /* 0x000fea0003800200 */
.L_x_1035:
        /* <DEDUP_REMOVED lines=29> */
.L_x_1041:
[----:B------:R-:W-:-:S07]  /*182d0*/  MOV R28, 0x182f0 ;  /* 0x000182f0001c7802 */ /* 0x000fce0000000f00 */
[----:B------:R-:W-:Y:S05]  /*182e0*/  CALL.REL.NOINC `($__internal_0_$__cuda_sm20_rem_u64) ;  /* 0x0000006000387944 */ /* 0x000fea0003c00000 */
.L_x_1042:
        /* <DEDUP_REMOVED lines=8> */
.L_x_1040:
[----:B------:R-:W-:Y:S05]  /*18370*/  BSYNC.RECONVERGENT B1 ;  /* 0x0000000000017941 */ /* 0x000fea0003800200 */
.L_x_1039:
        /* <DEDUP_REMOVED lines=29> */
.L_x_1045:
[----:B------:R-:W-:-:S07]  /*18550*/  MOV R28, 0x18570 ;  /* 0x00018570001c7802 */ /* 0x000fce0000000f00 */
[----:B------:R-:W-:Y:S05]  /*18560*/  CALL.REL.NOINC `($__internal_0_$__cuda_sm20_rem_u64) ;  /* 0x0000005c00987944 */ /* 0x000fea0003c00000 */
.L_x_1046:
        /* <DEDUP_REMOVED lines=8> */
.L_x_1044:
[----:B------:R-:W-:Y:S05]  /*185f0*/  BSYNC.RECONVERGENT B1 ;  /* 0x0000000000017941 */ /* 0x000fea0003800200 */
.L_x_1043:
[----:B------:R-:W-:Y:S01]  /*18600*/  IMAD.IADD R66, R22, 0x1, R21 ;  /* 0x0000000116427824 */ /* 0x000fe200078e0215 */
[----:B------:R-:W1:Y:S08]  /*18610*/  S2UR UR5, SR_CgaCtaId ;  /* 0x00000000000579c3 */ /* 0x000e700000008800 */
[----:B------:R-:W-:Y:S01]  /*18620*/  BAR.SYNC.DEFER_BLOCKING 0x0 ;  /* 0x0000000000007b1d */ /* 0x000fe20000010000 */
[C---:B------:R-:W-:Y:S01]  /*18630*/  ISETP.NE.AND P1, PT, R71.reuse, 0x1f, PT ;  /* 0x0000001f4700780c */ /* 0x040fe20003f25270 */
[----:B------:R-:W-:Y:S01]  /*18640*/  IMAD.IADD R65, R66, 0x1, R23 ;  /* 0x0000000142417824 */ /* 0x000fe200078e0217 */
[----:B------:R-:W-:-:S03]  /*18650*/  ISETP.NE.AND P2, PT, R71, RZ, PT ;  /* 0x000000ff4700720c */ /* 0x000fc60003f45270 */
[----:B------:R-:W-:Y:S01]  /*18660*/  IMAD.IADD R64, R65, 0x1, R32 ;  /* 0x0000000141407824 */ /* 0x000fe200078e0220 */
[----:B------:R-:W-:-:S03]  /*18670*/  UMOV UR4, 0x400 ;  /* 0x0000040000047882 */ /* 0x000fc60000000000 */
[----:B------:R-:W-:-:S04]  /*18680*/  IMAD.IADD R63, R64, 0x1, R33 ;  /* 0x00000001403f7824 */ /* 0x000fc800078e0221 */
[----:B------:R-:W-:-:S04]  /*18690*/  IMAD.IADD R62, R63, 0x1, R34 ;  /* 0x000000013f3e7824 */ /* 0x000fc800078e0222 */
[----:B------:R-:W-:-:S04]  /*186a0*/  IMAD.IADD R61, R62, 0x1, R35 ;  /* 0x000000013e3d7824 */ /* 0x000fc800078e0223 */
[----:B------:R-:W-:Y:S01]  /*186b0*/  IMAD.IADD R60, R61, 0x1, R36 ;  /* 0x000000013d3c7824 */ /* 0x000fe200078e0224 */
[----:B-1----:R-:W-:-:S03]  /*186c0*/  ULEA UR4, UR5, UR4, 0x18 ;  /* 0x0000000405047291 */ /* 0x002fc6000f8ec0ff */
        /* <DEDUP_REMOVED lines=22> */
[----:B------:R-:W-:-:S04]  /*18830*/  ISETP.NE.AND P0, PT, R52, 0x2, PT ;  /* 0x000000023400780c */ /* 0x000fc80003f05270 */
[----:B------:R-:W-:Y:S01]  /*18840*/  @!P1 STS [R75], R70 ;  /* 0x000000464b009388 */ /* 0x000fe20000000800 */
[----:B------:R-:W-:Y:S01]  /*18850*/  BAR.SYNC.DEFER_BLOCKING 0x0 ;  /* 0x0000000000007b1d */ /* 0x000fe20000010000 */
[----:B------:R-:W-:-:S05]  /*18860*/  ISETP.NE.AND P1, PT, R52, 0x12, PT ;  /* 0x000000123400780c */ /* 0x000fca0003f25270 */
        /* <DEDUP_REMOVED lines=12> */
[----:B------:R-:W1:Y:S01]  /*18930*/  LDS.128 R24, [UR4+0x20] ;  /* 0x00002004ff187984 */ /* 0x000e620008000c00 */
        /* <DEDUP_REMOVED lines=9> */
[C---:B------:R-:W-:Y:S02]  /*189d0*/  SEL R74, R31.reuse, R74, !P0 ;  /* 0x0000004a1f4a7207 */ /* 0x040fe40004000000 */
        /* <DEDUP_REMOVED lines=28> */
[----:B------:R-:W-:Y:S02]  /*18ba0*/  IMAD.IADD R27, R70, 0x1, -R68 ;  /* 0x00000001461b7824 */ /* 0x000fe400078e0a44 */
[----:B------:R-:W-:Y:S01]  /*18bb0*/  IMAD.IADD R25, R25, 0x1, R24 ;  /* 0x0000000119197824 */ /* 0x000fe200078e0218 */
[----:B------:R-:W-:Y:S02]  /*18bc0*/  SEL R74, R24, R74, !P0 ;  /* 0x0000004a184a7207 */ /* 0x000fe40004000000 */
[----:B------:R-:W-:-:S02]  /*18bd0*/  ISETP.GT.U32.AND P0, PT, R67, 0x1f, PT ;  /* 0x0000001f4300780c */ /* 0x000fc40003f04070 */
[----:B------:R-:W-:Y:S02]  /*18be0*/  SEL R29, R27, RZ, P2 ;  /* 0x000000ff1b1d7207 */ /* 0x000fe40001000000 */
[----:B------:R-:W-:Y:S01]  /*18bf0*/  SEL R74, R25, R74, !P1 ;  /* 0x0000004a194a7207 */ /* 0x000fe20004800000 */
[----:B------:R-:W-:Y:S01]  /*18c00*/  IMAD.IADD R25, R26, 0x1, R25 ;  /* 0x000000011a197824 */ /* 0x000fe200078e0219 */
[----:B------:R-:W-:-:S03]  /*18c10*/  ISETP.GE.U32.AND P1, PT, R67, 0x20, PT ;  /* 0x000000204300780c */ /* 0x000fc60003f26070 */
[----:B------:R-:W-:-:S05]  /*18c20*/  IMAD.IADD R30, R74, 0x1, R29 ;  /* 0x000000014a1e7824 */ /* 0x000fca00078e021d */
[----:B------:R-:W-:Y:S01]  /*18c30*/  SEL R68, R27, R30, !P1 ;  /* 0x0000001e1b447207 */ /* 0x000fe20004800000 */
[----:B------:R-:W-:Y:S06]  /*18c40*/  @P0 BRA `(.L_x_1047) ;  /* 0x0000000800b00947 */ /* 0x000fec0003800000 */
[----:B------:R-:W1:Y:S01]  /*18c50*/  LDC.64 R26, c[0x0][0x3a0] ;  /* 0x0000e800ff1a7b82 */ /* 0x000e620000000a00 */
[----:B------:R-:W-:Y:S02]  /*18c60*/  ISETP.NE.AND P1, PT, R67, RZ, PT ;  /* 0x000000ff4300720c */ /* 0x000fe40003f25270 */
[----:B------:R-:W-:-:S05]  /*18c70*/  LOP3.LUT R70, RZ, R67, RZ, 0x33, !PT ;  /* 0x00000043ff467212 */ /* 0x000fca00078e33ff */
[----:B------:R-:W-:-:S06]  /*18c80*/  IMAD.IADD R70, R51, 0x1, R70 ;  /* 0x0000000133467824 */ /* 0x000fcc00078e0246 */
[----:B------:R-:W-:Y:S01]  /*18c90*/  @!P1 IMAD.MOV.U32 R24, RZ, RZ, 0x64 ;  /* 0x00000064ff189424 */ /* 0x000fe200078e00ff */
[----:B------:R2:W-:Y:S01]  /*18ca0*/  @!P1 STS [UR4+0x8c], R25 ;  /* 0x00008c19ff009988 */ /* 0x0005e20008000804 */
[----:B-1----:R-:W-:-:S04]  /*18cb0*/  IMAD.WIDE R28, R51, 0x8, R26 ;  /* 0x00000008331c7825 */ /* 0x002fc800078e021a */
[----:B------:R-:W-:Y:S01]  /*18cc0*/  IMAD.WIDE R26, R70, 0x8, R26 ;  /* 0x00000008461a7825 */ /* 0x000fe200078e021a */
[----:B------:R2:W-:Y:S01]  /*18cd0*/  @!P1 ST.E.64.STRONG.GPU desc[UR10][R28.64+0x100], R24 ;  /* 0x000100181c009985 */ /* 0x0005e2000c10fb0a */
[----:B------:R-:W-:Y:S05]  /*18ce0*/  NANOSLEEP 0x3b6 ;  /* 0x000003b60000795d */ /* 0x000fea0003800000 */
[----:B------:R-:W3:Y:S01]  /*18cf0*/  LD.E.64.STRONG.GPU R30, desc[UR10][R26.64+0x100] ;  /* 0x0001000a1a1e7980 */ /* 0x000ee2000c10fb00 */
[----:B------:R-:W-:Y:S01]  /*18d00*/  UMOV UR5, 0xffffffff ;  /* 0xffffffff00057882 */ /* 0x000fe20000000000 */
[----:B---3--:R-:W-:Y:S02]  /*18d10*/  ISETP.NE.AND P0, PT, R30, 0x63, PT ;  /* 0x000000631e00780c */ /* 0x008fe40003f05270 */
[----:B--2---:R-:W-:Y:S11]  /*18d20*/  BRA.DIV UR5, `(.L_x_1048) ;  /* 0x0000004e055c7947 */ /* 0x004ff6000b800000 */
[----:B------:R-:W-:-:S13]  /*18d30*/  VOTE.ANY P0, !P0 ;  /* 0x0000000000ff7806 */ /* 0x000fda0004000100 */
.L_x_1228:
[----:B------:R-:W-:Y:S05]  /*18d40*/  @!P0 BRA `(.L_x_1049) ;  /* 0x0000000000748947 */ /* 0x000fea0003800000 */
[----:B------:R-:W-:-:S07]  /*18d50*/  IMAD.MOV.U32 R52, RZ, RZ, 0x3ae ;  /* 0x000003aeff347424 */ /* 0x000fce00078e00ff */
.L_x_1051:
[----:B------:R-:W-:Y:S02]  /*18d60*/  VIADD R24, R52, 0x1 ;  /* 0x0000000134187836 */ /* 0x000fe40000000000 */
[----:B------:R-:W-:Y:S02]  /*18d70*/  IMAD R51, R51, 0x41a7, RZ ;  /* 0x000041a733337824 */ /* 0x000fe400078e02ff */
[----:B------:R-:W1:Y:S01]  /*18d80*/  I2F.U32.RP R74, R24 ;  /* 0x00000018004a7306 */ /* 0x000e620000209000 */
[----:B------:R-:W-:Y:S01]  /*18d90*/  IMAD.MOV R75, RZ, RZ, -R24 ;  /* 0x000000ffff4b7224 */ /* 0x000fe200078e0a18 */
[----:B------:R-:W-:Y:S02]  /*18da0*/  ISETP.NE.U32.AND P2, PT, R24, RZ, PT ;  /* 0x000000ff1800720c */ /* 0x000fe40003f45070 */
[----:B------:R-:W-:-:S04]  /*18db0*/  LOP3.LUT R51, R51, 0x7fffffff, RZ, 0xc0, !PT ;  /* 0x7fffffff33337812 */ /* 0x000fc800078ec0ff */
[----:B-1----:R-:W1:Y:S02]  /*18dc0*/  MUFU.RCP R74, R74 ;  /* 0x0000004a004a7308 */ /* 0x002e640000001000 */
[----:B-1----:R-:W-:-:S06]  /*18dd0*/  VIADD R30, R74, 0xffffffe ;  /* 0x0ffffffe4a1e7836 */ /* 0x002fcc0000000000 */
[----:B------:R1:W2:Y:S02]  /*18de0*/  F2I.FTZ.U32.TRUNC.NTZ R31, R30 ;  /* 0x0000001e001f7305 */ /* 0x0002a4000021f000 */
[----:B-1----:R-:W-:Y:S02]  /*18df0*/  IMAD.MOV.U32 R30, RZ, RZ, RZ ;  /* 0x000000ffff1e7224 */ /* 0x002fe400078e00ff */
[----:B--2---:R-:W-:-:S04]  /*18e00*/  IMAD R75, R75, R31, RZ ;  /* 0x0000001f4b4b7224 */ /* 0x004fc800078e02ff */
        /* <DEDUP_REMOVED lines=16> */
.L_x_1231:
[----:B------:R-:W-:Y:S05]  /*18f10*/  @P0 BRA `(.L_x_1051) ;  /* 0xfffffffc00900947 */ /* 0x000fea000383ffff */
.L_x_1049:
[----:B------:R-:W-:Y:S01]  /*18f20*/  UMOV UR5, 0xffffffff ;  /* 0xffffffff00057882 */ /* 0x000fe20000000000 */
[----:B------:R-:W-:Y:S02]  /*18f30*/  ISETP.NE.AND P2, PT, R30, 0x65, PT ;  /* 0x000000651e00780c */ /* 0x000fe40003f45270 */
[----:B------:R-:W-:Y:S11]  /*18f40*/  BRA.DIV UR5, `(.L_x_1052) ;  /* 0x0000004e05147947 */ /* 0x000ff6000b800000 */
[----:B------:R-:W1:Y:S01]  /*18f50*/  S2R R74, SR_GEMASK ;  /* 0x00000000004a7919 */ /* 0x000e620000003c00 */
[----:B------:R-:W-:Y:S01]  /*18f60*/  VOTE.ANY R24, PT, !P2 ;  /* 0x0000000000187806 */ /* 0x000fe200050e0100 */
[C---:B------:R-:W-:Y:S02]  /*18f70*/  VIADD R77, R71.reuse, 0x2 ;  /* 0x00000002474d7836 */ /* 0x040fe40000000000 */
[C---:B------:R-:W-:Y:S02]  /*18f80*/  VIADD R76, R71.reuse, 0x4 ;  /* 0x00000004474c7836 */ /* 0x040fe40000000000 */
[----:B------:R-:W-:Y:S01]  /*18f90*/  VIADD R79, R71, 0x10 ;  /* 0x00000010474f7836 */ /* 0x000fe20000000000 */
[----:B-1----:R-:W-:-:S05]  /*18fa0*/  LOP3.LUT R24, R24, 0x80000000, R74, 0xec, !PT ;  /* 0x8000000018187812 */ /* 0x002fca00078eec4a */
[----:B------:R-:W-:-:S05]  /*18fb0*/  VIADD R27, R24, 0xffffffff ;  /* 0xffffffff181b7836 */ /* 0x000fca0000000000 */
[----:B------:R-:W-:-:S06]  /*18fc0*/  LOP3.LUT R27, R24, R27, RZ, 0xc, !PT ;  /* 0x0000001b181b7212 */ /* 0x000fcc00078e0cff */
[----:B------:R-:W1:Y:S02]  /*18fd0*/  POPC R27, R27 ;  /* 0x0000001b001b7309 */ /* 0x000e640000000000 */
[----:B-1----:R-:W1:Y:S01]  /*18fe0*/  SHFL.DOWN PT, R52, R31, 0x1, R27 ;  /* 0x082000001f347989 */ /* 0x002e6200000e001b */
[----:B------:R-:W-:-:S04]  /*18ff0*/  ISETP.GE.AND P0, PT, R71, R27, PT ;  /* 0x0000001b4700720c */ /* 0x000fc80003f06270 */
[----:B-1----:R-:W-:Y:S02]  /*19000*/  SEL R52, R52, RZ, !P0 ;  /* 0x000000ff34347207 */ /* 0x002fe40004000000 */
[----:B------:R-:W-:-:S03]  /*19010*/  ISETP.GT.AND P0, PT, R77, R27, PT ;  /* 0x0000001b4d00720c */ /* 0x000fc60003f04270 */
[----:B------:R-:W-:-:S05]  /*19020*/  IMAD.IADD R78, R52, 0x1, R31 ;  /* 0x00000001344e7824 */ /* 0x000fca00078e021f */
[----:B------:R-:W1:Y:S02]  /*19030*/  SHFL.DOWN PT, R52, R78, 0x2, R27 ;  /* 0x084000004e347989 */ /* 0x000e6400000e001b */
[----:B-1----:R-:W-:Y:S02]  /*19040*/  SEL R75, R52, RZ, !P0 ;  /* 0x000000ff344b7207 */ /* 0x002fe40004000000 */
[----:B------:R-:W-:-:S03]  /*19050*/  ISETP.GT.AND P0, PT, R76, R27, PT ;  /* 0x0000001b4c00720c */ /* 0x000fc60003f04270 */
[----:B------:R-:W-:Y:S02]  /*19060*/  IMAD.IADD R82, R78, 0x1, R75 ;  /* 0x000000014e527824 */ /* 0x000fe400078e024b */
[----:B------:R-:W-:-:S03]  /*19070*/  VIADD R78, R71, 0x8 ;  /* 0x00000008474e7836 */ /* 0x000fc60000000000 */
[----:B------:R-:W1:Y:S02]  /*19080*/  SHFL.DOWN PT, R52, R82, 0x4, R27 ;  /* 0x0880000052347989 */ /* 0x000e6400000e001b */
[----:B------:R-:W-:Y:S02]  /*19090*/  ISETP.GT.AND P2, PT, R78, R27, PT ;  /* 0x0000001b4e00720c */ /* 0x000fe40003f44270 */
[----:B-1----:R-:W-:Y:S02]  /*190a0*/  SEL R31, R52, RZ, !P0 ;  /* 0x000000ff341f7207 */ /* 0x002fe40004000000 */
[----:B------:R-:W-:-:S03]  /*190b0*/  ISETP.NE.AND P0, PT, R30, 0x65, PT ;  /* 0x000000651e00780c */ /* 0x000fc60003f05270 */
[----:B------:R-:W-:-:S05]  /*190c0*/  IMAD.IADD R31, R82, 0x1, R31 ;  /* 0x00000001521f7824 */ /* 0x000fca00078e021f */
[----:B------:R-:W1:Y:S05]  /*190d0*/  SHFL.DOWN PT, R52, R31, 0x8, R27 ;  /* 0x090000001f347989 */ /* 0x000e6a00000e001b */
[----:B------:R-:W-:Y:S02]  /*190e0*/  VOTE.ALL P0, P0 ;  /* 0x0000000000ff7806 */ /* 0x000fe40000000000 */
[----:B-1----:R-:W-:Y:S02]  /*190f0*/  SEL R52, R52, RZ, !P2 ;  /* 0x000000ff34347207 */ /* 0x002fe40005000000 */
[----:B------:R-:W-:-:S03]  /*19100*/  ISETP.GT.AND P2, PT, R79, R27, PT ;  /* 0x0000001b4f00720c */ /* 0x000fc60003f44270 */
[----:B------:R-:W-:-:S05]  /*19110*/  IMAD.IADD R31, R31, 0x1, R52 ;  /* 0x000000011f1f7824 */ /* 0x000fca00078e0234 */
[----:B------:R1:W2:Y:S02]  /*19120*/  SHFL.DOWN PT, R52, R31, 0x10, R27 ;  /* 0x0a0000001f347989 */ /* 0x0002a400000e001b */
[----:B-1----:R-:W1:Y:S01]  /*19130*/  LDC.64 R26, c[0x0][0x3a0] ;  /* 0x0000e800ff1a7b82 */ /* 0x002e620000000a00 */
[----:B--2---:R-:W-:-:S05]  /*19140*/  SEL R52, R52, RZ, !P2 ;  /* 0x000000ff34347207 */ /* 0x004fca0005000000 */
[----:B------:R-:W-:Y:S01]  /*19150*/  IMAD.IADD R75, R31, 0x1, R52 ;  /* 0x000000011f4b7824 */ /* 0x000fe200078e0234 */
[----:B-1----:R-:W-:-:S05]  /*19160*/  IADD3 R81, P2, PT, R26, 0x100, RZ ;  /* 0x000001001a517810 */ /* 0x002fca0007f5e0ff */
[----:B------:R-:W-:-:S08]  /*19170*/  IMAD.X R82, RZ, RZ, R27, P2 ;  /* 0x000000ffff527224 */ /* 0x000fd000010e061b */
.L_x_1240:
[----:B------:R-:W-:Y:S05]  /*19180*/  @!P0 BRA `(.L_x_1053) ;  /* 0x0000000400248947 */ /* 0x000fea0003800000 */
[----:B------:R-:W-:-:S07]  /*19190*/  IMAD.MOV.U32 R83, RZ, RZ, 0x3ae ;  /* 0x000003aeff537424 */ /* 0x000fce00078e00ff */
.L_x_1059:
        /* <DEDUP_REMOVED lines=10> */
.L_x_1243:
[----:B------:R-:W-:Y:S05]  /*19240*/  @!P0 BRA `(.L_x_1055) ;  /* 0x0000000000748947 */ /* 0x000fea0003800000 */
[----:B------:R-:W-:-:S07]  /*19250*/  IMAD.MOV.U32 R52, RZ, RZ, R83 ;  /* 0x000000ffff347224 */ /* 0x000fce00078e0053 */
.L_x_1057:
[----:B------:R-:W-:Y:S02]  /*19260*/  VIADD R24, R52, 0x1 ;  /* 0x0000000134187836 */ /* 0x000fe40000000000 */
[----:B------:R-:W-:Y:S02]  /*19270*/  IMAD R51, R51, 0x41a7, RZ ;  /* 0x000041a733337824 */ /* 0x000fe400078e02ff */
[----:B------:R-:W1:Y:S01]  /*19280*/  I2F.U32.RP R30, R24 ;  /* 0x00000018001e7306 */ /* 0x000e620000209000 */
[----:B------:R-:W-:Y:S02]  /*19290*/  ISETP.NE.U32.AND P2, PT, R24, RZ, PT ;  /* 0x000000ff1800720c */ /* 0x000fe40003f45070 */
[----:B------:R-:W-:-:S05]  /*192a0*/  LOP3.LUT R51, R51, 0x7fffffff, RZ, 0xc0, !PT ;  /* 0x7fffffff33337812 */ /* 0x000fca00078ec0ff */
[----:B-1----:R-:W1:Y:S02]  /*192b0*/  MUFU.RCP R30, R30 ;  /* 0x0000001e001e7308 */ /* 0x002e640000001000 */
[----:B-1----:R-:W-:-:S06]  /*192c0*/  VIADD R30, R30, 0xffffffe ;  /* 0x0ffffffe1e1e7836 */ /* 0x002fcc0000000000 */
[----:B------:R1:W2:Y:S02]  /*192d0*/  F2I.FTZ.U32.TRUNC.NTZ R31, R30 ;  /* 0x0000001e001f7305 */ /* 0x0002a4000021f000 */
[----:B-1----:R-:W-:-:S04]  /*192e0*/  IMAD.MOV R30, RZ, RZ, -R24 ;  /* 0x000000ffff1e7224 */ /* 0x002fc800078e0a18 */
[----:B--2---:R-:W-:Y:S02]  /*192f0*/  IMAD R93, R30, R31, RZ ;  /* 0x0000001f1e5d7224 */ /* 0x004fe400078e02ff */
[----:B------:R-:W-:-:S04]  /*19300*/  IMAD.MOV.U32 R30, RZ, RZ, RZ ;  /* 0x000000ffff1e7224 */ /* 0x000fc800078e00ff */
        /* <DEDUP_REMOVED lines=16> */
.L_x_1246:
[----:B------:R-:W-:Y:S05]  /*19410*/  @P0 BRA `(.L_x_1057) ;  /* 0xfffffffc00900947 */ /* 0x000fea000383ffff */
.L_x_1055:
        /* <DEDUP_REMOVED lines=28> */
[----:B------:R-:W-:Y:S02]  /*195e0*/  ISETP.NE.AND P0, PT, R30, 0x65, PT ;  /* 0x000000651e00780c */ /* 0x000fe40003f05270 */
[----:B------:R-:W-:-:S11]  /*195f0*/  IADD3 R75, PT, PT, R31, R52, R75 ;  /* 0x000000341f4b7210 */ /* 0x000fd60007ffe04b */
[----:B------:R-:W-:-:S13]  /*19600*/  VOTE.ALL P0, P0 ;  /* 0x0000000000ff7806 */ /* 0x000fda0000000000 */
.L_x_1255:
[----:B------:R-:W-:Y:S05]  /*19610*/  @P0 BRA `(.L_x_1059) ;  /* 0xfffffff800e00947 */ /* 0x000fea000383ffff */
.L_x_1053:
[----:B------:R-:W-:Y:S01]  /*19620*/  ISETP.NE.AND P0, PT, R71, RZ, PT ;  /* 0x000000ff4700720c */ /* 0x000fe20003f05270 */
[----:B------:R-:W1:Y:S01]  /*19630*/  @!P1 S2R R27, SR_CgaCtaId ;  /* 0x00000000001b9919 */ /* 0x000e620000008800 */
[----:B------:R-:W-:Y:S01]  /*19640*/  @!P1 MOV R24, 0x400 ;  /* 0x0000040000189802 */ /* 0x000fe20000000f00 */
[----:B------:R-:W-:-:S10]  /*19650*/  @!P1 IMAD.IADD R25, R25, 0x1, R75 ;  /* 0x0000000119199824 */ /* 0x000fd400078e024b */
[----:B------:R-:W2:Y:S01]  /*19660*/  @!P0 S2R R30, SR_CgaCtaId ;  /* 0x00000000001e8919 */ /* 0x000ea20000008800 */
[----:B-1----:R-:W-:Y:S01]  /*19670*/  @!P1 LEA R26, R27, R24, 0x18 ;  /* 0x000000181b1a9211 */ /* 0x002fe200078ec0ff */
[----:B------:R-:W-:Y:S01]  /*19680*/  @!P1 IMAD.MOV.U32 R24, RZ, RZ, 0x65 ;  /* 0x00000065ff189424 */ /* 0x000fe200078e00ff */
[----:B------:R-:W-:-:S04]  /*19690*/  @!P0 MOV R27, 0x400 ;  /* 0x00000400001b8802 */ /* 0x000fc80000000f00 */
[----:B------:R1:W-:Y:S04]  /*196a0*/  @!P1 ST.E.64.STRONG.GPU desc[UR10][R28.64+0x100], R24 ;  /* 0x000100181c009985 */ /* 0x0003e8000c10fb0a */
[----:B------:R1:W-:Y:S01]  /*196b0*/  @!P1 STS [R26+0x88], R25 ;  /* 0x000088191a009388 */ /* 0x0003e20000000800 */
[----:B--2---:R-:W-:Y:S01]  /*196c0*/  @!P0 LEA R52, R30, R27, 0x18 ;  /* 0x0000001b1e348211 */ /* 0x004fe200078ec0ff */
[----:B------:R-:W-:Y:S02]  /*196d0*/  IMAD.MOV.U32 R30, RZ, RZ, R68 ;  /* 0x000000ffff1e7224 */ /* 0x000fe400078e0044 */
[----:B------:R1:W-:Y:S01]  /*196e0*/  @!P1 STS [R26+0x84], R75 ;  /* 0x0000844b1a009388 */ /* 0x0003e20000000800 */
[----:B------:R-:W-:-:S03]  /*196f0*/  @!P0 IMAD.MOV.U32 R30, RZ, RZ, R75 ;  /* 0x000000ffff1e8224 */ /* 0x000fc600078e004b */
[----:B------:R1:W-:Y:S04]  /*19700*/  @!P0 STS [R52+0x60], R75 ;  /* 0x0000604b34008388 */ /* 0x0003e80000000800 */
.L_x_1047:
[----:B------:R-:W-:Y:S05]  /*19710*/  WARPSYNC.ALL ;  /* 0x0000000000007948 */ /* 0x000fea0003800000 */
[----:B------:R-:W2:Y:S08]  /*19720*/  S2UR UR5, SR_CgaCtaId ;  /* 0x00000000000579c3 */ /* 0x000eb00000008800 */
[----:B------:R-:W-:Y:S01]  /*19730*/  BAR.SYNC.DEFER_BLOCKING 0x0 ;  /* 0x0000000000007b1d */ /* 0x000fe20000010000 */
[----:B------:R-:W-:Y:S01]  /*19740*/  ISETP.NE.AND P0, PT, R67, RZ, PT ;  /* 0x000000ff4300720c */ /* 0x000fe20003f05270 */
[----:B-1----:R-:W-:Y:S01]  /*19750*/  VIADD R28, R69, 0x2 ;  /* 0x00000002451c7836 */ /* 0x002fe20000000000 */
[----:B------:R-:W-:Y:S01]  /*19760*/  ISETP.NE.AND P1, PT, R21, RZ, PT ;  /* 0x000000ff1500720c */ /* 0x000fe20003f25270 */
[C---:B------:R-:W-:Y:S01]  /*19770*/  VIADD R52, R69.reuse, 0x4 ;  /* 0x0000000445347836 */ /* 0x040fe20000000000 */
[----:B------:R-:W-:Y:S01]  /*19780*/  ISETP.NE.AND P2, PT, R22, RZ, PT ;  /* 0x000000ff1600720c */ /* 0x000fe20003f45270 */
[----:B------:R-:W-:Y:S01]  /*19790*/  UMOV UR4, 0x400 ;  /* 0x0000040000047882 */ /* 0x000fe20000000000 */
[C---:B------:R-:W-:Y:S01]  /*197a0*/  VIADD R70, R69.reuse, 0x1 ;  /* 0x0000000145467836 */ /* 0x040fe20000000000 */
[----:B------:R-:W-:Y:S01]  /*197b0*/  ISETP.NE.AND P3, PT, R46, RZ, PT ;  /* 0x000000ff2e00720c */ /* 0x000fe20003f65270 */
[----:B------:R-:W-:Y:S01]  /*197c0*/  VIADD R68, R69, 0x3 ;  /* 0x0000000345447836 */ /* 0x000fe20000000000 */
[----:B------:R-:W-:Y:S01]  /*197d0*/  BSSY.RECONVERGENT B1, `(.L_x_1060) ;  /* 0x00000af000017945 */ /* 0x000fe20003800200 */
[----:B--2---:R-:W-:Y:S01]  /*197e0*/  ULEA UR4, UR5, UR4, 0x18 ;  /* 0x0000000405047291 */ /* 0x004fe2000f8ec0ff */
[----:B------:R-:W1:Y:S08]  /*197f0*/  LDCU.U8 UR5, c[0x0][0x3c8] ;  /* 0x00007900ff0577ac */ /* 0x000e700008000000 */
[----:B------:R-:W2:Y:S04]  /*19800*/  @P0 LDS R29, [UR4+0x60] ;  /* 0x00006004ff1d0984 */ /* 0x000ea80008000800 */
[----:B------:R-:W3:Y:S01]  /*19810*/  LDS.128 R24, [UR4+0x80] ;  /* 0x00008004ff187984 */ /* 0x000ee20008000c00 */
[----:B--2---:R-:W-:Y:S01]  /*19820*/  @P0 IMAD.IADD R30, R30, 0x1, R29 ;  /* 0x000000011e1e0824 */ /* 0x004fe200078e021d */
[----:B------:R-:W-:-:S04]  /*19830*/  ISETP.NE.AND P0, PT, R47, RZ, PT ;  /* 0x000000ff2f00720c */ /* 0x000fc80003f05270 */
[C-C-:B---3--:R-:W-:Y:S02]  /*19840*/  IADD3 R24, PT, PT, R25.reuse, -R66, -R30.reuse ;  /* 0x8000004219187210 */ /* 0x148fe40007ffe81e */
[C-C-:B------:R-:W-:Y:S02]  /*19850*/  IADD3 R47, PT, PT, R25.reuse, -R64, -R30.reuse ;  /* 0x80000040192f7210 */ /* 0x140fe40007ffe81e */
[C---:B------:R-:W-:Y:S01]  /*19860*/  IADD3 R51, PT, PT, R25.reuse, -R63, -R30 ;  /* 0x8000003f19337210 */ /* 0x040fe20007ffe81e */
[----:B------:R-:W-:Y:S01]  /*19870*/  IMAD.IADD R24, R28, 0x1, R24 ;  /* 0x000000011c187824 */ /* 0x000fe200078e0218 */
[--C-:B------:R-:W-:Y:S01]  /*19880*/  IADD3 R55, PT, PT, R25, -R55, -R30.reuse ;  /* 0x8000003719377210 */ /* 0x100fe20007ffe81e */
[----:B------:R-:W-:Y:S01]  /*19890*/  VIADD R28, R69, 0x5 ;  /* 0x00000005451c7836 */ /* 0x000fe20000000000 */
[C-C-:B------:R-:W-:Y:S01]  /*198a0*/  IADD3 R57, PT, PT, R25.reuse, -R57, -R30.reuse ;  /* 0x8000003919397210 */ /* 0x140fe20007ffe81e */
[----:B------:R-:W-:Y:S01]  /*198b0*/  IMAD.IADD R47, R52, 0x1, R47 ;  /* 0x00000001342f7824 */ /* 0x000fe200078e022f */
[C-C-:B------:R-:W-:Y:S01]  /*198c0*/  IADD3 R52, PT, PT, R25.reuse, -R62, -R30.reuse ;  /* 0x8000003e19347210 */ /* 0x140fe20007ffe81e */
[----:B------:R-:W-:Y:S01]  /*198d0*/  IMAD.IADD R51, R28, 0x1, R51 ;  /* 0x000000011c337824 */ /* 0x000fe200078e0233 */
[--C-:B------:R-:W-:Y:S01]  /*198e0*/  IADD3 R29, PT, PT, R25, -R21, -R30.reuse ;  /* 0x80000015191d7210 */ /* 0x100fe20007ffe81e */
[----:B------:R-:W-:Y:S01]  /*198f0*/  VIADD R28, R69, 0x6 ;  /* 0x00000006451c7836 */ /* 0x000fe20000000000 */
[C-C-:B------:R-:W-:Y:S01]  /*19900*/  IADD3 R31, PT, PT, R25.reuse, -R65, -R30.reuse ;  /* 0x80000041191f7210 */ /* 0x140fe20007ffe81e */
[----:B------:R-:W-:Y:S01]  /*19910*/  IMAD.IADD R86, R86, 0x1, R55 ;  /* 0x0000000156567824 */ /* 0x000fe200078e0237 */
[----:B------:R-:W-:Y:S01]  /*19920*/  IADD3 R55, PT, PT, -R0, 0x2d20, RZ ;  /* 0x00002d2000377810 */ /* 0x000fe20007ffe1ff */
[----:B------:R-:W-:Y:S01]  /*19930*/  IMAD.IADD R88, R88, 0x1, R57 ;  /* 0x0000000158587824 */ /* 0x000fe200078e0239 */
[C---:B------:R-:W-:Y:S01]  /*19940*/  IADD3 R57, PT, PT, R25.reuse, -R48, -R30 ;  /* 0x8000003019397210 */ /* 0x040fe20007ffe81e */
[----:B------:R-:W-:Y:S01]  /*19950*/  IMAD.IADD R52, R28, 0x1, R52 ;  /* 0x000000011c347824 */ /* 0x000fe200078e0234 */
[C-C-:B------:R-:W-:Y:S01]  /*19960*/  IADD3 R48, PT, PT, R25.reuse, -R49, -R30.reuse ;  /* 0x8000003119307210 */ /* 0x140fe20007ffe81e */
[----:B------:R-:W-:Y:S01]  /*19970*/  IMAD.IADD R29, R70, 0x1, R29 ;  /* 0x00000001461d7824 */ /* 0x000fe200078e021d */
[C-C-:B------:R-:W-:Y:S01]  /*19980*/  IADD3 R61, PT, PT, R25.reuse, -R61, -R30.reuse ;  /* 0x8000003d193d7210 */ /* 0x140fe20007ffe81e */
[----:B------:R-:W-:Y:S01]  /*19990*/  IMAD.IADD R31, R68, 0x1, R31 ;  /* 0x00000001441f7824 */ /* 0x000fe200078e021f */
[C-C-:B------:R-:W-:Y:S01]  /*199a0*/  IADD3 R60, PT, PT, R25.reuse, -R60, -R30.reuse ;  /* 0x8000003c193c7210 */ /* 0x140fe20007ffe81e */
[----:B------:R-:W-:Y:S01]  /*199b0*/  IMAD.IADD R80, R80, 0x1, R57 ;  /* 0x0000000150507824 */ /* 0x000fe200078e0239 */
[C-C-:B------:R-:W-:Y:S01]  /*199c0*/  IADD3 R59, PT, PT, R25.reuse, -R59, -R30.reuse ;  /* 0x8000003b193b7210 */ /* 0x140fe20007ffe81e */
[----:B------:R-:W-:Y:S01]  /*199d0*/  IMAD.IADD R92, R92, 0x1, R61 ;  /* 0x000000015c5c7824 */ /* 0x000fe200078e023d */
[----:B------:R-:W-:Y:S01]  /*199e0*/  IADD3 R58, PT, PT, R25, -R58, -R30 ;  /* 0x8000003a193a7210 */ /* 0x000fe20007ffe81e */
[----:B------:R-:W-:Y:S01]  /*199f0*/  IMAD.IADD R91, R91, 0x1, R60 ;  /* 0x000000015b5b7824 */ /* 0x000fe200078e023c */
[C-C-:B------:R-:W-:Y:S01]  /*19a00*/  IADD3 R56, PT, PT, R25.reuse, -R56, -R30.reuse ;  /* 0x8000003819387210 */ /* 0x140fe20007ffe81e */
[----:B------:R-:W-:Y:S01]  /*19a10*/  IMAD.IADD R90, R90, 0x1, R59 ;  /* 0x000000015a5a7824 */ /* 0x000fe200078e023b */
[----:B------:R-:W-:Y:S01]  /*19a20*/  IADD3 R54, PT, PT, R25, -R54, -R30 ;  /* 0x8000003619367210 */ /* 0x000fe20007ffe81e */
[----:B------:R-:W-:Y:S01]  /*19a30*/  IMAD.IADD R89, R89, 0x1, R58 ;  /* 0x0000000159597824 */ /* 0x000fe200078e023a */
[----:B------:R-:W-:Y:S01]  /*19a40*/  IADD3 R53, PT, PT, R25, -R53, -R30 ;  /* 0x8000003519357210 */ /* 0x000fe20007ffe81e */
[----:B------:R-:W-:Y:S01]  /*19a50*/  IMAD.IADD R87, R87, 0x1, R56 ;  /* 0x0000000157577824 */ /* 0x000fe200078e0238 */
[----:B------:R-:W-:Y:S01]  /*19a60*/  IADD3 R49, PT, PT, R25, -R50, -R30 ;  /* 0x8000003219317210 */ /* 0x000fe20007ffe81e */
[----:B------:R-:W-:Y:S01]  /*19a70*/  IMAD.IADD R30, R30, 0x1, -R25 ;  /* 0x000000011e1e7824 */ /* 0x000fe200078e0a19 */
[----:B------:R-:W-:Y:S01]  /*19a80*/  IADD3 R28, PT, PT, R0, R55, -R27 ;  /* 0x00000037001c7210 */ /* 0x000fe20007ffe81b */
[----:B------:R-:W-:-:S02]  /*19a90*/  IMAD.IADD R85, R85, 0x1, R54 ;  /* 0x0000000155557824 */ /* 0x000fc400078e0236 */
[--C-:B------:R-:W-:Y:S02]  /*19aa0*/  IMAD.IADD R69, R69, 0x1, -R30.reuse ;  /* 0x0000000145457824 */ /* 0x100fe400078e0a1e */
[----:B------:R-:W-:Y:S02]  /*19ab0*/  IMAD.IADD R30, R28, 0x1, R30 ;  /* 0x000000011c1e7824 */ /* 0x000fe400078e021e */
[----:B------:R-:W-:Y:S02]  /*19ac0*/  IMAD.IADD R84, R84, 0x1, R53 ;  /* 0x0000000154547824 */ /* 0x000fe400078e0235 */
[----:B------:R-:W-:Y:S01]  /*19ad0*/  IMAD.IADD R21, R30, 0x1, R21 ;  /* 0x000000011e157824 */ /* 0x000fe200078e0215 */
[----:B------:R-:W-:Y:S01]  /*19ae0*/  SEL R69, R69, R30, !P1 ;  /* 0x0000001e45457207 */ /* 0x000fe20004800000 */
[----:B------:R-:W-:Y:S01]  /*19af0*/  IMAD.IADD R73, R73, 0x1, R48 ;  /* 0x0000000149497824 */ /* 0x000fe200078e0230 */
[----:B------:R-:W-:Y:S01]  /*19b00*/  BAR.SYNC.DEFER_BLOCKING 0x0 ;  /* 0x0000000000007b1d */ /* 0x000fe20000010000 */
[----:B------:R-:W-:Y:S01]  /*19b10*/  ISETP.NE.AND P1, PT, R23, RZ, PT ;  /* 0x000000ff1700720c */ /* 0x000fe20003f25270 */
[----:B------:R-:W-:Y:S01]  /*19b20*/  IMAD.IADD R72, R72, 0x1, R49 ;  /* 0x0000000148487824 */ /* 0x000fe200078e0231 */
[----:B------:R-:W-:Y:S01]  /*19b30*/  SEL R29, R29, R21, !P2 ;  /* 0x000000151d1d7207 */ /* 0x000fe20005000000 */
[----:B------:R-:W-:Y:S01]  /*19b40*/  IMAD.IADD R21, R21, 0x1, R22 ;  /* 0x0000000115157824 */ /* 0x000fe200078e0216 */
[----:B------:R-:W-:Y:S01]  /*19b50*/  ISETP.NE.AND P2, PT, R32, RZ, PT ;  /* 0x000000ff2000720c */ /* 0x000fe20003f45270 */
[----:B------:R-:W-:Y:S01]  /*19b60*/  IMAD.IADD R27, R26, 0x1, -R55 ;  /* 0x000000011a1b7824 */ /* 0x000fe200078e0a37 */
[----:B------:R-:W-:Y:S01]  /*19b70*/  LEA R69, R69, UR4, 0x2 ;  /* 0x0000000445457c11 */ /* 0x000fe2000f8e10ff */
[----:B------:R-:W-:Y:S01]  /*19b80*/  IMAD.IADD R23, R21, 0x1, R23 ;  /* 0x0000000115177824 */ /* 0x000fe200078e0217 */
[----:B------:R-:W-:-:S02]  /*19b90*/  SEL R24, R24, R21, !P1 ;  /* 0x0000001518187207 */ /* 0x000fc40004800000 */
[----:B------:R-:W-:Y:S01]  /*19ba0*/  ISETP.NE.AND P1, PT, R33, RZ, PT ;  /* 0x000000ff2100720c */ /* 0x000fe20003f25270 */
[----:B------:R-:W-:Y:S01]  /*19bb0*/  IMAD.IADD R32, R23, 0x1, R32 ;  /* 0x0000000117207824 */ /* 0x000fe200078e0220 */
[----:B------:R-:W-:Y:S02]  /*19bc0*/  SEL R31, R31, R23, !P2 ;  /* 0x000000171f1f7207 */ /* 0x000fe40005000000 */
[----:B------:R-:W-:Y:S01]  /*19bd0*/  ISETP.NE.AND P2, PT, R34, RZ, PT ;  /* 0x000000ff2200720c */ /* 0x000fe20003f45270 */
[----:B------:R-:W-:Y:S01]  /*19be0*/  IMAD.IADD R33, R32, 0x1, R33 ;  /* 0x0000000120217824 */ /* 0x000fe200078e0221 */
[----:B------:R-:W-:Y:S02]  /*19bf0*/  SEL R47, R47, R32, !P1 ;  /* 0x000000202f2f7207 */ /* 0x000fe40004800000 */
[----:B------:R-:W-:Y:S02]  /*19c00*/  ISETP.NE.AND P1, PT, R35, RZ, PT ;  /* 0x000000ff2300720c */ /* 0x000fe40003f25270 */
[----:B------:R-:W-:Y:S01]  /*19c10*/  SEL R51, R51, R33, !P2 ;  /* 0x0000002133337207 */ /* 0x000fe20005000000 */
[----:B------:R-:W-:Y:S01]  /*19c20*/  IMAD.IADD R33, R33, 0x1, R34 ;  /* 0x0000000121217824 */ /* 0x000fe200078e0222 */
[----:B------:R-:W-:Y:S01]  /*19c30*/  ISETP.NE.AND P2, PT, R36, RZ, PT ;  /* 0x000000ff2400720c */ /* 0x000fe20003f45270 */
[----:B------:R2:W-:Y:S01]  /*19c40*/  STS [R69], R2 ;  /* 0x0000000245007388 */ /* 0x0005e20000000800 */
[----:B------:R-:W-:Y:S01]  /*19c50*/  LEA R22, R29, UR4, 0x2 ;  /* 0x000000041d167c11 */ /* 0x000fe2000f8e10ff */
[----:B------:R-:W-:Y:S01]  /*19c60*/  IMAD.IADD R35, R33, 0x1, R35 ;  /* 0x0000000121237824 */ /* 0x000fe200078e0223 */
[----:B------:R-:W-:-:S02]  /*19c70*/  SEL R52, R52, R33, !P1 ;  /* 0x0000002134347207 */ /* 0x000fc40004800000 */
[----:B------:R-:W-:Y:S01]  /*19c80*/  ISETP.NE.AND P1, PT, R37, RZ, PT ;  /* 0x000000ff2500720c */ /* 0x000fe20003f25270 */
[----:B------:R-:W-:Y:S01]  /*19c90*/  IMAD.IADD R36, R35, 0x1, R36 ;  /* 0x0000000123247824 */ /* 0x000fe200078e0224 */
[----:B------:R-:W-:Y:S01]  /*19ca0*/  SEL R92, R92, R35, !P2 ;  /* 0x000000235c5c7207 */ /* 0x000fe20005000000 */
[----:B0-----:R0:W-:Y:S01]  /*19cb0*/  STS [R22], R3 ;  /* 0x0000000316007388 */ /* 0x0011e20000000800 */
[----:B------:R-:W-:Y:S01]  /*19cc0*/  ISETP.NE.AND P2, PT, R38, RZ, PT ;  /* 0x000000ff2600720c */ /* 0x000fe20003f45270 */
[----:B------:R-:W-:Y:S01]  /*19cd0*/  IMAD.IADD R37, R36, 0x1, R37 ;  /* 0x0000000124257824 */ /* 0x000fe200078e0225 */
[----:B------:R-:W-:Y:S02]  /*19ce0*/  SEL R91, R91, R36, !P1 ;  /* 0x000000245b5b7207 */ /* 0x000fe40004800000 */
[----:B------:R-:W-:Y:S01]  /*19cf0*/  ISETP.NE.AND P1, PT, R39, RZ, PT ;  /* 0x000000ff2700720c */ /* 0x000fe20003f25270 */
        /* <DEDUP_REMOVED lines=14> */
[----:B------:R-:W-:Y:S01]  /*19de0*/  LEA R21, R24, UR4, 0x2 ;  /* 0x0000000418157c11 */ /* 0x000fe2000f8e10ff */
[----:B------:R-:W-:Y:S01]  /*19df0*/  IMAD.IADD R43, R42, 0x1, R43 ;  /* 0x000000012a2b7824 */ /* 0x000fe200078e022b */
[----:B------:R-:W-:Y:S02]  /*19e00*/  ISETP.NE.AND P2, PT, R44, RZ, PT ;  /* 0x000000ff2c00720c */ /* 0x000fe40003f45270 */
[----:B------:R-:W-:Y:S01]  /*19e10*/  LEA R24, R31, UR4, 0x2 ;  /* 0x000000041f187c11 */ /* 0x000fe2000f8e10ff */
[----:B------:R-:W-:Y:S01]  /*19e20*/  IMAD.IADD R44, R43, 0x1, R44 ;  /* 0x000000012b2c7824 */ /* 0x000fe200078e022c */
[----:B------:R-:W-:Y:S01]  /*19e30*/  LEA R47, R47, UR4, 0x2 ;  /* 0x000000042f2f7c11 */ /* 0x000fe2000f8e10ff */
[----:B------:R-:W-:Y:S01]  /*19e40*/  STS [R21], R4 ;  /* 0x0000000415007388 */ /* 0x000fe20000000800 */
[----:B--2---:R-:W-:-:S02]  /*19e50*/  LEA R2, R51, UR4, 0x2 ;  /* 0x0000000433027c11 */ /* 0x004fc4000f8e10ff */
[----:B------:R-:W-:Y:S01]  /*19e60*/  SEL R85, R85, R42, !P1 ;  /* 0x0000002a55557207 */ /* 0x000fe20004800000 */
[----:B------:R2:W-:Y:S01]  /*19e70*/  STS [R24], R5 ;  /* 0x0000000518007388 */ /* 0x0005e20000000800 */
[----:B0-----:R-:W-:Y:S02]  /*19e80*/  LEA R3, R52, UR4, 0x2 ;  /* 0x0000000434037c11 */ /* 0x001fe4000f8e10ff */
[----:B------:R-:W-:Y:S01]  /*19e90*/  ISETP.NE.AND P1, PT, R45, RZ, PT ;  /* 0x000000ff2d00720c */ /* 0x000fe20003f25270 */
[----:B------:R-:W-:Y:S01]  /*19ea0*/  IMAD.IADD R45, R44, 0x1, R45 ;  /* 0x000000012c2d7824 */ /* 0x000fe200078e022d */
[----:B------:R-:W-:Y:S01]  /*19eb0*/  LEA R92, R92, UR4, 0x2 ;  /* 0x000000045c5c7c11 */ /* 0x000fe2000f8e10ff */
[----:B------:R0:W-:Y:S01]  /*19ec0*/  STS [R47], R6 ;  /* 0x000000062f007388 */ /* 0x0001e20000000800 */
[----:B------:R-:W-:Y:S01]  /*19ed0*/  LEA R91, R91, UR4, 0x2 ;  /* 0x000000045b5b7c11 */ /* 0x000fe2000f8e10ff */
[----:B------:R-:W-:Y:S01]  /*19ee0*/  @P0 IMAD.IADD R72, R45, 0x1, R46 ;  /* 0x000000012d480824 */ /* 0x000fe200078e022e */
[----:B------:R-:W-:Y:S01]  /*19ef0*/  LEA R90, R90, UR4, 0x2 ;  /* 0x000000045a5a7c11 */ /* 0x000fe2000f8e10ff */
[----:B------:R3:W-:Y:S01]  /*19f00*/  STS [R2], R7 ;  /* 0x0000000702007388 */ /* 0x0007e20000000800 */
[----:B------:R-:W-:-:S02]  /*19f10*/  LEA R89, R89, UR4, 0x2 ;  /* 0x0000000459597c11 */ /* 0x000fc4000f8e10ff */
[----:B------:R-:W-:Y:S01]  /*19f20*/  LEA R88, R88, UR4, 0x2 ;  /* 0x0000000458587c11 */ /* 0x000fe2000f8e10ff */
[----:B------:R4:W-:Y:S01]  /*19f30*/  STS [R3], R8 ;  /* 0x0000000803007388 */ /* 0x0009e20000000800 */
[----:B------:R-:W-:Y:S02]  /*19f40*/  SEL R84, R84, R43, !P2 ;  /* 0x0000002b54547207 */ /* 0x000fe40005000000 */
[----:B------:R-:W-:Y:S01]  /*19f50*/  LEA R87, R87, UR4, 0x2 ;  /* 0x0000000457577c11 */ /* 0x000fe2000f8e10ff */
[----:B------:R0:W-:Y:S01]  /*19f60*/  STS [R92], R9 ;  /* 0x000000095c007388 */ /* 0x0001e20000000800 */
[----:B------:R-:W-:Y:S02]  /*19f70*/  SEL R80, R80, R44, !P1 ;  /* 0x0000002c50507207 */ /* 0x000fe40004800000 */
[----:B------:R-:W-:Y:S01]  /*19f80*/  ISETP.GE.AND P0, PT, R67, R28, PT ;  /* 0x0000001c4300720c */ /* 0x000fe20003f06270 */
[----:B------:R0:W-:Y:S01]  /*19f90*/  STS [R91], R10 ;  /* 0x0000000a5b007388 */ /* 0x0001e20000000800 */
[----:B------:R-:W-:-:S02]  /*19fa0*/  LEA R86, R86, UR4, 0x2 ;  /* 0x0000000456567c11 */ /* 0x000fc4000f8e10ff */
[----:B------:R-:W-:Y:S01]  /*19fb0*/  SEL R73, R73, R45, !P3 ;  /* 0x0000002d49497207 */ /* 0x000fe20005800000 */
[----:B------:R1:W-:Y:S01]  /*19fc0*/  STS [R90], R11 ;  /* 0x0000000b5a007388 */ /* 0x0003e20000000800 */
[----:B------:R-:W-:Y:S02]  /*19fd0*/  LEA R85, R85, UR4, 0x2 ;  /* 0x0000000455557c11 */ /* 0x000fe4000f8e10ff */
[----:B------:R-:W-:Y:S01]  /*19fe0*/  LEA R84, R84, UR4, 0x2 ;  /* 0x0000000454547c11 */ /* 0x000fe2000f8e10ff */
[----:B------:R1:W-:Y:S01]  /*19ff0*/  STS [R89], R12 ;  /* 0x0000000c59007388 */ /* 0x0003e20000000800 */
[----:B--2---:R-:W-:Y:S02]  /*1a000*/  LEA R5, R80, UR4, 0x2 ;  /* 0x0000000450057c11 */ /* 0x004fe4000f8e10ff */
[----:B0-----:R-:W-:Y:S01]  /*1a010*/  LEA R6, R73, UR4, 0x2 ;  /* 0x0000000449067c11 */ /* 0x001fe2000f8e10ff */
[----:B------:R0:W-:Y:S01]  /*1a020*/  STS [R88], R13 ;  /* 0x0000000d58007388 */ /* 0x0001e20000000800 */
[----:B---3--:R-:W-:-:S02]  /*1a030*/  LEA R7, R72, UR4, 0x2 ;  /* 0x0000000448077c11 */ /* 0x008fc4000f8e10ff */
[----:B------:R-:W-:Y:S01]  /*1a040*/  IADD3 R2, PT, PT, -R25, UR9, RZ ;  /* 0x0000000919027c10 */ /* 0x000fe2000fffe1ff */
[----:B------:R0:W-:Y:S01]  /*1a050*/  STS [R87], R14 ;  /* 0x0000000e57007388 */ /* 0x0001e20000000800 */
[----:B----4-:R-:W-:Y:S02]  /*1a060*/  SHF.R.S32.HI R3, RZ, 0x1f, R25 ;  /* 0x0000001fff037819 */ /* 0x010fe40000011419 */
[----:B------:R-:W-:Y:S01]  /*1a070*/  SHF.R.S32.HI R4, RZ, 0x1f, R2 ;  /* 0x0000001fff047819 */ /* 0x000fe20000011402 */
[----:B------:R0:W-:Y:S04]  /*1a080*/  STS [R86], R15 ;  /* 0x0000000f56007388 */ /* 0x0001e80000000800 */
[----:B------:R0:W-:Y:S04]  /*1a090*/  STS [R85], R16 ;  /* 0x0000001055007388 */ /* 0x0001e80000000800 */
[----:B------:R0:W-:Y:S04]  /*1a0a0*/  STS [R84], R17 ;  /* 0x0000001154007388 */ /* 0x0001e80000000800 */
[----:B------:R0:W-:Y:S04]  /*1a0b0*/  STS [R5], R18 ;  /* 0x0000001205007388 */ /* 0x0001e80000000800 */
[----:B------:R0:W-:Y:S04]  /*1a0c0*/  STS [R6], R19 ;  /* 0x0000001306007388 */ /* 0x0001e80000000800 */
[----:B------:R0:W-:Y:S01]  /*1a0d0*/  STS [R7], R20 ;  /* 0x0000001407007388 */ /* 0x0001e20000000800 */
[----:B------:R-:W-:Y:S06]  /*1a0e0*/  BAR.SYNC.DEFER_BLOCKING 0x0 ;  /* 0x0000000000007b1d */ /* 0x000fec0000010000 */
[----:B-1----:R-:W-:Y:S05]  /*1a0f0*/  @P0 BRA `(.L_x_1061) ;  /* 0x0000000000480947 */ /* 0x002fea0003800000 */
[----:B------:R-:W-:Y:S01]  /*1a100*/  UISETP.NE.AND UP0, UPT, UR5, URZ, UPT ;  /* 0x000000ff0500728c */ /* 0x000fe2000bf05270 */
[----:B------:R-:W-:Y:S01]  /*1a110*/  IMAD.MOV.U32 R8, RZ, RZ, RZ ;  /* 0x000000ffff087224 */ /* 0x000fe200078e00ff */
[----:B------:R-:W1:Y:S01]  /*1a120*/  LDCU.64 UR6, c[0x0][0x3d0] ;  /* 0x00007a00ff0677ac */ /* 0x000e620008000a00 */
[----:B0-----:R-:W-:-:S03]  /*1a130*/  IMAD.MOV.U32 R5, RZ, RZ, RZ ;  /* 0x000000ffff057224 */ /* 0x001fc600078e00ff */
[----:B------:R-:W-:-:S13]  /*1a140*/  PLOP3.LUT P0, PT, PT, PT, UP0, 0x80, 0x8 ;  /* 0x000000000008781c */ /* 0x000fda0003f0f008 */
[----:B------:R-:W-:Y:S05]  /*1a150*/  @P0 BRA `(.L_x_1062) ;  /* 0x0000000000140947 */ /* 0x000fea0003800000 */
[----:B------:R-:W0:Y:S08]  /*1a160*/  LDC.64 R6, c[0x0][0x3e0] ;  /* 0x0000f800ff067b82 */ /* 0x000e300000000a00 */
[----:B------:R-:W2:Y:S01]  /*1a170*/  LDC.64 R8, c[0x0][0x3d8] ;  /* 0x0000f600ff087b82 */ /* 0x000ea20000000a00 */
[----:B0-----:R-:W2:Y:S02]  /*1a180*/  LDG.E.64 R6, desc[UR10][R6.64] ;  /* 0x0000000a06067981 */ /* 0x001ea4000c1e1b00 */
[----:B--2---:R-:W-:-:S05]  /*1a190*/  IADD3 R8, P1, PT, -R6, R8, RZ ;  /* 0x0000000806087210 */ /* 0x004fca0007f3e1ff */
[----:B------:R-:W-:-:S08]  /*1a1a0*/  IMAD.X R5, R9, 0x1, ~R7, P1 ;  /* 0x0000000109057824 */ /* 0x000fd000008e0e07 */
.L_x_1062:
[----:B------:R-:W-:-:S04]  /*1a1b0*/  IADD3 R8, P1, P2, R8, R67, R2 ;  /* 0x0000004308087210 */ /* 0x000fc80007a3e002 */
[----:B------:R-:W-:Y:S02]  /*1a1c0*/  LOP3.LUT R8, RZ, R8, RZ, 0x33, !PT ;  /* 0x00000008ff087212 */ /* 0x000fe400078e33ff */
[----:B------:R-:W-:Y:S02]  /*1a1d0*/  IADD3.X R7, PT, PT, R5, RZ, R4, P1, P2 ;  /* 0x000000ff05077210 */ /* 0x000fe40000fe4404 */
[----:B-1----:R-:W-:Y:S02]  /*1a1e0*/  IADD3 R8, P1, PT, R8, UR6, RZ ;  /* 0x0000000608087c10 */ /* 0x002fe4000ff3e0ff */
[----:B------:R-:W-:-:S04]  /*1a1f0*/  LOP3.LUT R7, RZ, R7, RZ, 0x33, !PT ;  /* 0x00000007ff077212 */ /* 0x000fc800078e33ff */
[----:B------:R-:W-:Y:S01]  /*1a200*/  IADD3.X R7, PT, PT, R7, UR7, RZ, P1, !PT ;  /* 0x0000000707077c10 */ /* 0x000fe20008ffe4ff */
[----:B------:R-:W-:Y:S06]  /*1a210*/  BRA `(.L_x_1063) ;  /* 0x0000000000287947 */ /* 0x000fec0003800000 */
.L_x_1061:
[----:B------:R-:W-:Y:S01]  /*1a220*/  UISETP.NE.AND UP0, UPT, UR5, URZ, UPT ;  /* 0x000000ff0500728c */ /* 0x000fe2000bf05270 */
[----:B0-----:R-:W-:Y:S01]  /*1a230*/  IMAD.IADD R5, R67, 0x1, -R28 ;  /* 0x0000000143057824 */ /* 0x001fe200078e0a1c */
[----:B------:R-:W-:-:S04]  /*1a240*/  CS2R R6, SRZ ;  /* 0x0000000000067805 */ /* 0x000fc8000001ff00 */
[----:B------:R-:W-:-:S13]  /*1a250*/  PLOP3.LUT P0, PT, PT, PT, UP0, 0x80, 0x8 ;  /* 0x000000000008781c */ /* 0x000fda0003f0f008 */
[----:B------:R-:W-:Y:S05]  /*1a260*/  @P0 BRA `(.L_x_1064) ;  /* 0x0000000000080947 */ /* 0x000fea0003800000 */
[----:B------:R-:W0:Y:S02]  /*1a270*/  LDC.64 R6, c[0x0][0x3e0] ;  /* 0x0000f800ff067b82 */ /* 0x000e240000000a00 */
[----:B0-----:R-:W5:Y:S02]  /*1a280*/  LDG.E.64 R6, desc[UR10][R6.64] ;  /* 0x0000000a06067981 */ /* 0x001f64000c1e1b00 */
.L_x_1064:
[----:B-----5:R-:W-:Y:S02]  /*1a290*/  IADD3 R8, P1, P2, R6, R5, R25 ;  /* 0x0000000506087210 */ /* 0x020fe40007a3e019 */
[----:B------:R-:W-:-:S04]  /*1a2a0*/  SHF.R.S32.HI R6, RZ, 0x1f, R5 ;  /* 0x0000001fff067819 */ /* 0x000fc80000011405 */
[----:B------:R-:W-:-:S07]  /*1a2b0*/  IADD3.X R7, PT, PT, R7, R6, R3, P1, P2 ;  /* 0x0000000607077210 */ /* 0x000fce0000fe4403 */
.L_x_1063:
[----:B------:R-:W-:Y:S05]  /*1a2c0*/  BSYNC.RECONVERGENT B1 ;  /* 0x0000000000017941 */ /* 0x000fea0003800200 */
.L_x_1060:
[C---:B------:R-:W-:Y:S01]  /*1a2d0*/  ISETP.GE.AND P2, PT, R67.reuse, R0, PT ;  /* 0x000000004300720c */ /* 0x040fe20003f46270 */
[C---:B------:R-:W-:Y:S01]  /*1a2e0*/  VIADD R13, R67.reuse, 0x260 ;  /* 0x00000260430d7836 */ /* 0x040fe20000000000 */
[----:B------:R-:W-:Y:S01]  /*1a2f0*/  LEA R5, R67, UR4, 0x2 ;  /* 0x0000000443057c11 */ /* 0x000fe2000f8e10ff */
[----:B------:R-:W-:Y:S10]  /*1a300*/  BSSY.RECONVERGENT B1, `(.L_x_1065) ;  /* 0x0000024000017945 */ /* 0x000ff40003800200 */
[----:B------:R-:W0:Y:S01]  /*1a310*/  @!P2 LDS R9, [R5] ;  /* 0x000000000509a984 */ /* 0x000e220000000800 */
[----:B------:R-:W1:Y:S02]  /*1a320*/  @!P2 LDC.64 R10, c[0x0][0x390] ;  /* 0x0000e400ff0aab82 */ /* 0x000e640000000a00 */
[----:B-1----:R-:W-:-:S04]  /*1a330*/  @!P2 LEA R6, P1, R8, R10, 0x2 ;  /* 0x0000000a0806a211 */ /* 0x002fc800078210ff */
[----:B------:R-:W-:Y:S02]  /*1a340*/  @!P2 LEA.HI.X R7, R8, R11, R7, 0x2, P1 ;  /* 0x0000000b0807a211 */ /* 0x000fe400008f1407 */
[----:B------:R-:W-:-:S03]  /*1a350*/  ISETP.GE.AND P1, PT, R13, R28, PT ;  /* 0x0000001c0d00720c */ /* 0x000fc60003f26270 */
[----:B0-----:R0:W-:Y:S10]  /*1a360*/  @!P2 STG.E desc[UR10][R6.64], R9 ;  /* 0x000000090600a986 */ /* 0x0011f4000c10190a */
[----:B------:R-:W-:Y:S05]  /*1a370*/  @!P1 BRA `(.L_x_1066) ;  /* 0x00000000002c9947 */ /* 0x000fea0003800000 */
[----:B------:R-:W-:Y:S01]  /*1a380*/  BSSY.RECONVERGENT B2, `(.L_x_1067) ;  /* 0x0000006000027945 */ /* 0x000fe20003800200 */
[----:B------:R-:W-:Y:S01]  /*1a390*/  IMAD.IADD R8, R13, 0x1, -R28 ;  /* 0x000000010d087824 */ /* 0x000fe200078e0a1c */
[----:B0-----:R-:W-:Y:S02]  /*1a3a0*/  CS2R R6, SRZ ;  /* 0x0000000000067805 */ /* 0x001fe4000001ff00 */
[----:B------:R-:W-:Y:S05]  /*1a3b0*/  @P0 BRA `(.L_x_1068) ;  /* 0x0000000000080947 */ /* 0x000fea0003800000 */
[----:B------:R-:W0:Y:S02]  /*1a3c0*/  LDC.64 R6, c[0x0][0x3e0] ;  /* 0x0000f800ff067b82 */ /* 0x000e240000000a00 */
[----:B0-----:R-:W5:Y:S02]  /*1a3d0*/  LDG.E.64 R6, desc[UR10][R6.64] ;  /* 0x0000000a06067981 */ /* 0x001f64000c1e1b00 */
.L_x_1068:
[----:B------:R-:W-:Y:S05]  /*1a3e0*/  BSYNC.RECONVERGENT B2 ;  /* 0x0000000000027941 */ /* 0x000fea0003800200 */
.L_x_1067:
[----:B-----5:R-:W-:Y:S02]  /*1a3f0*/  IADD3 R10, P1, P2, R6, R8, R25 ;  /* 0x00000008060a7210 */ /* 0x020fe40007a3e019 */
[----:B------:R-:W-:-:S04]  /*1a400*/  SHF.R.S32.HI R6, RZ, 0x1f, R8 ;  /* 0x0000001fff067819 */ /* 0x000fc80000011408 */
[----:B------:R-:W-:Y:S01]  /*1a410*/  IADD3.X R7, PT, PT, R7, R6, R3, P1, P2 ;  /* 0x0000000607077210 */ /* 0x000fe20000fe4403 */
[----:B------:R-:W-:Y:S06]  /*1a420*/  BRA `(.L_x_1069) ;  /* 0x0000000000447947 */ /* 0x000fec0003800000 */
.L_x_1066:
        /* <DEDUP_REMOVED lines=9> */
.L_x_1071:
[----:B------:R-:W-:Y:S05]  /*1a4c0*/  BSYNC.RECONVERGENT B2 ;  /* 0x0000000000027941 */ /* 0x000fea0003800200 */
.L_x_1070:
[----:B------:R-:W0:Y:S01]  /*1a4d0*/  LDCU.64 UR4, c[0x0][0x3d0] ;  /* 0x00007a00ff0477ac */ /* 0x000e220008000a00 */
[----:B------:R-:W-:-:S04]  /*1a4e0*/  IADD3 R6, P1, P2, R9, R13, R2 ;  /* 0x0000000d09067210 */ /* 0x000fc80007a3e002 */
[----:B------:R-:W-:Y:S02]  /*1a4f0*/  LOP3.LUT R6, RZ, R6, RZ, 0x33, !PT ;  /* 0x00000006ff067212 */ /* 0x000fe400078e33ff */
[----:B------:R-:W-:Y:S02]  /*1a500*/  IADD3.X R7, PT, PT, R11, RZ, R4, P1, P2 ;  /* 0x000000ff0b077210 */ /* 0x000fe40000fe4404 */
[----:B0-----:R-:W-:Y:S02]  /*1a510*/  IADD3 R10, P1, PT, R6, UR4, RZ ;  /* 0x00000004060a7c10 */ /* 0x001fe4000ff3e0ff */
[----:B------:R-:W-:-:S04]  /*1a520*/  LOP3.LUT R6, RZ, R7, RZ, 0x33, !PT ;  /* 0x00000007ff067212 */ /* 0x000fc800078e33ff */
[----:B------:R-:W-:-:S07]  /*1a530*/  IADD3.X R7, PT, PT, R6, UR5, RZ, P1, !PT ;  /* 0x0000000506077c10 */ /* 0x000fce0008ffe4ff */
.L_x_1069:
[----:B------:R-:W-:Y:S05]  /*1a540*/  BSYNC.RECONVERGENT B1 ;  /* 0x0000000000017941 */ /* 0x000fea0003800200 */
.L_x_1065:
[----:B------:R-:W-:Y:S01]  /*1a550*/  ISETP.GE.AND P2, PT, R13, R0, PT ;  /* 0x000000000d00720c */ /* 0x000fe20003f46270 */
[----:B------:R-:W-:-:S12]  /*1a560*/  BSSY.RECONVERGENT B1, `(.L_x_1072) ;  /* 0x0000025000017945 */ /* 0x000fd80003800200 */
[----:B------:R-:W0:Y:S01]  /*1a570*/  @!P2 LDS R9, [R5+0x980] ;  /* 0x000980000509a984 */ /* 0x000e220000000800 */
[----:B------:R-:W1:Y:S02]  /*1a580*/  @!P2 LDC.64 R12, c[0x0][0x390] ;  /* 0x0000e400ff0cab82 */ /* 0x000e640000000a00 */
[----:B-1----:R-:W-:-:S04]  /*1a590*/  @!P2 LEA R6, P1, R10, R12, 0x2 ;  /* 0x0000000c0a06a211 */ /* 0x002fc800078210ff */
[----:B------:R-:W-:Y:S01]  /*1a5a0*/  @!P2 LEA.HI.X R7, R10, R13, R7, 0x2, P1 ;  /* 0x0000000d0a07a211 */ /* 0x000fe200008f1407 */
[----:B------:R-:W-:-:S05]  /*1a5b0*/  VIADD R13, R67, 0x4c0 ;  /* 0x000004c0430d7836 */ /* 0x000fca0000000000 */
[----:B------:R-:W-:Y:S01]  /*1a5c0*/  ISETP.GE.AND P1, PT, R13, R28, PT ;  /* 0x0000001c0d00720c */ /* 0x000fe20003f26270 */
[----:B0-----:R0:W-:-:S12]  /*1a5d0*/  @!P2 STG.E desc[UR10][R6.64], R9 ;  /* 0x000000090600a986 */ /* 0x0011d8000c10190a */
[----:B0-----:R-:W-:Y:S05]  /*1a5e0*/  @!P1 BRA `(.L_x_1073) ;  /* 0x00000000002c9947 */ /* 0x001fea0003800000 */
[----:B------:R-:W-:Y:S01]  /*1a5f0*/  BSSY.RECONVERGENT B2, `(.L_x_1074) ;  /* 0x0000006000027945 */ /* 0x000fe20003800200 */
[----:B------:R-:W-:Y:S01]  /*1a600*/  IMAD.IADD R8, R13, 0x1, -R28 ;  /* 0x000000010d087824 */ /* 0x000fe200078e0a1c */
[----:B------:R-:W-:Y:S02]  /*1a610*/  CS2R R6, SRZ ;  /* 0x0000000000067805 */ /* 0x000fe4000001ff00 */
[----:B------:R-:W-:Y:S05]  /*1a620*/  @P0 BRA `(.L_x_1075) ;  /* 0x0000000000080947 */ /* 0x000fea0003800000 */
[----:B------:R-:W0:Y:S02]  /*1a630*/  LDC.64 R6, c[0x0][0x3e0] ;  /* 0x0000f800ff067b82 */ /* 0x000e240000000a00 */
[----:B0-----:R-:W5:Y:S02]  /*1a640*/  LDG.E.64 R6, desc[UR10][R6.64] ;  /* 0x0000000a06067981 */ /* 0x001f64000c1e1b00 */
.L_x_1075:
[----:B------:R-:W-:Y:S05]  /*1a650*/  BSYNC.RECONVERGENT B2 ;  /* 0x0000000000027941 */ /* 0x000fea0003800200 */
.L_x_1074:
[----:B-----5:R-:W-:Y:S02]  /*1a660*/  IADD3 R10, P1, P2, R6, R8, R25 ;  /* 0x00000008060a7210 */ /* 0x020fe40007a3e019 */
[----:B------:R-:W-:-:S04]  /*1a670*/  SHF.R.S32.HI R6, RZ, 0x1f, R8 ;  /* 0x0000001fff067819 */ /* 0x000fc80000011408 */
[----:B------:R-:W-:Y:S01]  /*1a680*/  IADD3.X R7, PT, PT, R7, R6, R3, P1, P2 ;  /* 0x0000000607077210 */ /* 0x000fe20000fe4403 */
[----:B------:R-:W-:Y:S06]  /*1a690*/  BRA `(.L_x_1076) ;  /* 0x0000000000447947 */ /* 0x000fec0003800000 */
.L_x_1073:
        /* <DEDUP_REMOVED lines=9> */
.L_x_1078:
[----:B------:R-:W-:Y:S05]  /*1a730*/  BSYNC.RECONVERGENT B2 ;  /* 0x0000000000027941 */ /* 0x000fea0003800200 */
.L_x_1077:
[----:B------:R-:W0:Y:S01]  /*1a740*/  LDCU.64 UR4, c[0x0][0x3d0] ;  /* 0x00007a00ff0477ac */ /* 0x000e220008000a00 */
[----:B------:R-:W-:-:S04]  /*1a750*/  IADD3 R6, P1, P2, R9, R13, R2 ;  /* 0x0000000d09067210 */ /* 0x000fc80007a3e002 */
[----:B------:R-:W-:Y:S02]  /*1a760*/  LOP3.LUT R6, RZ, R6, RZ, 0x33, !PT ;  /* 0x00000006ff067212 */ /* 0x000fe400078e33ff */
[----:B------:R-:W-:Y:S02]  /*1a770*/  IADD3.X R7, PT, PT, R11, RZ, R4, P1, P2 ;  /* 0x000000ff0b077210 */ /* 0x000fe40000fe4404 */
[----:B0-----:R-:W-:Y:S02]  /*1a780*/  IADD3 R10, P1, PT, R6, UR4, RZ ;  /* 0x00000004060a7c10 */ /* 0x001fe4000ff3e0ff */
[----:B------:R-:W-:-:S04]  /*1a790*/  LOP3.LUT R6, RZ, R7, RZ, 0x33, !PT ;  /* 0x00000007ff067212 */ /* 0x000fc800078e33ff */
[----:B------:R-:W-:-:S07]  /*1a7a0*/  IADD3.X R7, PT, PT, R6, UR5, RZ, P1, !PT ;  /* 0x0000000506077c10 */ /* 0x000fce0008ffe4ff */
.L_x_1076:
[----:B------:R-:W-:Y:S05]  /*1a7b0*/  BSYNC.RECONVERGENT B1 ;  /* 0x0000000000017941 */ /* 0x000fea0003800200 */
.L_x_1072:
        /* <DEDUP_REMOVED lines=16> */
.L_x_1082:
[----:B------:R-:W-:Y:S05]  /*1a8c0*/  BSYNC.RECONVERGENT B2 ;  /* 0x0000000000027941 */ /* 0x000fea0003800200 */
.L_x_1081:
[----:B-----5:R-:W-:Y:S02]  /*1a8d0*/  IADD3 R10, P1, P2, R6, R8, R25 ;  /* 0x00000008060a7210 */ /* 0x020fe40007a3e019 */
[----:B------:R-:W-:-:S04]  /*1a8e0*/  SHF.R.S32.HI R6, RZ, 0x1f, R8 ;  /* 0x0000001fff067819 */ /* 0x000fc80000011408 */
[----:B------:R-:W-:Y:S01]  /*1a8f0*/  IADD3.X R7, PT, PT, R7, R6, R3, P1, P2 ;  /* 0x0000000607077210 */ /* 0x000fe20000fe4403 */
[----:B------:R-:W-:Y:S06]  /*1a900*/  BRA `(.L_x_1083) ;  /* 0x0000000000447947 */ /* 0x000fec0003800000 */
.L_x_1080:
        /* <DEDUP_REMOVED lines=9> */
.L_x_1085:
[----:B------:R-:W-:Y:S05]  /*1a9a0*/  BSYNC.RECONVERGENT B2 ;  /* 0x0000000000027941 */ /* 0x000fea0003800200 */
.L_x_1084:
[----:B------:R-:W0:Y:S01]  /*1a9b0*/  LDCU.64 UR4, c[0x0][0x3d0] ;  /* 0x00007a00ff0477ac */ /* 0x000e220008000a00 */
[----:B------:R-:W-:-:S04]  /*1a9c0*/  IADD3 R6, P1, P2, R9, R13, R2 ;  /* 0x0000000d09067210 */ /* 0x000fc80007a3e002 */
[----:B------:R-:W-:Y:S02]  /*1a9d0*/  LOP3.LUT R6, RZ, R6, RZ, 0x33, !PT ;  /* 0x00000006ff067212 */ /* 0x000fe400078e33ff */
[----:B------:R-:W-:Y:S02]  /*1a9e0*/  IADD3.X R7, PT, PT, R11, RZ, R4, P1, P2 ;  /* 0x000000ff0b077210 */ /* 0x000fe40000fe4404 */
[----:B0-----:R-:W-:Y:S02]  /*1a9f0*/  IADD3 R10, P1, PT, R6, UR4, RZ ;  /* 0x00000004060a7c10 */ /* 0x001fe4000ff3e0ff */
[----:B------:R-:W-:-:S04]  /*1aa00*/  LOP3.LUT R6, RZ, R7, RZ, 0x33, !PT ;  /* 0x00000007ff067212 */ /* 0x000fc800078e33ff */
[----:B------:R-:W-:-:S07]  /*1aa10*/  IADD3.X R7, PT, PT, R6, UR5, RZ, P1, !PT ;  /* 0x0000000506077c10 */ /* 0x000fce0008ffe4ff */
.L_x_1083:
[----:B------:R-:W-:Y:S05]  /*1aa20*/  BSYNC.RECONVERGENT B1 ;  /* 0x0000000000017941 */ /* 0x000fea0003800200 */
.L_x_1079:
        /* <DEDUP_REMOVED lines=16> */
.L_x_1089:
[----:B------:R-:W-:Y:S05]  /*1ab30*/  BSYNC.RECONVERGENT B2 ;  /* 0x0000000000027941 */ /* 0x000fea0003800200 */
.L_x_1088:
[----:B-----5:R-:W-:Y:S02]  /*1ab40*/  IADD3 R10, P1, P2, R6, R8, R25 ;  /* 0x00000008060a7210 */ /* 0x020fe40007a3e019 */
[----:B------:R-:W-:-:S04]  /*1ab50*/  SHF.R.S32.HI R6, RZ, 0x1f, R8 ;  /* 0x0000001fff067819 */ /* 0x000fc80000011408 */
[----:B------:R-:W-:Y:S01]  /*1ab60*/  IADD3.X R7, PT, PT, R7, R6, R3, P1, P2 ;  /* 0x0000000607077210 */ /* 0x000fe20000fe4403 */
[----:B------:R-:W-:Y:S06]  /*1ab70*/  BRA `(.L_x_1090) ;  /* 0x0000000000447947 */ /* 0x000fec0003800000 */
.L_x_1087:
        /* <DEDUP_REMOVED lines=9> */
.L_x_1092:
[----:B------:R-:W-:Y:S05]  /*1ac10*/  BSYNC.RECONVERGENT B2 ;  /* 0x0000000000027941 */ /* 0x000fea0003800200 */
.L_x_1091:
[----:B------:R-:W0:Y:S01]  /*1ac20*/  LDCU.64 UR4, c[0x0][0x3d0] ;  /* 0x00007a00ff0477ac */ /* 0x000e220008000a00 */
[----:B------:R-:W-:-:S04]  /*1ac30*/  IADD3 R6, P1, P2, R9, R13, R2 ;  /* 0x0000000d09067210 */ /* 0x000fc80007a3e002 */
[----:B------:R-:W-:Y:S02]  /*1ac40*/  LOP3.LUT R6, RZ, R6, RZ, 0x33, !PT ;  /* 0x00000006ff067212 */ /* 0x000fe400078e33ff */
[----:B------:R-:W-:Y:S02]  /*1ac50*/  IADD3.X R7, PT, PT, R11, RZ, R4, P1, P2 ;  /* 0x000000ff0b077210 */ /* 0x000fe40000fe4404 */
[----:B0-----:R-:W-:Y:S02]  /*1ac60*/  IADD3 R10, P1, PT, R6, UR4, RZ ;  /* 0x00000004060a7c10 */ /* 0x001fe4000ff3e0ff */
[----:B------:R-:W-:-:S04]  /*1ac70*/  LOP3.LUT R6, RZ, R7, RZ, 0x33, !PT ;  /* 0x00000007ff067212 */ /* 0x000fc800078e33ff */
[----:B------:R-:W-:-:S07]  /*1ac80*/  IADD3.X R7, PT, PT, R6, UR5, RZ, P1, !PT ;  /* 0x0000000506077c10 */ /* 0x000fce0008ffe4ff */
.L_x_1090:
[----:B------:R-:W-:Y:S05]  /*1ac90*/  BSYNC.RECONVERGENT B1 ;  /* 0x0000000000017941 */ /* 0x000fea0003800200 */
.L_x_1086:
        /* <DEDUP_REMOVED lines=16> */
.L_x_1096:
[----:B------:R-:W-:Y:S05]  /*1ada0*/  BSYNC.RECONVERGENT B2 ;  /* 0x0000000000027941 */ /* 0x000fea0003800200 */
.L_x_1095:
[----:B-----5:R-:W-:Y:S02]  /*1adb0*/  IADD3 R10, P1, P2, R6, R8, R25 ;  /* 0x00000008060a7210 */ /* 0x020fe40007a3e019 */
[----:B------:R-:W-:-:S04]  /*1adc0*/  SHF.R.S32.HI R6, RZ, 0x1f, R8 ;  /* 0x0000001fff067819 */ /* 0x000fc80000011408 */
[----:B------:R-:W-:Y:S01]  /*1add0*/  IADD3.X R7, PT, PT, R7, R6, R3, P1, P2 ;  /* 0x0000000607077210 */ /* 0x000fe20000fe4403 */
[----:B------:R-:W-:Y:S06]  /*1ade0*/  BRA `(.L_x_1097) ;  /* 0x0000000000447947 */ /* 0x000fec0003800000 */
.L_x_1094:
        /* <DEDUP_REMOVED lines=9> */
.L_x_1099:
[----:B------:R-:W-:Y:S05]  /*1ae80*/  BSYNC.RECONVERGENT B2 ;  /* 0x0000000000027941 */ /* 0x000fea0003800200 */
.L_x_1098:
[----:B------:R-:W0:Y:S01]  /*1ae90*/  LDCU.64 UR4, c[0x0][0x3d0] ;  /* 0x00007a00ff0477ac */ /* 0x000e220008000a00 */
[----:B------:R-:W-:-:S04]  /*1aea0*/  IADD3 R6, P1, P2, R9, R13, R2 ;  /* 0x0000000d09067210 */ /* 0x000fc80007a3e002 */
[----:B------:R-:W-:Y:S02]  /*1aeb0*/  LOP3.LUT R6, RZ, R6, RZ, 0x33, !PT ;  /* 0x00000006ff067212 */ /* 0x000fe400078e33ff */
[----:B------:R-:W-:Y:S02]  /*1aec0*/  IADD3.X R7, PT, PT, R11, RZ, R4, P1, P2 ;  /* 0x000000ff0b077210 */ /* 0x000fe40000fe4404 */
[----:B0-----:R-:W-:Y:S02]  /*1aed0*/  IADD3 R10, P1, PT, R6, UR4, RZ ;  /* 0x00000004060a7c10 */ /* 0x001fe4000ff3e0ff */
[----:B------:R-:W-:-:S04]  /*1aee0*/  LOP3.LUT R6, RZ, R7, RZ, 0x33, !PT ;  /* 0x00000007ff067212 */ /* 0x000fc800078e33ff */
[----:B------:R-:W-:-:S07]  /*1aef0*/  IADD3.X R7, PT, PT, R6, UR5, RZ, P1, !PT ;  /* 0x0000000506077c10 */ /* 0x000fce0008ffe4ff */
.L_x_1097:
[----:B------:R-:W-:Y:S05]  /*1af00*/  BSYNC.RECONVERGENT B1 ;  /* 0x0000000000017941 */ /* 0x000fea0003800200 */
.L_x_1093:
        /* <DEDUP_REMOVED lines=16> */
.L_x_1103:
[----:B------:R-:W-:Y:S05]  /*1b010*/  BSYNC.RECONVERGENT B2 ;  /* 0x0000000000027941 */ /* 0x000fea0003800200 */
.L_x_1102:
[----:B-----5:R-:W-:Y:S02]  /*1b020*/  IADD3 R10, P1, P2, R6, R8, R25 ;  /* 0x00000008060a7210 */ /* 0x020fe40007a3e019 */
[----:B------:R-:W-:-:S04]  /*1b030*/  SHF.R.S32.HI R6, RZ, 0x1f, R8 ;  /* 0x0000001fff067819 */ /* 0x000fc80000011408 */
[----:B------:R-:W-:Y:S01]  /*1b040*/  IADD3.X R7, PT, PT, R7, R6, R3, P1, P2 ;  /* 0x0000000607077210 */ /* 0x000fe20000fe4403 */
[----:B------:R-:W-:Y:S06]  /*1b050*/  BRA `(.L_x_1104) ;  /* 0x0000000000447947 */ /* 0x000fec0003800000 */
.L_x_1101:
        /* <DEDUP_REMOVED lines=9> */
.L_x_1106:
[----:B------:R-:W-:Y:S05]  /*1b0f0*/  BSYNC.RECONVERGENT B2 ;  /* 0x0000000000027941 */ /* 0x000fea0003800200 */
.L_x_1105:
[----:B------:R-:W0:Y:S01]  /*1b100*/  LDCU.64 UR4, c[0x0][0x3d0] ;  /* 0x00007a00ff0477ac */ /* 0x000e220008000a00 */
[----:B------:R-:W-:-:S04]  /*1b110*/  IADD3 R6, P1, P2, R9, R13, R2 ;  /* 0x0000000d09067210 */ /* 0x000fc80007a3e002 */
[----:B------:R-:W-:Y:S02]  /*1b120*/  LOP3.LUT R6, RZ, R6, RZ, 0x33, !PT ;  /* 0x00000006ff067212 */ /* 0x000fe400078e33ff */
[----:B------:R-:W-:Y:S02]  /*1b130*/  IADD3.X R7, PT, PT, R11, RZ, R4, P1, P2 ;  /* 0x000000ff0b077210 */ /* 0x000fe40000fe4404 */
[----:B0-----:R-:W-:Y:S02]  /*1b140*/  IADD3 R10, P1, PT, R6, UR4, RZ ;  /* 0x00000004060a7c10 */ /* 0x001fe4000ff3e0ff */
[----:B------:R-:W-:-:S04]  /*1b150*/  LOP3.LUT R6, RZ, R7, RZ, 0x33, !PT ;  /* 0x00000007ff067212 */ /* 0x000fc800078e33ff */
[----:B------:R-:W-:-:S07]  /*1b160*/  IADD3.X R7, PT, PT, R6, UR5, RZ, P1, !PT ;  /* 0x0000000506077c10 */ /* 0x000fce0008ffe4ff */
.L_x_1104:
[----:B------:R-:W-:Y:S05]  /*1b170*/  BSYNC.RECONVERGENT B1 ;  /* 0x0000000000017941 */ /* 0x000fea0003800200 */
.L_x_1100:
        /* <DEDUP_REMOVED lines=16> */
.L_x_1110:
[----:B------:R-:W-:Y:S05]  /*1b280*/  BSYNC.RECONVERGENT B2 ;  /* 0x0000000000027941 */ /* 0x000fea0003800200 */
.L_x_1109:
[----:B-----5:R-:W-:Y:S02]  /*1b290*/  IADD3 R10, P1, P2, R6, R8, R25 ;  /* 0x00000008060a7210 */ /* 0x020fe40007a3e019 */
[----:B------:R-:W-:-:S04]  /*1b2a0*/  SHF.R.S32.HI R6, RZ, 0x1f, R8 ;  /* 0x0000001fff067819 */ /* 0x000fc80000011408 */
[----:B------:R-:W-:Y:S01]  /*1b2b0*/  IADD3.X R7, PT, PT, R7, R6, R3, P1, P2 ;  /* 0x0000000607077210 */ /* 0x000fe20000fe4403 */
[----:B------:R-:W-:Y:S06]  /*1b2c0*/  BRA `(.L_x_1111) ;  /* 0x0000000000447947 */ /* 0x000fec0003800000 */
.L_x_1108:
        /* <DEDUP_REMOVED lines=9> */
.L_x_1113:
[----:B------:R-:W-:Y:S05]  /*1b360*/  BSYNC.RECONVERGENT B2 ;  /* 0x0000000000027941 */ /* 0x000fea0003800200 */
.L_x_1112:
[----:B------:R-:W0:Y:S01]  /*1b370*/  LDCU.64 UR4, c[0x0][0x3d0] ;  /* 0x00007a00ff0477ac */ /* 0x000e220008000a00 */
[----:B------:R-:W-:-:S04]  /*1b380*/  IADD3 R6, P1, P2, R9, R13, R2 ;  /* 0x0000000d09067210 */ /* 0x000fc80007a3e002 */
[----:B------:R-:W-:Y:S02]  /*1b390*/  LOP3.LUT R6, RZ, R6, RZ, 0x33, !PT ;  /* 0x00000006ff067212 */ /* 0x000fe400078e33ff */
[----:B------:R-:W-:Y:S02]  /*1b3a0*/  IADD3.X R7, PT, PT, R11, RZ, R4, P1, P2 ;  /* 0x000000ff0b077210 */ /* 0x000fe40000fe4404 */
[----:B0-----:R-:W-:Y:S02]  /*1b3b0*/  IADD3 R10, P1, PT, R6, UR4, RZ ;  /* 0x00000004060a7c10 */ /* 0x001fe4000ff3e0ff */
[----:B------:R-:W-:-:S04]  /*1b3c0*/  LOP3.LUT R6, RZ, R7, RZ, 0x33, !PT ;  /* 0x00000007ff067212 */ /* 0x000fc800078e33ff */
[----:B------:R-:W-:-:S07]  /*1b3d0*/  IADD3.X R7, PT, PT, R6, UR5, RZ, P1, !PT ;  /* 0x0000000506077c10 */ /* 0x000fce0008ffe4ff */
.L_x_1111:
[----:B------:R-:W-:Y:S05]  /*1b3e0*/  BSYNC.RECONVERGENT B1 ;  /* 0x0000000000017941 */ /* 0x000fea0003800200 */
.L_x_1107:
        /* <DEDUP_REMOVED lines=16> */
.L_x_1117:
[----:B------:R-:W-:Y:S05]  /*1b4f0*/  BSYNC.RECONVERGENT B2 ;  /* 0x0000000000027941 */ /* 0x000fea0003800200 */
.L_x_1116:
[----:B-----5:R-:W-:Y:S02]  /*1b500*/  IADD3 R10, P1, P2, R6, R8, R25 ;  /* 0x00000008060a7210 */ /* 0x020fe40007a3e019 */
[----:B------:R-:W-:-:S04]  /*1b510*/  SHF.R.S32.HI R6, RZ, 0x1f, R8 ;  /* 0x0000001fff067819 */ /* 0x000fc80000011408 */
[----:B------:R-:W-:Y:S01]  /*1b520*/  IADD3.X R7, PT, PT, R7, R6, R3, P1, P2 ;  /* 0x0000000607077210 */ /* 0x000fe20000fe4403 */
[----:B------:R-:W-:Y:S06]  /*1b530*/  BRA `(.L_x_1118) ;  /* 0x0000000000447947 */ /* 0x000fec0003800000 */
.L_x_1115:
        /* <DEDUP_REMOVED lines=9> */
.L_x_1120:
[----:B------:R-:W-:Y:S05]  /*1b5d0*/  BSYNC.RECONVERGENT B2 ;  /* 0x0000000000027941 */ /* 0x000fea0003800200 */
.L_x_1119:
[----:B------:R-:W0:Y:S01]  /*1b5e0*/  LDCU.64 UR4, c[0x0][0x3d0] ;  /* 0x00007a00ff0477ac */ /* 0x000e220008000a00 */
[----:B------:R-:W-:-:S04]  /*1b5f0*/  IADD3 R6, P1, P2, R9, R13, R2 ;  /* 0x0000000d09067210 */ /* 0x000fc80007a3e002 */
[----:B------:R-:W-:Y:S02]  /*1b600*/  LOP3.LUT R6, RZ, R6, RZ, 0x33, !PT ;  /* 0x00000006ff067212 */ /* 0x000fe400078e33ff */
[----:B------:R-:W-:Y:S02]  /*1b610*/  IADD3.X R7, PT, PT, R11, RZ, R4, P1, P2 ;  /* 0x000000ff0b077210 */ /* 0x000fe40000fe4404 */
[----:B0-----:R-:W-:Y:S02]  /*1b620*/  IADD3 R10, P1, PT, R6, UR4, RZ ;  /* 0x00000004060a7c10 */ /* 0x001fe4000ff3e0ff */
[----:B------:R-:W-:-:S04]  /*1b630*/  LOP3.LUT R6, RZ, R7, RZ, 0x33, !PT ;  /* 0x00000007ff067212 */ /* 0x000fc800078e33ff */
[----:B------:R-:W-:-:S07]  /*1b640*/  IADD3.X R7, PT, PT, R6, UR5, RZ, P1, !PT ;  /* 0x0000000506077c10 */ /* 0x000fce0008ffe4ff */
.L_x_1118:
[----:B------:R-:W-:Y:S05]  /*1b650*/  BSYNC.RECONVERGENT B1 ;  /* 0x0000000000017941 */ /* 0x000fea0003800200 */
.L_x_1114:
        /* <DEDUP_REMOVED lines=16> */
.L_x_1124:
[----:B------:R-:W-:Y:S05]  /*1b760*/  BSYNC.RECONVERGENT B2 ;  /* 0x0000000000027941 */ /* 0x000fea0003800200 */
.L_x_1123:
[----:B-----5:R-:W-:Y:S02]  /*1b770*/  IADD3 R10, P1, P2, R6, R8, R25 ;  /* 0x00000008060a7210 */ /* 0x020fe40007a3e019 */
[----:B------:R-:W-:-:S04]  /*1b780*/  SHF.R.S32.HI R6, RZ, 0x1f, R8 ;  /* 0x0000001fff067819 */ /* 0x000fc80000011408 */
[----:B------:R-:W-:Y:S01]  /*1b790*/  IADD3.X R7, PT, PT, R7, R6, R3, P1, P2 ;  /* 0x0000000607077210 */ /* 0x000fe20000fe4403 */
[----:B------:R-:W-:Y:S06]  /*1b7a0*/  BRA `(.L_x_1125) ;  /* 0x0000000000447947 */ /* 0x000fec0003800000 */
.L_x_1122:
        /* <DEDUP_REMOVED lines=9> */
.L_x_1127:
[----:B------:R-:W-:Y:S05]  /*1b840*/  BSYNC.RECONVERGENT B2 ;  /* 0x0000000000027941 */ /* 0x000fea0003800200 */
.L_x_1126:
[----:B------:R-:W0:Y:S01]  /*1b850*/  LDCU.64 UR4, c[0x0][0x3d0] ;  /* 0x00007a00ff0477ac */ /* 0x000e220008000a00 */
[----:B------:R-:W-:-:S04]  /*1b860*/  IADD3 R6, P1, P2, R9, R13, R2 ;  /* 0x0000000d09067210 */ /* 0x000fc80007a3e002 */
[----:B------:R-:W-:Y:S02]  /*1b870*/  LOP3.LUT R6, RZ, R6, RZ, 0x33, !PT ;  /* 0x00000006ff067212 */ /* 0x000fe400078e33ff */
[----:B------:R-:W-:Y:S02]  /*1b880*/  IADD3.X R7, PT, PT, R11, RZ, R4, P1, P2 ;  /* 0x000000ff0b077210 */ /* 0x000fe40000fe4404 */
[----:B0-----:R-:W-:Y:S02]  /*1b890*/  IADD3 R10, P1, PT, R6, UR4, RZ ;  /* 0x00000004060a7c10 */ /* 0x001fe4000ff3e0ff */
[----:B------:R-:W-:-:S04]  /*1b8a0*/  LOP3.LUT R6, RZ, R7, RZ, 0x33, !PT ;  /* 0x00000007ff067212 */ /* 0x000fc800078e33ff */
[----:B------:R-:W-:-:S07]  /*1b8b0*/  IADD3.X R7, PT, PT, R6, UR5, RZ, P1, !PT ;  /* 0x0000000506077c10 */ /* 0x000fce0008ffe4ff */
.L_x_1125:
[----:B------:R-:W-:Y:S05]  /*1b8c0*/  BSYNC.RECONVERGENT B1 ;  /* 0x0000000000017941 */ /* 0x000fea0003800200 */
.L_x_1121:
        /* <DEDUP_REMOVED lines=16> */
.L_x_1131:
[----:B------:R-:W-:Y:S05]  /*1b9d0*/  BSYNC.RECONVERGENT B2 ;  /* 0x0000000000027941 */ /* 0x000fea0003800200 */
.L_x_1130:
[----:B-----5:R-:W-:Y:S02]  /*1b9e0*/  IADD3 R10, P1, P2, R6, R8, R25 ;  /* 0x00000008060a7210 */ /* 0x020fe40007a3e019 */
[----:B------:R-:W-:-:S04]  /*1b9f0*/  SHF.R.S32.HI R6, RZ, 0x1f, R8 ;  /* 0x0000001fff067819 */ /* 0x000fc80000011408 */
[----:B------:R-:W-:Y:S01]  /*1ba00*/  IADD3.X R7, PT, PT, R7, R6, R3, P1, P2 ;  /* 0x0000000607077210 */ /* 0x000fe20000fe4403 */
[----:B------:R-:W-:Y:S06]  /*1ba10*/  BRA `(.L_x_1132) ;  /* 0x0000000000447947 */ /* 0x000fec0003800000 */
.L_x_1129:
        /* <DEDUP_REMOVED lines=9> */
.L_x_1134:
[----:B------:R-:W-:Y:S05]  /*1bab0*/  BSYNC.RECONVERGENT B2 ;  /* 0x0000000000027941 */ /* 0x000fea0003800200 */
.L_x_1133:
[----:B------:R-:W0:Y:S01]  /*1bac0*/  LDCU.64 UR4, c[0x0][0x3d0] ;  /* 0x00007a00ff0477ac */ /* 0x000e220008000a00 */
[----:B------:R-:W-:-:S04]  /*1bad0*/  IADD3 R6, P1, P2, R9, R13, R2 ;  /* 0x0000000d09067210 */ /* 0x000fc80007a3e002 */
[----:B------:R-:W-:Y:S02]  /*1bae0*/  LOP3.LUT R6, RZ, R6, RZ, 0x33, !PT ;  /* 0x00000006ff067212 */ /* 0x000fe400078e33ff */
[----:B------:R-:W-:Y:S02]  /*1baf0*/  IADD3.X R7, PT, PT, R11, RZ, R4, P1, P2 ;  /* 0x000000ff0b077210 */ /* 0x000fe40000fe4404 */
[----:B0-----:R-:W-:Y:S02]  /*1bb00*/  IADD3 R10, P1, PT, R6, UR4, RZ ;  /* 0x00000004060a7c10 */ /* 0x001fe4000ff3e0ff */
[----:B------:R-:W-:-:S04]  /*1bb10*/  LOP3.LUT R6, RZ, R7, RZ, 0x33, !PT ;  /* 0x00000007ff067212 */ /* 0x000fc800078e33ff */
[----:B------:R-:W-:-:S07]  /*1bb20*/  IADD3.X R7, PT, PT, R6, UR5, RZ, P1, !PT ;  /* 0x0000000506077c10 */ /* 0x000fce0008ffe4ff */
.L_x_1132:
[----:B------:R-:W-:Y:S05]  /*1bb30*/  BSYNC.RECONVERGENT B1 ;  /* 0x0000000000017941 */ /* 0x000fea0003800200 */
.L_x_1128:
        /* <DEDUP_REMOVED lines=16> */
.L_x_1138:
[----:B------:R-:W-:Y:S05]  /*1bc40*/  BSYNC.RECONVERGENT B2 ;  /* 0x0000000000027941 */ /* 0x000fea0003800200 */
.L_x_1137:
[----:B-----5:R-:W-:Y:S02]  /*1bc50*/  IADD3 R10, P1, P2, R6, R8, R25 ;  /* 0x00000008060a7210 */ /* 0x020fe40007a3e019 */
[----:B------:R-:W-:-:S04]  /*1bc60*/  SHF.R.S32.HI R6, RZ, 0x1f, R8 ;  /* 0x0000001fff067819 */ /* 0x000fc80000011408 */
[----:B------:R-:W-:Y:S01]  /*1bc70*/  IADD3.X R7, PT, PT, R7, R6, R3, P1, P2 ;  /* 0x0000000607077210 */ /* 0x000fe20000fe4403 */
[----:B------:R-:W-:Y:S06]  /*1bc80*/  BRA `(.L_x_1139) ;  /* 0x0000000000447947 */ /* 0x000fec0003800000 */
.L_x_1136:
        /* <DEDUP_REMOVED lines=9> */
.L_x_1141:
[----:B------:R-:W-:Y:S05]  /*1bd20*/  BSYNC.RECONVERGENT B2 ;  /* 0x0000000000027941 */ /* 0x000fea0003800200 */
.L_x_1140:
[----:B------:R-:W0:Y:S01]  /*1bd30*/  LDCU.64 UR4, c[0x0][0x3d0] ;  /* 0x00007a00ff0477ac */ /* 0x000e220008000a00 */
[----:B------:R-:W-:-:S04]  /*1bd40*/  IADD3 R6, P1, P2, R9, R13, R2 ;  /* 0x0000000d09067210 */ /* 0x000fc80007a3e002 */
[----:B------:R-:W-:Y:S02]  /*1bd50*/  LOP3.LUT R6, RZ, R6, RZ, 0x33, !PT ;  /* 0x00000006ff067212 */ /* 0x000fe400078e33ff */
[----:B------:R-:W-:Y:S02]  /*1bd60*/  IADD3.X R7, PT, PT, R11, RZ, R4, P1, P2 ;  /* 0x000000ff0b077210 */ /* 0x000fe40000fe4404 */
[----:B0-----:R-:W-:Y:S02]  /*1bd70*/  IADD3 R10, P1, PT, R6, UR4, RZ ;  /* 0x00000004060a7c10 */ /* 0x001fe4000ff3e0ff */
[----:B------:R-:W-:-:S04]  /*1bd80*/  LOP3.LUT R6, RZ, R7, RZ, 0x33, !PT ;  /* 0x00000007ff067212 */ /* 0x000fc800078e33ff */
[----:B------:R-:W-:-:S07]  /*1bd90*/  IADD3.X R7, PT, PT, R6, UR5, RZ, P1, !PT ;  /* 0x0000000506077c10 */ /* 0x000fce0008ffe4ff */
.L_x_1139:
[----:B------:R-:W-:Y:S05]  /*1bda0*/  BSYNC.RECONVERGENT B1 ;  /* 0x0000000000017941 */ /* 0x000fea0003800200 */
.L_x_1135:
        /* <DEDUP_REMOVED lines=16> */
.L_x_1145:
[----:B------:R-:W-:Y:S05]  /*1beb0*/  BSYNC.RECONVERGENT B2 ;  /* 0x0000000000027941 */ /* 0x000fea0003800200 */
.L_x_1144:
[----:B-----5:R-:W-:Y:S02]  /*1bec0*/  IADD3 R10, P1, P2, R6, R8, R25 ;  /* 0x00000008060a7210 */ /* 0x020fe40007a3e019 */
[----:B------:R-:W-:-:S04]  /*1bed0*/  SHF.R.S32.HI R6, RZ, 0x1f, R8 ;  /* 0x0000001fff067819 */ /* 0x000fc80000011408 */
[----:B------:R-:W-:Y:S01]  /*1bee0*/  IADD3.X R7, PT, PT, R7, R6, R3, P1, P2 ;  /* 0x0000000607077210 */ /* 0x000fe20000fe4403 */
[----:B------:R-:W-:Y:S06]  /*1bef0*/  BRA `(.L_x_1146) ;  /* 0x0000000000447947 */ /* 0x000fec0003800000 */
.L_x_1143:
        /* <DEDUP_REMOVED lines=9> */
.L_x_1148:
[----:B------:R-:W-:Y:S05]  /*1bf90*/  BSYNC.RECONVERGENT B2 ;  /* 0x0000000000027941 */ /* 0x000fea0003800200 */
.L_x_1147:
[----:B------:R-:W0:Y:S01]  /*1bfa0*/  LDCU.64 UR4, c[0x0][0x3d0] ;  /* 0x00007a00ff0477ac */ /* 0x000e220008000a00 */
[----:B------:R-:W-:-:S04]  /*1bfb0*/  IADD3 R6, P1, P2, R9, R13, R2 ;  /* 0x0000000d09067210 */ /* 0x000fc80007a3e002 */
[----:B------:R-:W-:Y:S02]  /*1bfc0*/  LOP3.LUT R6, RZ, R6, RZ, 0x33, !PT ;  /* 0x00000006ff067212 */ /* 0x000fe400078e33ff */
[----:B------:R-:W-:Y:S02]  /*1bfd0*/  IADD3.X R7, PT, PT, R11, RZ, R4, P1, P2 ;  /* 0x000000ff0b077210 */ /* 0x000fe40000fe4404 */
[----:B0-----:R-:W-:Y:S02]  /*1bfe0*/  IADD3 R10, P1, PT, R6, UR4, RZ ;  /* 0x00000004060a7c10 */ /* 0x001fe4000ff3e0ff */
[----:B------:R-:W-:-:S04]  /*1bff0*/  LOP3.LUT R6, RZ, R7, RZ, 0x33, !PT ;  /* 0x00000007ff067212 */ /* 0x000fc800078e33ff */
[----:B------:R-:W-:-:S07]  /*1c000*/  IADD3.X R7, PT, PT, R6, UR5, RZ, P1, !PT ;  /* 0x0000000506077c10 */ /* 0x000fce0008ffe4ff */
.L_x_1146:
[----:B------:R-:W-:Y:S05]  /*1c010*/  BSYNC.RECONVERGENT B1 ;  /* 0x0000000000017941 */ /* 0x000fea0003800200 */
.L_x_1142:
        /* <DEDUP_REMOVED lines=16> */
.L_x_1152:
[----:B------:R-:W-:Y:S05]  /*1c120*/  BSYNC.RECONVERGENT B2 ;  /* 0x0000000000027941 */ /* 0x000fea0003800200 */
.L_x_1151:
[----:B-----5:R-:W-:Y:S02]  /*1c130*/  IADD3 R10, P1, P2, R6, R8, R25 ;  /* 0x00000008060a7210 */ /* 0x020fe40007a3e019 */
[----:B------:R-:W-:-:S04]  /*1c140*/  SHF.R.S32.HI R6, RZ, 0x1f, R8 ;  /* 0x0000001fff067819 */ /* 0x000fc80000011408 */
[----:B------:R-:W-:Y:S01]  /*1c150*/  IADD3.X R7, PT, PT, R7, R6, R3, P1, P2 ;  /* 0x0000000607077210 */ /* 0x000fe20000fe4403 */
[----:B------:R-:W-:Y:S06]  /*1c160*/  BRA `(.L_x_1153) ;  /* 0x0000000000447947 */ /* 0x000fec0003800000 */
.L_x_1150:
        /* <DEDUP_REMOVED lines=9> */
.L_x_1155:
[----:B------:R-:W-:Y:S05]  /*1c200*/  BSYNC.RECONVERGENT B2 ;  /* 0x0000000000027941 */ /* 0x000fea0003800200 */
.L_x_1154:
[----:B------:R-:W0:Y:S01]  /*1c210*/  LDCU.64 UR4, c[0x0][0x3d0] ;  /* 0x00007a00ff0477ac */ /* 0x000e220008000a00 */
[----:B------:R-:W-:-:S04]  /*1c220*/  IADD3 R6, P1, P2, R9, R13, R2 ;  /* 0x0000000d09067210 */ /* 0x000fc80007a3e002 */
[----:B------:R-:W-:Y:S02]  /*1c230*/  LOP3.LUT R6, RZ, R6, RZ, 0x33, !PT ;  /* 0x00000006ff067212 */ /* 0x000fe400078e33ff */
[----:B------:R-:W-:Y:S02]  /*1c240*/  IADD3.X R7, PT, PT, R11, RZ, R4, P1, P2 ;  /* 0x000000ff0b077210 */ /* 0x000fe40000fe4404 */
[----:B0-----:R-:W-:Y:S02]  /*1c250*/  IADD3 R10, P1, PT, R6, UR4, RZ ;  /* 0x00000004060a7c10 */ /* 0x001fe4000ff3e0ff */
[----:B------:R-:W-:-:S04]  /*1c260*/  LOP3.LUT R6, RZ, R7, RZ, 0x33, !PT ;  /* 0x00000007ff067212 */ /* 0x000fc800078e33ff */
[----:B------:R-:W-:-:S07]  /*1c270*/  IADD3.X R7, PT, PT, R6, UR5, RZ, P1, !PT ;  /* 0x0000000506077c10 */ /* 0x000fce0008ffe4ff */
.L_x_1153:
[----:B------:R-:W-:Y:S05]  /*1c280*/  BSYNC.RECONVERGENT B1 ;  /* 0x0000000000017941 */ /* 0x000fea0003800200 */
.L_x_1149:
        /* <DEDUP_REMOVED lines=16> */
.L_x_1159:
[----:B------:R-:W-:Y:S05]  /*1c390*/  BSYNC.RECONVERGENT B2 ;  /* 0x0000000000027941 */ /* 0x000fea0003800200 */
.L_x_1158:
[----:B-----5:R-:W-:Y:S02]  /*1c3a0*/  IADD3 R10, P1, P2, R6, R8, R25 ;  /* 0x00000008060a7210 */ /* 0x020fe40007a3e019 */
[----:B------:R-:W-:-:S04]  /*1c3b0*/  SHF.R.S32.HI R6, RZ, 0x1f, R8 ;  /* 0x0000001fff067819 */ /* 0x000fc80000011408 */
[----:B------:R-:W-:Y:S01]  /*1c3c0*/  IADD3.X R7, PT, PT, R7, R6, R3, P1, P2 ;  /* 0x0000000607077210 */ /* 0x000fe20000fe4403 */
[----:B------:R-:W-:Y:S06]  /*1c3d0*/  BRA `(.L_x_1160) ;  /* 0x0000000000447947 */ /* 0x000fec0003800000 */
.L_x_1157:
        /* <DEDUP_REMOVED lines=9> */
.L_x_1162:
[----:B------:R-:W-:Y:S05]  /*1c470*/  BSYNC.RECONVERGENT B2 ;  /* 0x0000000000027941 */ /* 0x000fea0003800200 */
.L_x_1161:
[----:B------:R-:W0:Y:S01]  /*1c480*/  LDCU.64 UR4, c[0x0][0x3d0] ;  /* 0x00007a00ff0477ac */ /* 0x000e220008000a00 */
[----:B------:R-:W-:-:S04]  /*1c490*/  IADD3 R6, P1, P2, R9, R13, R2 ;  /* 0x0000000d09067210 */ /* 0x000fc80007a3e002 */
[----:B------:R-:W-:Y:S02]  /*1c4a0*/  LOP3.LUT R6, RZ, R6, RZ, 0x33, !PT ;  /* 0x00000006ff067212 */ /* 0x000fe400078e33ff */
[----:B------:R-:W-:Y:S02]  /*1c4b0*/  IADD3.X R7, PT, PT, R11, RZ, R4, P1, P2 ;  /* 0x000000ff0b077210 */ /* 0x000fe40000fe4404 */
[----:B0-----:R-:W-:Y:S02]  /*1c4c0*/  IADD3 R10, P1, PT, R6, UR4, RZ ;  /* 0x00000004060a7c10 */ /* 0x001fe4000ff3e0ff */
[----:B------:R-:W-:-:S04]  /*1c4d0*/  LOP3.LUT R6, RZ, R7, RZ, 0x33, !PT ;  /* 0x00000007ff067212 */ /* 0x000fc800078e33ff */
[----:B------:R-:W-:-:S07]  /*1c4e0*/  IADD3.X R7, PT, PT, R6, UR5, RZ, P1, !PT ;  /* 0x0000000506077c10 */ /* 0x000fce0008ffe4ff */
.L_x_1160:
[----:B------:R-:W-:Y:S05]  /*1c4f0*/  BSYNC.RECONVERGENT B1 ;  /* 0x0000000000017941 */ /* 0x000fea0003800200 */
.L_x_1156:
        /* <DEDUP_REMOVED lines=16> */
.L_x_1166:
[----:B------:R-:W-:Y:S05]  /*1c600*/  BSYNC.RECONVERGENT B2 ;  /* 0x0000000000027941 */ /* 0x000fea0003800200 */
.L_x_1165:
[----:B-----5:R-:W-:Y:S02]  /*1c610*/  IADD3 R10, P1, P2, R6, R8, R25 ;  /* 0x00000008060a7210 */ /* 0x020fe40007a3e019 */
[----:B------:R-:W-:-:S04]  /*1c620*/  SHF.R.S32.HI R6, RZ, 0x1f, R8 ;  /* 0x0000001fff067819 */ /* 0x000fc80000011408 */
[----:B------:R-:W-:Y:S01]  /*1c630*/  IADD3.X R7, PT, PT, R7, R6, R3, P1, P2 ;  /* 0x0000000607077210 */ /* 0x000fe20000fe4403 */
[----:B------:R-:W-:Y:S06]  /*1c640*/  BRA `(.L_x_1167) ;  /* 0x0000000000447947 */ /* 0x000fec0003800000 */
.L_x_1164:
        /* <DEDUP_REMOVED lines=9> */
.L_x_1169:
[----:B------:R-:W-:Y:S05]  /*1c6e0*/  BSYNC.RECONVERGENT B2 ;  /* 0x0000000000027941 */ /* 0x000fea0003800200 */
.L_x_1168:
[----:B------:R-:W0:Y:S01]  /*1c6f0*/  LDCU.64 UR4, c[0x0][0x3d0] ;  /* 0x00007a00ff0477ac */ /* 0x000e220008000a00 */
[----:B------:R-:W-:-:S04]  /*1c700*/  IADD3 R6, P1, P2, R9, R13, R2 ;  /* 0x0000000d09067210 */ /* 0x000fc80007a3e002 */
[----:B------:R-:W-:Y:S02]  /*1c710*/  LOP3.LUT R6, RZ, R6, RZ, 0x33, !PT ;  /* 0x00000006ff067212 */ /* 0x000fe400078e33ff */
[----:B------:R-:W-:Y:S02]  /*1c720*/  IADD3.X R7, PT, PT, R11, RZ, R4, P1, P2 ;  /* 0x000000ff0b077210 */ /* 0x000fe40000fe4404 */
[----:B0-----:R-:W-:Y:S02]  /*1c730*/  IADD3 R10, P1, PT, R6, UR4, RZ ;  /* 0x00000004060a7c10 */ /* 0x001fe4000ff3e0ff */
[----:B------:R-:W-:-:S04]  /*1c740*/  LOP3.LUT R6, RZ, R7, RZ, 0x33, !PT ;  /* 0x00000007ff067212 */ /* 0x000fc800078e33ff */
[----:B------:R-:W-:-:S07]  /*1c750*/  IADD3.X R7, PT, PT, R6, UR5, RZ, P1, !PT ;  /* 0x0000000506077c10 */ /* 0x000fce0008ffe4ff */
.L_x_1167:
[----:B------:R-:W-:Y:S05]  /*1c760*/  BSYNC.RECONVERGENT B1 ;  /* 0x0000000000017941 */ /* 0x000fea0003800200 */
.L_x_1163:
        /* <DEDUP_REMOVED lines=16> */
.L_x_1173:
[----:B------:R-:W-:Y:S05]  /*1c870*/  BSYNC.RECONVERGENT B2 ;  /* 0x0000000000027941 */ /* 0x000fea0003800200 */
.L_x_1172:
[----:B-----5:R-:W-:Y:S02]  /*1c880*/  IADD3 R10, P1, P2, R6, R8, R25 ;  /* 0x00000008060a7210 */ /* 0x020fe40007a3e019 */
[----:B------:R-:W-:-:S04]  /*1c890*/  SHF.R.S32.HI R6, RZ, 0x1f, R8 ;  /* 0x0000001fff067819 */ /* 0x000fc80000011408 */
[----:B------:R-:W-:Y:S01]  /*1c8a0*/  IADD3.X R7, PT, PT, R7, R6, R3, P1, P2 ;  /* 0x0000000607077210 */ /* 0x000fe20000fe4403 */
[----:B------:R-:W-:Y:S06]  /*1c8b0*/  BRA `(.L_x_1174) ;  /* 0x0000000000447947 */ /* 0x000fec0003800000 */
.L_x_1171:
        /* <DEDUP_REMOVED lines=9> */
.L_x_1176:
[----:B------:R-:W-:Y:S05]  /*1c950*/  BSYNC.RECONVERGENT B2 ;  /* 0x0000000000027941 */ /* 0x000fea0003800200 */
.L_x_1175:
[----:B------:R-:W0:Y:S01]  /*1c960*/  LDCU.64 UR4, c[0x0][0x3d0] ;  /* 0x00007a00ff0477ac */ /* 0x000e220008000a00 */
[----:B------:R-:W-:-:S04]  /*1c970*/  IADD3 R6, P1, P2, R9, R13, R2 ;  /* 0x0000000d09067210 */ /* 0x000fc80007a3e002 */
[----:B------:R-:W-:Y:S02]  /*1c980*/  LOP3.LUT R6, RZ, R6, RZ, 0x33, !PT ;  /* 0x00000006ff067212 */ /* 0x000fe400078e33ff */
[----:B------:R-:W-:Y:S02]  /*1c990*/  IADD3.X R7, PT, PT, R11, RZ, R4, P1, P2 ;  /* 0x000000ff0b077210 */ /* 0x000fe40000fe4404 */
[----:B0-----:R-:W-:Y:S02]  /*1c9a0*/  IADD3 R10, P1, PT, R6, UR4, RZ ;  /* 0x00000004060a7c10 */ /* 0x001fe4000ff3e0ff */
[----:B------:R-:W-:-:S04]  /*1c9b0*/  LOP3.LUT R6, RZ, R7, RZ, 0x33, !PT ;  /* 0x00000007ff067212 */ /* 0x000fc800078e33ff */
[----:B------:R-:W-:-:S07]  /*1c9c0*/  IADD3.X R7, PT, PT, R6, UR5, RZ, P1, !PT ;  /* 0x0000000506077c10 */ /* 0x000fce0008ffe4ff */
.L_x_1174:
[----:B------:R-:W-:Y:S05]  /*1c9d0*/  BSYNC.RECONVERGENT B1 ;  /* 0x0000000000017941 */ /* 0x000fea0003800200 */
.L_x_1170:
        /* <DEDUP_REMOVED lines=16> */
.L_x_1180:
[----:B------:R-:W-:Y:S05]  /*1cae0*/  BSYNC.RECONVERGENT B2 ;  /* 0x0000000000027941 */ /* 0x000fea0003800200 */
.L_x_1179:
[----:B-----5:R-:W-:Y:S02]  /*1caf0*/  IADD3 R10, P1, P2, R6, R8, R25 ;  /* 0x00000008060a7210 */ /* 0x020fe40007a3e019 */
[----:B------:R-:W-:-:S04]  /*1cb00*/  SHF.R.S32.HI R6, RZ, 0x1f, R8 ;  /* 0x0000001fff067819 */ /* 0x000fc80000011408 */
[----:B------:R-:W-:Y:S01]  /*1cb10*/  IADD3.X R7, PT, PT, R7, R6, R3, P1, P2 ;  /* 0x0000000607077210 */ /* 0x000fe20000fe4403 */
[----:B------:R-:W-:Y:S06]  /*1cb20*/  BRA `(.L_x_1181) ;  /* 0x0000000000447947 */ /* 0x000fec0003800000 */
.L_x_1178:
        /* <DEDUP_REMOVED lines=9> */
.L_x_1183:
[----:B------:R-:W-:Y:S05]  /*1cbc0*/  BSYNC.RECONVERGENT B2 ;  /* 0x0000000000027941 */ /* 0x000fea0003800200 */
.L_x_1182:
[----:B------:R-:W0:Y:S01]  /*1cbd0*/  LDCU.64 UR4, c[0x0][0x3d0] ;  /* 0x00007a00ff0477ac */ /* 0x000e220008000a00 */
[----:B------:R-:W-:-:S04]  /*1cbe0*/  IADD3 R6, P1, P2, R9, R13, R2 ;  /* 0x0000000d09067210 */ /* 0x000fc80007a3e002 */
[----:B------:R-:W-:Y:S02]  /*1cbf0*/  LOP3.LUT R6, RZ, R6, RZ, 0x33, !PT ;  /* 0x00000006ff067212 */ /* 0x000fe400078e33ff */
[----:B------:R-:W-:Y:S02]  /*1cc00*/  IADD3.X R7, PT, PT, R11, RZ, R4, P1, P2 ;  /* 0x000000ff0b077210 */ /* 0x000fe40000fe4404 */
[----:B0-----:R-:W-:Y:S02]  /*1cc10*/  IADD3 R10, P1, PT, R6, UR4, RZ ;  /* 0x00000004060a7c10 */ /* 0x001fe4000ff3e0ff */
[----:B------:R-:W-:-:S04]  /*1cc20*/  LOP3.LUT R6, RZ, R7, RZ, 0x33, !PT ;  /* 0x00000007ff067212 */ /* 0x000fc800078e33ff */
[----:B------:R-:W-:-:S07]  /*1cc30*/  IADD3.X R7, PT, PT, R6, UR5, RZ, P1, !PT ;  /* 0x0000000506077c10 */ /* 0x000fce0008ffe4ff */
.L_x_1181:
[----:B------:R-:W-:Y:S05]  /*1cc40*/  BSYNC.RECONVERGENT B1 ;  /* 0x0000000000017941 */ /* 0x000fea0003800200 */
.L_x_1177:
[----:B------:R-:W-:Y:S01]  /*1cc50*/  ISETP.GE.AND P2, PT, R13, R0, PT ;  /* 0x000000000d00720c */ /* 0x000fe20003f46270 */
[----:B------:R-:W-:Y:S01]  /*1cc60*/  VIADD R67, R67, 0x2ac0 ;  /* 0x00002ac043437836 */ /* 0x000fe20000000000 */
[----:B------:R-:W-:Y:S11]  /*1cc70*/  BSSY.RECONVERGENT B1, `(.L_x_1184) ;  /* 0x0000024000017945 */ /* 0x000ff60003800200 */
[----:B------:R-:W0:Y:S01]  /*1cc80*/  @!P2 LDS R9, [R5+0xa180] ;  /* 0x00a180000509a984 */ /* 0x000e220000000800 */
        /* <DEDUP_REMOVED lines=12> */
.L_x_1187:
[----:B------:R-:W-:Y:S05]  /*1cd50*/  BSYNC.RECONVERGENT B2 ;  /* 0x0000000000027941 */ /* 0x000fea0003800200 */
.L_x_1186:
[----:B-----5:R-:W-:Y:S02]  /*1cd60*/  IADD3 R25, P1, P2, R6, R28, R25 ;  /* 0x0000001c06197210 */ /* 0x020fe40007a3e019 */
[----:B------:R-:W-:-:S04]  /*1cd70*/  SHF.R.S32.HI R6, RZ, 0x1f, R28 ;  /* 0x0000001fff067819 */ /* 0x000fc8000001141c */
[----:B------:R-:W-:Y:S01]  /*1cd80*/  IADD3.X R6, PT, PT, R7, R6, R3, P1, P2 ;  /* 0x0000000607067210 */ /* 0x000fe20000fe4403 */
[----:B------:R-:W-:Y:S06]  /*1cd90*/  BRA `(.L_x_1188) ;  /* 0x0000000000447947 */ /* 0x000fec0003800000 */
.L_x_1185:
        /* <DEDUP_REMOVED lines=9> */
.L_x_1190:
[----:B------:R-:W-:Y:S05]  /*1ce30*/  BSYNC.RECONVERGENT B2 ;  /* 0x0000000000027941 */ /* 0x000fea0003800200 */
.L_x_1189:
[----:B------:R-:W0:Y:S01]  /*1ce40*/  LDCU.64 UR4, c[0x0][0x3d0] ;  /* 0x00007a00ff0477ac */ /* 0x000e220008000a00 */
[----:B------:R-:W-:-:S04]  /*1ce50*/  IADD3 R2, P1, P2, R3, R67, R2 ;  /* 0x0000004303027210 */ /* 0x000fc80007a3e002 */
[----:B------:R-:W-:Y:S02]  /*1ce60*/  LOP3.LUT R2, RZ, R2, RZ, 0x33, !PT ;  /* 0x00000002ff027212 */ /* 0x000fe400078e33ff */
[----:B------:R-:W-:Y:S02]  /*1ce70*/  IADD3.X R4, PT, PT, R9, RZ, R4, P1, P2 ;  /* 0x000000ff09047210 */ /* 0x000fe40000fe4404 */
[----:B0-----:R-:W-:Y:S02]  /*1ce80*/  IADD3 R25, P1, PT, R2, UR4, RZ ;  /* 0x0000000402197c10 */ /* 0x001fe4000ff3e0ff */
[----:B------:R-:W-:-:S04]  /*1ce90*/  LOP3.LUT R2, RZ, R4, RZ, 0x33, !PT ;  /* 0x00000004ff027212 */ /* 0x000fc800078e33ff */
[----:B------:R-:W-:-:S07]  /*1cea0*/  IADD3.X R6, PT, PT, R2, UR5, RZ, P1, !PT ;  /* 0x0000000502067c10 */ /* 0x000fce0008ffe4ff */
.L_x_1188:
[----:B------:R-:W-:Y:S05]  /*1ceb0*/  BSYNC.RECONVERGENT B1 ;  /* 0x0000000000017941 */ /* 0x000fea0003800200 */
.L_x_1184:
[----:B------:R-:W-:-:S13]  /*1cec0*/  ISETP.GE.AND P2, PT, R67, R0, PT ;  /* 0x000000004300720c */ /* 0x000fda0003f46270 */
[----:B------:R-:W0:Y:S01]  /*1ced0*/  @!P2 LDS R5, [R5+0xab00] ;  /* 0x00ab00000505a984 */ /* 0x000e220000000800 */
[----:B------:R-:W1:Y:S02]  /*1cee0*/  @!P2 LDC.64 R2, c[0x0][0x390] ;  /* 0x0000e400ff02ab82 */ /* 0x000e640000000a00 */
[----:B-1----:R-:W-:-:S04]  /*1cef0*/  @!P2 LEA R2, P1, R25, R2, 0x2 ;  /* 0x000000021902a211 */ /* 0x002fc800078210ff */
[----:B------:R-:W-:-:S05]  /*1cf00*/  @!P2 LEA.HI.X R3, R25, R3, R6, 0x2, P1 ;  /* 0x000000031903a211 */ /* 0x000fca00008f1406 */
[----:B0-----:R1:W-:Y:S04]  /*1cf10*/  @!P2 STG.E desc[UR10][R2.64], R5 ;  /* 0x000000050200a986 */ /* 0x0013e8000c10190a */
.L_x_970:
[----:B------:R-:W-:Y:S05]  /*1cf20*/  BSYNC.RECONVERGENT B0 ;  /* 0x0000000000007941 */ /* 0x000fea0003800200 */
.L_x_761:
[----:B------:R-:W2:Y:S02]  /*1cf30*/  S2R R0, SR_TID.X ;  /* 0x0000000000007919 */ /* 0x000ea40000002100 */
[----:B--2---:R-:W-:-:S13]  /*1cf40*/  ISETP.NE.AND P1, PT, R0, RZ, PT ;  /* 0x000000ff0000720c */ /* 0x004fda0003f25270 */
[----:B------:R-:W-:Y:S05]  /*1cf50*/  @P1 EXIT ;  /* 0x000000000000194d */ /* 0x000fea0003800000 */
[----:B------:R-:W2:Y:S02]  /*1cf60*/  LDCU.U8 UR4, c[0x0][0x3c9] ;  /* 0x00007920ff0477ac */ /* 0x000ea40008000000 */
[----:B--2---:R-:W-:-:S09]  /*1cf70*/  UISETP.NE.AND UP0, UPT, UR4, URZ, UPT ;  /* 0x000000ff0400728c */ /* 0x004fd2000bf05270 */
[----:B------:R-:W-:Y:S05]  /*1cf80*/  BRA.U !UP0, `(.L_x_1191) ;  /* 0x00000001082c7547 */ /* 0x000fea000b800000 */
[----:B01----:R-:W0:Y:S01]  /*1cf90*/  LDC.64 R4, c[0x0][0x398] ;  /* 0x0000e600ff047b82 */ /* 0x003e220000000a00 */
[----:B------:R-:W-:Y:S01]  /*1cfa0*/  BSSY.RECONVERGENT B0, `(.L_x_1192) ;  /* 0x0000005000007945 */ /* 0x000fe20003800200 */
[----:B------:R-:W-:-:S03]  /*1cfb0*/  CS2R R2, SRZ ;  /* 0x0000000000027805 */ /* 0x000fc6000001ff00 */
[----:B------:R-:W-:Y:S05]  /*1cfc0*/  @P0 BRA `(.L_x_1193) ;  /* 0x0000000000080947 */ /* 0x000fea0003800000 */
[----:B------:R-:W1:Y:S02]  /*1cfd0*/  LDC.64 R2, c[0x0][0x3e0] ;  /* 0x0000f800ff027b82 */ /* 0x000e640000000a00 */
[----:B-1----:R-:W5:Y:S02]  /*1cfe0*/  LDG.E.64 R2, desc[UR10][R2.64] ;  /* 0x0000000a02027981 */ /* 0x002f64000c1e1b00 */
.L_x_1193:
[----:B------:R-:W-:Y:S05]  /*1cff0*/  BSYNC.RECONVERGENT B0 ;  /* 0x0000000000007941 */ /* 0x000fea0003800200 */
.L_x_1192:
[----:B-----5:R-:W-:-:S04]  /*1d000*/  IADD3 R2, P0, PT, R27, R2, RZ ;  /* 0x000000021b027210 */ /* 0x020fc80007f1e0ff */
[----:B------:R-:W-:-:S05]  /*1d010*/  LEA.HI.X.SX32 R3, R27, R3, 0x1, P0 ;  /* 0x000000031b037211 */ /* 0x000fca00000f0eff */
[----:B0-----:R-:W-:Y:S01]  /*1d020*/  STG.E.64 desc[UR10][R4.64], R2 ;  /* 0x0000000204007986 */ /* 0x001fe2000c101b0a */
[----:B------:R-:W-:Y:S05]  /*1d030*/  EXIT ;  /* 0x000000000000794d */ /* 0x000fea0003800000 */
.L_x_1191:
[----:B01----:R-:W0:Y:S01]  /*1d040*/  LDC.64 R4, c[0x0][0x3e8] ;  /* 0x0000fa00ff047b82 */ /* 0x003e220000000a00 */
[----:B------:R-:W-:Y:S01]  /*1d050*/  BSSY.RECONVERGENT B0, `(.L_x_1194) ;  /* 0x0000005000007945 */ /* 0x000fe20003800200 */
[----:B------:R-:W-:-:S03]  /*1d060*/  CS2R R2, SRZ ;  /* 0x0000000000027805 */ /* 0x000fc6000001ff00 */
[----:B------:R-:W-:Y:S05]  /*1d070*/  @P0 BRA `(.L_x_1195) ;  /* 0x0000000000080947 */ /* 0x000fea0003800000 */
[----:B------:R-:W1:Y:S02]  /*1d080*/  LDC.64 R2, c[0x0][0x3e0] ;  /* 0x0000f800ff027b82 */ /* 0x000e640000000a00 */
[----:B-1----:R-:W5:Y:S02]  /*1d090*/  LDG.E.64 R2, desc[UR10][R2.64] ;  /* 0x0000000a02027981 */ /* 0x002f64000c1e1b00 */
.L_x_1195:
[----:B------:R-:W-:Y:S05]  /*1d0a0*/  BSYNC.RECONVERGENT B0 ;  /* 0x0000000000007941 */ /* 0x000fea0003800200 */
.L_x_1194:
[----:B-----5:R-:W-:-:S04]  /*1d0b0*/  IADD3 R2, P0, PT, R27, R2, RZ ;  /* 0x000000021b027210 */ /* 0x020fc80007f1e0ff */
[----:B------:R-:W-:-:S05]  /*1d0c0*/  LEA.HI.X.SX32 R3, R27, R3, 0x1, P0 ;  /* 0x000000031b037211 */ /* 0x000fca00000f0eff */
[----:B0-----:R-:W-:Y:S01]  /*1d0d0*/  STG.E.64 desc[UR10][R4.64], R2 ;  /* 0x0000000204007986 */ /* 0x001fe2000c101b0a */
[----:B------:R-:W-:Y:S05]  /*1d0e0*/  EXIT ;  /* 0x000000000000794d */ /* 0x000fea0003800000 */
.L_x_618:
[----:B------:R-:W-:Y:S01]  /*1d0f0*/  BSSY B0, `(.L_x_1196) ;  /* 0x0000006000007945 */ /* 0x000fe20003800000 */
[----:B------:R-:W-:Y:S01]  /*1d100*/  PLOP3.LUT P0, PT, P0, PT, PT, 0x8, 0x80 ;  /* 0x000000000080781c */ /* 0x000fe2000070e170 */
[----:B------:R-:W-:-:S12]  /*1d110*/  IMAD.MOV.U32 R24, RZ, RZ, -0x1 ;  /* 0xffffffffff187424 */ /* 0x000fd800078e00ff */
[----:B------:R-:W-:Y:S05]  /*1d120*/  WARPSYNC.COLLECTIVE R24, `(.L_x_1197) ;  /* 0x0000000018087348 */ /* 0x000fea0003c00000 */
[----:B------:R-:W-:Y:S01]  /*1d130*/  VOTE.ANY P0, P0 ;  /* 0x0000000000ff7806 */ /* 0x000fe20000000100 */
[----:B------:R-:W-:-:S12]  /*1d140*/  ENDCOLLECTIVE ;  /* 0x000000000000791b */ /* 0x000fd80003800000 */
.L_x_1197:
[----:B------:R-:W-:Y:S05]  /*1d150*/  BSYNC B0 ;  /* 0x0000000000007941 */ /* 0x000fea0003800000 */
.L_x_1196:
[----:B------:R-:W-:Y:S05]  /*1d160*/  BRA `(.L_x_1198) ;  /* 0xfffffecc005c7947 */ /* 0x000fea000383ffff */
.L_x_620:
[----:B------:R-:W-:Y:S01]  /*1d170*/  BSSY B0, `(.L_x_1199) ;  /* 0x0000006000007945 */ /* 0x000fe20003800000 */
[----:B------:R-:W-:Y:S01]  /*1d180*/  PLOP3.LUT P0, PT, P0, PT, PT, 0x8, 0x80 ;  /* 0x000000000080781c */ /* 0x000fe2000070e170 */
[----:B------:R-:W-:-:S12]  /*1d190*/  IMAD.MOV.U32 R24, RZ, RZ, -0x1 ;  /* 0xffffffffff187424 */ /* 0x000fd800078e00ff */
[----:B------:R-:W-:Y:S05]  /*1d1a0*/  WARPSYNC.COLLECTIVE R24, `(.L_x_1200) ;  /* 0x0000000018087348 */ /* 0x000fea0003c00000 */
[----:B------:R-:W-:Y:S01]  /*1d1b0*/  VOTE.ANY P0, P0 ;  /* 0x0000000000ff7806 */ /* 0x000fe20000000100 */
[----:B------:R-:W-:-:S12]  /*1d1c0*/  ENDCOLLECTIVE ;  /* 0x000000000000791b */ /* 0x000fd80003800000 */
.L_x_1200:
[----:B------:R-:W-:Y:S05]  /*1d1d0*/  BSYNC B0 ;  /* 0x0000000000007941 */ /* 0x000fea0003800000 */
.L_x_1199:
[----:B------:R-:W-:Y:S05]  /*1d1e0*/  BRA `(.L_x_1201) ;  /* 0xfffffecc00b07947 */ /* 0x000fea000383ffff */
.L_x_622:
[----:B------:R-:W0:Y:S01]  /*1d1f0*/  S2R R20, SR_GEMASK ;  /* 0x0000000000147919 */ /* 0x000e220000003c00 */
[----:B------:R-:W-:Y:S01]  /*1d200*/  BSSY B0, `(.L_x_1202) ;  /* 0x0000006000007945 */ /* 0x000fe20003800000 */
[----:B------:R-:W-:Y:S01]  /*1d210*/  PLOP3.LUT P2, PT, P0, PT, PT, 0x8, 0x80 ;  /* 0x000000000080781c */ /* 0x000fe2000074e170 */
[----:B------:R-:W-:-:S12]  /*1d220*/  IMAD.MOV.U32 R24, RZ, RZ, -0x1 ;  /* 0xffffffffff187424 */ /* 0x000fd800078e00ff */
[----:B0-----:R-:W-:Y:S05]  /*1d230*/  WARPSYNC.COLLECTIVE R24, `(.L_x_1203) ;  /* 0x0000000018087348 */ /* 0x001fea0003c00000 */
[----:B------:R-:W-:Y:S01]  /*1d240*/  VOTE.ANY R24, PT, P2 ;  /* 0x0000000000187806 */ /* 0x000fe200010e0100 */
[----:B0-----:R-:W-:Y:S06]  /*1d250*/  ENDCOLLECTIVE ;  /* 0x000000000000791b */ /* 0x001fec0003800000 */
.L_x_1203:
[----:B------:R-:W-:Y:S05]  /*1d260*/  BSYNC B0 ;  /* 0x0000000000007941 */ /* 0x000fea0003800000 */
.L_x_1202:
[----:B------:R-:W-:Y:S01]  /*1d270*/  LOP3.LUT R24, R24, 0x80000000, R20, 0xec, !PT ;  /* 0x8000000018187812 */ /* 0x000fe200078eec14 */
[----:B------:R-:W-:Y:S02]  /*1d280*/  IMAD.MOV.U32 R31, RZ, RZ, R29 ;  /* 0x000000ffff1f7224 */ /* 0x000fe400078e001d */
[----:B------:R-:W-:Y:S02]  /*1d290*/  IMAD.MOV.U32 R26, RZ, RZ, 0x1 ;  /* 0x00000001ff1a7424 */ /* 0x000fe400078e00ff */
[C---:B------:R-:W-:Y:S02]  /*1d2a0*/  VIADD R25, R24.reuse, 0xffffffff ;  /* 0xffffffff18197836 */ /* 0x040fe40000000000 */
[C---:B------:R-:W-:Y:S02]  /*1d2b0*/  VIADD R75, R73.reuse, 0x2 ;  /* 0x00000002494b7836 */ /* 0x040fe40000000000 */
[----:B------:R-:W-:Y:S01]  /*1d2c0*/  VIADD R76, R73, 0x4 ;  /* 0x00000004494c7836 */ /* 0x000fe20000000000 */
[----:B------:R-:W-:Y:S01]  /*1d2d0*/  LOP3.LUT R25, R24, R25, RZ, 0xc, !PT ;  /* 0x0000001918197212 */ /* 0x000fe200078e0cff */
[----:B------:R-:W-:-:S02]  /*1d2e0*/  IMAD.MOV.U32 R24, RZ, RZ, -0x1 ;  /* 0xffffffffff187424 */ /* 0x000fc400078e00ff */
[----:B------:R-:W-:Y:S01]  /*1d2f0*/  VIADD R77, R73, 0x8 ;  /* 0x00000008494d7836 */ /* 0x000fe20000000000 */
[----:B------:R0:W1:Y:S06]  /*1d300*/  POPC R27, R25 ;  /* 0x00000019001b7309 */ /* 0x00006c0000000000 */
[----:B01----:R-:W-:Y:S05]  /*1d310*/  WARPSYNC.COLLECTIVE R24, `(.L_x_1204) ;  /* 0x0000000018087348 */ /* 0x003fea0003c00000 */
[----:B-1----:R1:W2:Y:S02]  /*1d320*/  SHFL.DOWN P2, R52, R31, R26, R27 ;  /* 0x0800001a1f347389 */ /* 0x0022a4000004001b */
[----:B012---:R-:W-:Y:S05]  /*1d330*/  ENDCOLLECTIVE ;  /* 0x000000000000791b */ /* 0x007fea0003800000 */
.L_x_1204:
        /* <DEDUP_REMOVED lines=9> */
.L_x_1205:
[----:B------:R-:W-:Y:S01]  /*1d3d0*/  IMAD.MOV.U32 R26, RZ, RZ, 0x4 ;  /* 0x00000004ff1a7424 */ /* 0x000fe200078e00ff */
[----:B------:R-:W-:Y:S02]  /*1d3e0*/  SEL R25, R52, RZ, !P0 ;  /* 0x000000ff34197207 */ /* 0x000fe40004000000 */
[----:B------:R-:W-:-:S03]  /*1d3f0*/  ISETP.GT.AND P0, PT, R76, R27, PT ;  /* 0x0000001b4c00720c */ /* 0x000fc60003f04270 */
[----:B------:R-:W-:Y:S02]  /*1d400*/  IMAD.IADD R78, R54, 0x1, R25 ;  /* 0x00000001364e7824 */ /* 0x000fe400078e0219 */
[----:B------:R-:W0:Y:S02]  /*1d410*/  LDC.64 R54, c[0x0][0x3a0] ;  /* 0x0000e800ff367b82 */ /* 0x000e240000000a00 */
[----:B------:R-:W-:-:S07]  /*1d420*/  IMAD.MOV.U32 R31, RZ, RZ, R78 ;  /* 0x000000ffff1f7224 */ /* 0x000fce00078e004e */
[----:B0-----:R-:W-:Y:S05]  /*1d430*/  WARPSYNC.COLLECTIVE R24, `(.L_x_1206) ;  /* 0x0000000018087348 */ /* 0x001fea0003c00000 */
[----:B------:R1:W2:Y:S02]  /*1d440*/  SHFL.DOWN P2, R52, R31, R26, R27 ;  /* 0x0800001a1f347389 */ /* 0x0002a4000004001b */
[----:B012---:R-:W-:Y:S05]  /*1d450*/  ENDCOLLECTIVE ;  /* 0x000000000000791b */ /* 0x007fea0003800000 */
.L_x_1206:
[----:B------:R-:W-:Y:S01]  /*1d460*/  IMAD.MOV.U32 R26, RZ, RZ, 0x8 ;  /* 0x00000008ff1a7424 */ /* 0x000fe200078e00ff */
[----:B------:R-:W-:-:S05]  /*1d470*/  IADD3 R54, P3, PT, R54, 0x100, RZ ;  /* 0x0000010036367810 */ /* 0x000fca0007f7e0ff */
[----:B------:R-:W-:Y:S01]  /*1d480*/  IMAD.X R55, RZ, RZ, R55, P3 ;  /* 0x000000ffff377224 */ /* 0x000fe200018e0637 */
[----:B------:R-:W-:Y:S02]  /*1d490*/  SEL R25, R52, RZ, !P0 ;  /* 0x000000ff34197207 */ /* 0x000fe40004000000 */
[----:B------:R-:W-:-:S03]  /*1d4a0*/  ISETP.GT.AND P0, PT, R77, R27, PT ;  /* 0x0000001b4d00720c */ /* 0x000fc60003f04270 */
[----:B------:R-:W-:Y:S02]  /*1d4b0*/  IMAD.IADD R80, R78, 0x1, R25 ;  /* 0x000000014e507824 */ /* 0x000fe400078e0219 */
[----:B------:R-:W-:Y:S02]  /*1d4c0*/  VIADD R78, R73, 0x10 ;  /* 0x00000010494e7836 */ /* 0x000fe40000000000 */
[----:B------:R-:W-:-:S07]  /*1d4d0*/  IMAD.MOV.U32 R31, RZ, RZ, R80 ;  /* 0x000000ffff1f7224 */ /* 0x000fce00078e0050 */
[----:B------:R-:W-:Y:S05]  /*1d4e0*/  WARPSYNC.COLLECTIVE R24, `(.L_x_1207) ;  /* 0x0000000018087348 */ /* 0x000fea0003c00000 */
[----:B------:R0:W1:Y:S02]  /*1d4f0*/  SHFL.DOWN P2, R52, R31, R26, R27 ;  /* 0x0800001a1f347389 */ /* 0x000064000004001b */
[----:B01----:R-:W-:Y:S05]  /*1d500*/  ENDCOLLECTIVE ;  /* 0x000000000000791b */ /* 0x003fea0003800000 */
.L_x_1207:
        /* <DEDUP_REMOVED lines=8> */
.L_x_1208:
[----:B------:R-:W-:Y:S05]  /*1d590*/  WARPSYNC.COLLECTIVE R24, `(.L_x_1209) ;  /* 0x0000000018087348 */ /* 0x000fea0003c00000 */
[----:B------:R-:W-:Y:S01]  /*1d5a0*/  VOTE.ALL P0, P0 ;  /* 0x0000000000ff7806 */ /* 0x000fe20000000000 */
[----:B------:R-:W-:-:S12]  /*1d5b0*/  ENDCOLLECTIVE ;  /* 0x000000000000791b */ /* 0x000fd80003800000 */
.L_x_1209:
[----:B------:R-:W-:-:S04]  /*1d5c0*/  ISETP.GT.AND P2, PT, R78, R27, PT ;  /* 0x0000001b4e00720c */ /* 0x000fc80003f44270 */
[----:B------:R-:W-:-:S05]  /*1d5d0*/  SEL R25, R52, RZ, !P2 ;  /* 0x000000ff34197207 */ /* 0x000fca0005000000 */
[----:B------:R-:W-:Y:S01]  /*1d5e0*/  IMAD.IADD R80, R82, 0x1, R25 ;  /* 0x0000000152507824 */ /* 0x000fe200078e0219 */
[----:B------:R-:W-:Y:S06]  /*1d5f0*/  BRA `(.L_x_1210) ;  /* 0xfffffecc00487947 */ /* 0x000fec000383ffff */
.L_x_624:
[----:B------:R-:W-:Y:S01]  /*1d600*/  BSSY B0, `(.L_x_1211) ;  /* 0x0000006000007945 */ /* 0x000fe20003800000 */
[----:B------:R-:W-:Y:S01]  /*1d610*/  PLOP3.LUT P0, PT, P0, PT, PT, 0x8, 0x80 ;  /* 0x000000000080781c */ /* 0x000fe2000070e170 */
[----:B------:R-:W-:-:S12]  /*1d620*/  IMAD.MOV.U32 R24, RZ, RZ, -0x1 ;  /* 0xffffffffff187424 */ /* 0x000fd800078e00ff */
[----:B------:R-:W-:Y:S05]  /*1d630*/  WARPSYNC.COLLECTIVE R24, `(.L_x_1212) ;  /* 0x0000000018087348 */ /* 0x000fea0003c00000 */
[----:B------:R-:W-:Y:S01]  /*1d640*/  VOTE.ANY P0, P0 ;  /* 0x0000000000ff7806 */ /* 0x000fe20000000100 */
[----:B------:R-:W-:-:S12]  /*1d650*/  ENDCOLLECTIVE ;  /* 0x000000000000791b */ /* 0x000fd80003800000 */
.L_x_1212:
[----:B------:R-:W-:Y:S05]  /*1d660*/  BSYNC B0 ;  /* 0x0000000000007941 */ /* 0x000fea0003800000 */
.L_x_1211:
[----:B------:R-:W-:Y:S05]  /*1d670*/  BRA `(.L_x_1213) ;  /* 0xfffffecc00587947 */ /* 0x000fea000383ffff */
.L_x_626:
[----:B------:R-:W-:Y:S01]  /*1d680*/  BSSY B0, `(.L_x_1214) ;  /* 0x0000006000007945 */ /* 0x000fe20003800000 */
[----:B------:R-:W-:Y:S01]  /*1d690*/  PLOP3.LUT P0, PT, P0, PT, PT, 0x8, 0x80 ;  /* 0x000000000080781c */ /* 0x000fe2000070e170 */
[----:B------:R-:W-:-:S12]  /*1d6a0*/  IMAD.MOV.U32 R24, RZ, RZ, -0x1 ;  /* 0xffffffffff187424 */ /* 0x000fd800078e00ff */
[----:B------:R-:W-:Y:S05]  /*1d6b0*/  WARPSYNC.COLLECTIVE R24, `(.L_x_1215) ;  /* 0x0000000018087348 */ /* 0x000fea0003c00000 */
[----:B------:R-:W-:Y:S01]  /*1d6c0*/  VOTE.ANY P0, P0 ;  /* 0x0000000000ff7806 */ /* 0x000fe20000000100 */
[----:B------:R-:W-:-:S12]  /*1d6d0*/  ENDCOLLECTIVE ;  /* 0x000000000000791b */ /* 0x000fd80003800000 */
.L_x_1215:
[----:B------:R-:W-:Y:S05]  /*1d6e0*/  BSYNC B0 ;  /* 0x0000000000007941 */ /* 0x000fea0003800000 */
.L_x_1214:
[----:B------:R-:W-:Y:S05]  /*1d6f0*/  BRA `(.L_x_1216) ;  /* 0xfffffecc00ac7947 */ /* 0x000fea000383ffff */
.L_x_628:
[----:B------:R-:W-:Y:S01]  /*1d700*/  BSSY B0, `(.L_x_1217) ;  /* 0x0000006000007945 */ /* 0x000fe20003800000 */
[----:B------:R-:W-:Y:S01]  /*1d710*/  PLOP3.LUT P2, PT, P0, PT, PT, 0x8, 0x80 ;  /* 0x000000000080781c */ /* 0x000fe2000074e170 */
[----:B------:R-:W-:-:S12]  /*1d720*/  IMAD.MOV.U32 R24, RZ, RZ, -0x1 ;  /* 0xffffffffff187424 */ /* 0x000fd800078e00ff */
[----:B------:R-:W-:Y:S05]  /*1d730*/  WARPSYNC.COLLECTIVE R24, `(.L_x_1218) ;  /* 0x0000000018087348 */ /* 0x000fea0003c00000 */
[----:B------:R-:W-:Y:S01]  /*1d740*/  VOTE.ANY R24, PT, P2 ;  /* 0x0000000000187806 */ /* 0x000fe200010e0100 */
[----:B------:R-:W-:Y:S06]  /*1d750*/  ENDCOLLECTIVE ;  /* 0x000000000000791b */ /* 0x000fec0003800000 */
.L_x_1218:
[----:B------:R-:W-:Y:S05]  /*1d760*/  BSYNC B0 ;  /* 0x0000000000007941 */ /* 0x000fea0003800000 */
.L_x_1217:
[----:B------:R-:W-:Y:S01]  /*1d770*/  LOP3.LUT R24, R24, 0x80000000, R20, 0xec, !PT ;  /* 0x8000000018187812 */ /* 0x000fe200078eec14 */
[----:B------:R-:W-:Y:S02]  /*1d780*/  IMAD.MOV.U32 R31, RZ, RZ, R29 ;  /* 0x000000ffff1f7224 */ /* 0x000fe400078e001d */
[----:B------:R-:W-:Y:S02]  /*1d790*/  IMAD.MOV.U32 R26, RZ, RZ, 0x1 ;  /* 0x00000001ff1a7424 */ /* 0x000fe400078e00ff */
[----:B------:R-:W-:Y:S02]  /*1d7a0*/  VIADD R25, R24, 0xffffffff ;  /* 0xffffffff18197836 */ /* 0x000fe40000000000 */
[----:B------:R-:W-:-:S03]  /*1d7b0*/  VIADD R74, R74, 0xffffffe0 ;  /* 0xffffffe04a4a7836 */ /* 0x000fc60000000000 */
[----:B------:R-:W-:Y:S01]  /*1d7c0*/  LOP3.LUT R25, R24, R25, RZ, 0xc, !PT ;  /* 0x0000001918197212 */ /* 0x000fe200078e0cff */
[----:B------:R-:W-:-:S03]  /*1d7d0*/  IMAD.MOV.U32 R24, RZ, RZ, -0x1 ;  /* 0xffffffffff187424 */ /* 0x000fc600078e00ff */
[----:B------:R0:W1:Y:S04]  /*1d7e0*/  POPC R27, R25 ;  /* 0x00000019001b7309 */ /* 0x0000680000000000 */
[----:B01----:R-:W-:Y:S05]  /*1d7f0*/  WARPSYNC.COLLECTIVE R24, `(.L_x_1219) ;  /* 0x0000000018087348 */ /* 0x003fea0003c00000 */
[----:B-1----:R1:W2:Y:S02]  /*1d800*/  SHFL.DOWN P2, R52, R31, R26, R27 ;  /* 0x0800001a1f347389 */ /* 0x0022a4000004001b */
[----:B012---:R-:W-:Y:S05]  /*1d810*/  ENDCOLLECTIVE ;  /* 0x000000000000791b */ /* 0x007fea0003800000 */
.L_x_1219:
        /* <DEDUP_REMOVED lines=9> */
.L_x_1220:
        /* <DEDUP_REMOVED lines=8> */
.L_x_1221:
        /* <DEDUP_REMOVED lines=8> */
.L_x_1222:
        /* <DEDUP_REMOVED lines=8> */
.L_x_1223:
[----:B------:R-:W-:Y:S05]  /*1da30*/  WARPSYNC.COLLECTIVE R24, `(.L_x_1224) ;  /* 0x0000000018087348 */ /* 0x000fea0003c00000 */
[----:B------:R-:W-:Y:S01]  /*1da40*/  VOTE.ALL P0, P0 ;  /* 0x0000000000ff7806 */ /* 0x000fe20000000000 */
[----:B------:R-:W-:-:S12]  /*1da50*/  ENDCOLLECTIVE ;  /* 0x000000000000791b */ /* 0x000fd80003800000 */
.L_x_1224:
[----:B------:R-:W-:-:S04]  /*1da60*/  ISETP.GT.AND P2, PT, R78, R27, PT ;  /* 0x0000001b4e00720c */ /* 0x000fc80003f44270 */
[----:B------:R-:W-:-:S04]  /*1da70*/  SEL R52, R52, RZ, !P2 ;  /* 0x000000ff34347207 */ /* 0x000fc80005000000 */
[----:B------:R-:W-:Y:S01]  /*1da80*/  IADD3 R80, PT, PT, R25, R52, R80 ;  /* 0x0000003419507210 */ /* 0x000fe20007ffe050 */
[----:B------:R-:W-:Y:S06]  /*1da90*/  BRA `(.L_x_1225) ;  /* 0xfffffecc00447947 */ /* 0x000fec000383ffff */
.L_x_1048:
[----:B------:R-:W-:Y:S01]  /*1daa0*/  BSSY B1, `(.L_x_1226) ;  /* 0x0000006000017945 */ /* 0x000fe20003800000 */
[----:B------:R-:W-:Y:S01]  /*1dab0*/  PLOP3.LUT P0, PT, P0, PT, PT, 0x8, 0x80 ;  /* 0x000000000080781c */ /* 0x000fe2000070e170 */
[----:B------:R-:W-:-:S12]  /*1dac0*/  IMAD.MOV.U32 R24, RZ, RZ, -0x1 ;  /* 0xffffffffff187424 */ /* 0x000fd800078e00ff */
[----:B0-----:R-:W-:Y:S05]  /*1dad0*/  WARPSYNC.COLLECTIVE R24, `(.L_x_1227) ;  /* 0x0000000018087348 */ /* 0x001fea0003c00000 */
[----:B------:R-:W-:Y:S01]  /*1dae0*/  VOTE.ANY P0, P0 ;  /* 0x0000000000ff7806 */ /* 0x000fe20000000100 */
[----:B0-----:R-:W-:-:S12]  /*1daf0*/  ENDCOLLECTIVE ;  /* 0x000000000000791b */ /* 0x001fd80003800000 */
.L_x_1227:
[----:B------:R-:W-:Y:S05]  /*1db00*/  BSYNC B1 ;  /* 0x0000000000017941 */ /* 0x000fea0003800000 */
.L_x_1226:
[----:B------:R-:W-:Y:S05]  /*1db10*/  BRA `(.L_x_1228) ;  /* 0xffffffb000887947 */ /* 0x000fea000383ffff */
.L_x_1050:
[----:B------:R-:W-:Y:S01]  /*1db20*/  BSSY B1, `(.L_x_1229) ;  /* 0x0000006000017945 */ /* 0x000fe20003800000 */
[----:B------:R-:W-:Y:S01]  /*1db30*/  PLOP3.LUT P0, PT, P0, PT, PT, 0x8, 0x80 ;  /* 0x000000000080781c */ /* 0x000fe2000070e170 */
[----:B------:R-:W-:-:S12]  /*1db40*/  IMAD.MOV.U32 R24, RZ, RZ, -0x1 ;  /* 0xffffffffff187424 */ /* 0x000fd800078e00ff */
[----:B0-----:R-:W-:Y:S05]  /*1db50*/  WARPSYNC.COLLECTIVE R24, `(.L_x_1230) ;  /* 0x0000000018087348 */ /* 0x001fea0003c00000 */
[----:B------:R-:W-:Y:S01]  /*1db60*/  VOTE.ANY P0, P0 ;  /* 0x0000000000ff7806 */ /* 0x000fe20000000100 */
[----:B0-----:R-:W-:-:S12]  /*1db70*/  ENDCOLLECTIVE ;  /* 0x000000000000791b */ /* 0x001fd80003800000 */
.L_x_1230:
[----:B------:R-:W-:Y:S05]  /*1db80*/  BSYNC B1 ;  /* 0x0000000000017941 */ /* 0x000fea0003800000 */
.L_x_1229:
[----:B------:R-:W-:Y:S05]  /*1db90*/  BRA `(.L_x_1231) ;  /* 0xffffffb000dc7947 */ /* 0x000fea000383ffff */
.L_x_1052:
[----:B------:R-:W1:Y:S01]  /*1dba0*/  S2R R74, SR_GEMASK ;  /* 0x00000000004a7919 */ /* 0x000e620000003c00 */
[----:B------:R-:W-:Y:S01]  /*1dbb0*/  BSSY B1, `(.L_x_1232) ;  /* 0x0000007000017945 */ /* 0x000fe20003800000 */
[----:B------:R-:W-:Y:S01]  /*1dbc0*/  ISETP.NE.AND P0, PT, R30, 0x65, PT ;  /* 0x000000651e00780c */ /* 0x000fe20003f05270 */
[----:B------:R-:W-:Y:S01]  /*1dbd0*/  IMAD.MOV.U32 R24, RZ, RZ, -0x1 ;  /* 0xffffffffff187424 */ /* 0x000fe200078e00ff */
[----:B------:R-:W-:-:S13]  /*1dbe0*/  PLOP3.LUT P2, PT, P2, PT, PT, 0x8, 0x80 ;  /* 0x000000000080781c */ /* 0x000fda000174e170 */
[----:B01----:R-:W-:Y:S05]  /*1dbf0*/  WARPSYNC.COLLECTIVE R24, `(.L_x_1233) ;  /* 0x0000000018087348 */ /* 0x003fea0003c00000 */
[----:B------:R-:W-:Y:S01]  /*1dc00*/  VOTE.ANY R24, PT, P2 ;  /* 0x0000000000187806 */ /* 0x000fe200010e0100 */
[----:B01----:R-:W-:Y:S06]  /*1dc10*/  ENDCOLLECTIVE ;  /* 0x000000000000791b */ /* 0x003fec0003800000 */
.L_x_1233:
[----:B------:R-:W-:Y:S05]  /*1dc20*/  BSYNC B1 ;  /* 0x0000000000017941 */ /* 0x000fea0003800000 */
.L_x_1232:
[----:B------:R-:W-:Y:S01]  /*1dc30*/  LOP3.LUT R24, R24, 0x80000000, R74, 0xec, !PT ;  /* 0x8000000018187812 */ /* 0x000fe200078eec4a */
[----:B------:R-:W-:Y:S02]  /*1dc40*/  IMAD.MOV.U32 R26, RZ, RZ, 0x1 ;  /* 0x00000001ff1a7424 */ /* 0x000fe400078e00ff */
[C---:B------:R-:W-:Y:S02]  /*1dc50*/  VIADD R77, R71.reuse, 0x2 ;  /* 0x00000002474d7836 */ /* 0x040fe40000000000 */
[C---:B------:R-:W-:Y:S02]  /*1dc60*/  VIADD R27, R24.reuse, 0xffffffff ;  /* 0xffffffff181b7836 */ /* 0x040fe40000000000 */
[C---:B------:R-:W-:Y:S02]  /*1dc70*/  VIADD R76, R71.reuse, 0x4 ;  /* 0x00000004474c7836 */ /* 0x040fe40000000000 */
[----:B------:R-:W-:Y:S01]  /*1dc80*/  VIADD R79, R71, 0x10 ;  /* 0x00000010474f7836 */ /* 0x000fe20000000000 */
[----:B------:R-:W-:Y:S01]  /*1dc90*/  LOP3.LUT R30, R24, R27, RZ, 0xc, !PT ;  /* 0x0000001b181e7212 */ /* 0x000fe200078e0cff */
[----:B------:R-:W-:-:S03]  /*1dca0*/  IMAD.MOV.U32 R24, RZ, RZ, -0x1 ;  /* 0xffffffffff187424 */ /* 0x000fc600078e00ff */
[----:B------:R0:W1:Y:S04]  /*1dcb0*/  POPC R27, R30 ;  /* 0x0000001e001b7309 */ /* 0x0000680000000000 */
[----:B01----:R-:W-:Y:S05]  /*1dcc0*/  WARPSYNC.COLLECTIVE R24, `(.L_x_1234) ;  /* 0x0000000018087348 */ /* 0x003fea0003c00000 */
[----:B-1----:R1:W2:Y:S02]  /*1dcd0*/  SHFL.DOWN P2, R52, R31, R26, R27 ;  /* 0x0800001a1f347389 */ /* 0x0022a4000004001b */
[----:B012---:R-:W-:Y:S05]  /*1dce0*/  ENDCOLLECTIVE ;  /* 0x000000000000791b */ /* 0x007fea0003800000 */
.L_x_1234:
[----:B------:R-:W-:Y:S01]  /*1dcf0*/  IMAD.MOV.U32 R26, RZ, RZ, 0x2 ;  /* 0x00000002ff1a7424 */ /* 0x000fe200078e00ff */
[----:B------:R-:W-:-:S04]  /*1dd00*/  ISETP.GE.AND P2, PT, R71, R27, PT ;  /* 0x0000001b4700720c */ /* 0x000fc80003f46270 */
[----:B------:R-:W-:-:S05]  /*1dd10*/  SEL R52, R52, RZ, !P2 ;  /* 0x000000ff34347207 */ /* 0x000fca0005000000 */
[----:B------:R-:W-:-:S04]  /*1dd20*/  IMAD.IADD R78, R52, 0x1, R31 ;  /* 0x00000001344e7824 */ /* 0x000fc800078e021f */
[----:B------:R-:W-:-:S07]  /*1dd30*/  IMAD.MOV.U32 R31, RZ, RZ, R78 ;  /* 0x000000ffff1f7224 */ /* 0x000fce00078e004e */
[----:B------:R-:W-:Y:S05]  /*1dd40*/  WARPSYNC.COLLECTIVE R24, `(.L_x_1235) ;  /* 0x0000000018087348 */ /* 0x000fea0003c00000 */
[----:B------:R0:W1:Y:S02]  /*1dd50*/  SHFL.DOWN P2, R52, R31, R26, R27 ;  /* 0x0800001a1f347389 */ /* 0x000064000004001b */
[----:B01----:R-:W-:Y:S05]  /*1dd60*/  ENDCOLLECTIVE ;  /* 0x000000000000791b */ /* 0x003fea0003800000 */
.L_x_1235:
[----:B------:R-:W-:Y:S01]  /*1dd70*/  IMAD.MOV.U32 R26, RZ, RZ, 0x4 ;  /* 0x00000004ff1a7424 */ /* 0x000fe200078e00ff */
[----:B------:R-:W-:-:S04]  /*1dd80*/  ISETP.GT.AND P2, PT, R77, R27, PT ;  /* 0x0000001b4d00720c */ /* 0x000fc80003f44270 */
[----:B------:R-:W-:-:S05]  /*1dd90*/  SEL R75, R52, RZ, !P2 ;  /* 0x000000ff344b7207 */ /* 0x000fca0005000000 */
[----:B------:R-:W-:Y:S02]  /*1dda0*/  IMAD.IADD R82, R78, 0x1, R75 ;  /* 0x000000014e527824 */ /* 0x000fe400078e024b */
[----:B------:R-:W-:Y:S02]  /*1ddb0*/  VIADD R78, R71, 0x8 ;  /* 0x00000008474e7836 */ /* 0x000fe40000000000 */
[----:B------:R-:W-:-:S07]  /*1ddc0*/  IMAD.MOV.U32 R31, RZ, RZ, R82 ;  /* 0x000000ffff1f7224 */ /* 0x000fce00078e0052 */
[----:B------:R-:W-:Y:S05]  /*1ddd0*/  WARPSYNC.COLLECTIVE R24, `(.L_x_1236) ;  /* 0x0000000018087348 */ /* 0x000fea0003c00000 */
[----:B------:R0:W1:Y:S02]  /*1dde0*/  SHFL.DOWN P2, R52, R31, R26, R27 ;  /* 0x0800001a1f347389 */ /* 0x000064000004001b */
[----:B01----:R-:W-:Y:S05]  /*1ddf0*/  ENDCOLLECTIVE ;  /* 0x000000000000791b */ /* 0x003fea0003800000 */
.L_x_1236:
[----:B------:R-:W-:Y:S01]  /*1de00*/  IMAD.MOV.U32 R26, RZ, RZ, 0x8 ;  /* 0x00000008ff1a7424 */ /* 0x000fe200078e00ff */
[----:B------:R-:W-:-:S04]  /*1de10*/  ISETP.GT.AND P2, PT, R76, R27, PT ;  /* 0x0000001b4c00720c */ /* 0x000fc80003f44270 */
[----:B------:R-:W-:-:S05]  /*1de20*/  SEL R75, R52, RZ, !P2 ;  /* 0x000000ff344b7207 */ /* 0x000fca0005000000 */
[----:B------:R-:W-:-:S07]  /*1de30*/  IMAD.IADD R31, R82, 0x1, R75 ;  /* 0x00000001521f7824 */ /* 0x000fce00078e024b */
[----:B------:R-:W-:Y:S05]  /*1de40*/  WARPSYNC.COLLECTIVE R24, `(.L_x_1237) ;  /* 0x0000000018087348 */ /* 0x000fea0003c00000 */
[----:B------:R0:W1:Y:S02]  /*1de50*/  SHFL.DOWN P2, R52, R31, R26, R27 ;  /* 0x0800001a1f347389 */ /* 0x000064000004001b */
[----:B01----:R-:W-:Y:S05]  /*1de60*/  ENDCOLLECTIVE ;  /* 0x000000000000791b */ /* 0x003fea0003800000 */
.L_x_1237:
[----:B------:R-:W-:Y:S01]  /*1de70*/  IMAD.MOV.U32 R26, RZ, RZ, 0x10 ;  /* 0x00000010ff1a7424 */ /* 0x000fe200078e00ff */
[----:B------:R-:W-:-:S04]  /*1de80*/  ISETP.GT.AND P2, PT, R78, R27, PT ;  /* 0x0000001b4e00720c */ /* 0x000fc80003f44270 */
[----:B------:R-:W-:-:S05]  /*1de90*/  SEL R52, R52, RZ, !P2 ;  /* 0x000000ff34347207 */ /* 0x000fca0005000000 */
[----:B------:R-:W-:-:S07]  /*1dea0*/  IMAD.IADD R31, R31, 0x1, R52 ;  /* 0x000000011f1f7824 */ /* 0x000fce00078e0234 */
[----:B------:R-:W-:Y:S05]  /*1deb0*/  WARPSYNC.COLLECTIVE R24, `(.L_x_1238) ;  /* 0x0000000018087348 */ /* 0x000fea0003c00000 */
[----:B------:R0:W1:Y:S02]  /*1dec0*/  SHFL.DOWN P2, R52, R31, R26, R27 ;  /* 0x0800001a1f347389 */ /* 0x000064000004001b */
[----:B01----:R-:W-:Y:S05]  /*1ded0*/  ENDCOLLECTIVE ;  /* 0x000000000000791b */ /* 0x003fea0003800000 */
.L_x_1238:
[----:B------:R-:W-:Y:S05]  /*1dee0*/  WARPSYNC.COLLECTIVE R24, `(.L_x_1239) ;  /* 0x0000000018087348 */ /* 0x000fea0003c00000 */
[----:B------:R-:W-:Y:S01]  /*1def0*/  VOTE.ALL P0, P0 ;  /* 0x0000000000ff7806 */ /* 0x000fe20000000000 */
[----:B------:R-:W-:-:S12]  /*1df00*/  ENDCOLLECTIVE ;  /* 0x000000000000791b */ /* 0x000fd80003800000 */
.L_x_1239:
[----:B------:R-:W-:Y:S02]  /*1df10*/  ISETP.GT.AND P2, PT, R79, R27, PT ;  /* 0x0000001b4f00720c */ /* 0x000fe40003f44270 */
[----:B------:R-:W0:Y:S02]  /*1df20*/  LDC.64 R26, c[0x0][0x3a0] ;  /* 0x0000e800ff1a7b82 */ /* 0x000e240000000a00 */
[----:B------:R-:W-:-:S05]  /*1df30*/  SEL R52, R52, RZ, !P2 ;  /* 0x000000ff34347207 */ /* 0x000fca0005000000 */
[----:B------:R-:W-:Y:S01]  /*1df40*/  IMAD.IADD R75, R31, 0x1, R52 ;  /* 0x000000011f4b7824 */ /* 0x000fe200078e0234 */
[----:B0-----:R-:W-:-:S05]  /*1df50*/  IADD3 R81, P2, PT, R26, 0x100, RZ ;  /* 0x000001001a517810 */ /* 0x001fca0007f5e0ff */
[----:B------:R-:W-:Y:S01]  /*1df60*/  IMAD.X R82, RZ, RZ, R27, P2 ;  /* 0x000000ffff527224 */ /* 0x000fe200010e061b */
[----:B------:R-:W-:Y:S07]  /*1df70*/  BRA `(.L_x_1240) ;  /* 0xffffffb000807947 */ /* 0x000fee000383ffff */
.L_x_1054:
[----:B------:R-:W-:Y:S01]  /*1df80*/  BSSY B1, `(.L_x_1241) ;  /* 0x0000006000017945 */ /* 0x000fe20003800000 */
[----:B------:R-:W-:Y:S01]  /*1df90*/  PLOP3.LUT P0, PT, P0, PT, PT, 0x8, 0x80 ;  /* 0x000000000080781c */ /* 0x000fe2000070e170 */
[----:B------:R-:W-:-:S12]  /*1dfa0*/  IMAD.MOV.U32 R24, RZ, RZ, -0x1 ;  /* 0xffffffffff187424 */ /* 0x000fd800078e00ff */
[----:B0-----:R-:W-:Y:S05]  /*1dfb0*/  WARPSYNC.COLLECTIVE R24, `(.L_x_1242) ;  /* 0x0000000018087348 */ /* 0x001fea0003c00000 */
[----:B------:R-:W-:Y:S01]  /*1dfc0*/  VOTE.ANY P0, P0 ;  /* 0x0000000000ff7806 */ /* 0x000fe20000000100 */
[----:B0-----:R-:W-:-:S12]  /*1dfd0*/  ENDCOLLECTIVE ;  /* 0x000000000000791b */ /* 0x001fd80003800000 */
.L_x_1242:
[----:B------:R-:W-:Y:S05]  /*1dfe0*/  BSYNC B1 ;  /* 0x0000000000017941 */ /* 0x000fea0003800000 */
.L_x_1241:
[----:B------:R-:W-:Y:S05]  /*1dff0*/  BRA `(.L_x_1243) ;  /* 0xffffffb000907947 */ /* 0x000fea000383ffff */
.L_x_1056:
[----:B------:R-:W-:Y:S01]  /*1e000*/  BSSY B1, `(.L_x_1244) ;  /* 0x0000006000017945 */ /* 0x000fe20003800000 */
[----:B------:R-:W-:Y:S01]  /*1e010*/  PLOP3.LUT P0, PT, P0, PT, PT, 0x8, 0x80 ;  /* 0x000000000080781c */ /* 0x000fe2000070e170 */
[----:B------:R-:W-:-:S12]  /*1e020*/  IMAD.MOV.U32 R24, RZ, RZ, -0x1 ;  /* 0xffffffffff187424 */ /* 0x000fd800078e00ff */
[----:B0-----:R-:W-:Y:S05]  /*1e030*/  WARPSYNC.COLLECTIVE R24, `(.L_x_1245) ;  /* 0x0000000018087348 */ /* 0x001fea0003c00000 */
[----:B------:R-:W-:Y:S01]  /*1e040*/  VOTE.ANY P0, P0 ;  /* 0x0000000000ff7806 */ /* 0x000fe20000000100 */
[----:B0-----:R-:W-:-:S12]  /*1e050*/  ENDCOLLECTIVE ;  /* 0x000000000000791b */ /* 0x001fd80003800000 */
.L_x_1245:
[----:B------:R-:W-:Y:S05]  /*1e060*/  BSYNC B1 ;  /* 0x0000000000017941 */ /* 0x000fea0003800000 */
.L_x_1244:
[----:B------:R-:W-:Y:S05]  /*1e070*/  BRA `(.L_x_1246) ;  /* 0xffffffb000e47947 */ /* 0x000fea000383ffff */
.L_x_1058:
[----:B------:R-:W-:Y:S01]  /*1e080*/  BSSY B1, `(.L_x_1247) ;  /* 0x0000006000017945 */ /* 0x000fe20003800000 */
[----:B------:R-:W-:Y:S01]  /*1e090*/  PLOP3.LUT P2, PT, P0, PT, PT, 0x8, 0x80 ;  /* 0x000000000080781c */ /* 0x000fe2000074e170 */
[----:B------:R-:W-:-:S12]  /*1e0a0*/  IMAD.MOV.U32 R24, RZ, RZ, -0x1 ;  /* 0xffffffffff187424 */ /* 0x000fd800078e00ff */
[----:B0-----:R-:W-:Y:S05]  /*1e0b0*/  WARPSYNC.COLLECTIVE R24, `(.L_x_1248) ;  /* 0x0000000018087348 */ /* 0x001fea0003c00000 */
[----:B------:R-:W-:Y:S01]  /*1e0c0*/  VOTE.ANY R24, PT, P2 ;  /* 0x0000000000187806 */ /* 0x000fe200010e0100 */
[----:B0-----:R-:W-:Y:S06]  /*1e0d0*/  ENDCOLLECTIVE ;  /* 0x000000000000791b */ /* 0x001fec0003800000 */
.L_x_1248:
[----:B------:R-:W-:Y:S05]  /*1e0e0*/  BSYNC B1 ;  /* 0x0000000000017941 */ /* 0x000fea0003800000 */
.L_x_1247:
[----:B------:R-:W-:Y:S01]  /*1e0f0*/  LOP3.LUT R24, R24, 0x80000000, R74, 0xec, !PT ;  /* 0x8000000018187812 */ /* 0x000fe200078eec4a */
[----:B------:R-:W-:-:S04]  /*1e100*/  VIADD R70, R70, 0xffffffe0 ;  /* 0xffffffe046467836 */ /* 0x000fc80000000000 */
[----:B------:R-:W-:-:S05]  /*1e110*/  VIADD R26, R24, 0xffffffff ;  /* 0xffffffff181a7836 */ /* 0x000fca0000000000 */
[----:B------:R-:W-:Y:S01]  /*1e120*/  LOP3.LUT R26, R24, R26, RZ, 0xc, !PT ;  /* 0x0000001a181a7212 */ /* 0x000fe200078e0cff */
[----:B------:R-:W-:-:S03]  /*1e130*/  IMAD.MOV.U32 R24, RZ, RZ, -0x1 ;  /* 0xffffffffff187424 */ /* 0x000fc600078e00ff */
[----:B------:R0:W1:Y:S02]  /*1e140*/  POPC R27, R26 ;  /* 0x0000001a001b7309 */ /* 0x0000640000000000 */
[----:B0-----:R-:W-:Y:S01]  /*1e150*/  IMAD.MOV.U32 R26, RZ, RZ, 0x1 ;  /* 0x00000001ff1a7424 */ /* 0x001fe200078e00ff */
[----:B-1----:R-:W-:-:S13]  /*1e160*/  ISETP.GE.AND P0, PT, R71, R27, PT ;  /* 0x0000001b4700720c */ /* 0x002fda0003f06270 */
[----:B------:R-:W-:Y:S05]  /*1e170*/  WARPSYNC.COLLECTIVE R24, `(.L_x_1249) ;  /* 0x0000000018087348 */ /* 0x000fea0003c00000 */
[----:B------:R0:W1:Y:S02]  /*1e180*/  SHFL.DOWN P2, R52, R31, R26, R27 ;  /* 0x0800001a1f347389 */ /* 0x000064000004001b */
[----:B01----:R-:W-:Y:S05]  /*1e190*/  ENDCOLLECTIVE ;  /* 0x000000000000791b */ /* 0x003fea0003800000 */
.L_x_1249:
[----:B------:R-:W-:Y:S01]  /*1e1a0*/  IMAD.MOV.U32 R26, RZ, RZ, 0x2 ;  /* 0x00000002ff1a7424 */ /* 0x000fe200078e00ff */
[----:B------:R-:W-:Y:S02]  /*1e1b0*/  SEL R52, R52, RZ, !P0 ;  /* 0x000000ff34347207 */ /* 0x000fe40004000000 */
[----:B------:R-:W-:-:S03]  /*1e1c0*/  ISETP.GT.AND P0, PT, R77, R27, PT ;  /* 0x0000001b4d00720c */ /* 0x000fc60003f04270 */
[----:B------:R-:W-:-:S10]  /*1e1d0*/  IMAD.IADD R31, R52, 0x1, R31 ;  /* 0x00000001341f7824 */ /* 0x000fd400078e021f */
[----:B------:R-:W-:Y:S05]  /*1e1e0*/  WARPSYNC.COLLECTIVE R24, `(.L_x_1250) ;  /* 0x0000000018087348 */ /* 0x000fea0003c00000 */
[----:B------:R0:W1:Y:S02]  /*1e1f0*/  SHFL.DOWN P2, R52, R31, R26, R27 ;  /* 0x0800001a1f347389 */ /* 0x000064000004001b */
[----:B01----:R-:W-:Y:S05]  /*1e200*/  ENDCOLLECTIVE ;  /* 0x000000000000791b */ /* 0x003fea0003800000 */
.L_x_1250:
[----:B------:R-:W-:Y:S01]  /*1e210*/  IMAD.MOV.U32 R26, RZ, RZ, 0x4 ;  /* 0x00000004ff1a7424 */ /* 0x000fe200078e00ff */
[----:B------:R-:W-:Y:S02]  /*1e220*/  SEL R52, R52, RZ, !P0 ;  /* 0x000000ff34347207 */ /* 0x000fe40004000000 */
[----:B------:R-:W-:-:S03]  /*1e230*/  ISETP.GT.AND P0, PT, R76, R27, PT ;  /* 0x0000001b4c00720c */ /* 0x000fc60003f04270 */
[----:B------:R-:W-:-:S10]  /*1e240*/  IMAD.IADD R31, R31, 0x1, R52 ;  /* 0x000000011f1f7824 */ /* 0x000fd400078e0234 */
[----:B------:R-:W-:Y:S05]  /*1e250*/  WARPSYNC.COLLECTIVE R24, `(.L_x_1251) ;  /* 0x0000000018087348 */ /* 0x000fea0003c00000 */
[----:B------:R0:W1:Y:S02]  /*1e260*/  SHFL.DOWN P2, R52, R31, R26, R27 ;  /* 0x0800001a1f347389 */ /* 0x000064000004001b */
[----:B01----:R-:W-:Y:S05]  /*1e270*/  ENDCOLLECTIVE ;  /* 0x000000000000791b */ /* 0x003fea0003800000 */
.L_x_1251:
[----:B------:R-:W-:Y:S01]  /*1e280*/  IMAD.MOV.U32 R26, RZ, RZ, 0x8 ;  /* 0x00000008ff1a7424 */ /* 0x000fe200078e00ff */
[----:B------:R-:W-:Y:S02]  /*1e290*/  SEL R52, R52, RZ, !P0 ;  /* 0x000000ff34347207 */ /* 0x000fe40004000000 */
[----:B------:R-:W-:-:S03]  /*1e2a0*/  ISETP.GT.AND P0, PT, R78, R27, PT ;  /* 0x0000001b4e00720c */ /* 0x000fc60003f04270 */
[----:B------:R-:W-:-:S10]  /*1e2b0*/  IMAD.IADD R31, R31, 0x1, R52 ;  /* 0x000000011f1f7824 */ /* 0x000fd400078e0234 */
[----:B------:R-:W-:Y:S05]  /*1e2c0*/  WARPSYNC.COLLECTIVE R24, `(.L_x_1252) ;  /* 0x0000000018087348 */ /* 0x000fea0003c00000 */
[----:B------:R0:W1:Y:S02]  /*1e2d0*/  SHFL.DOWN P2, R52, R31, R26, R27 ;  /* 0x0800001a1f347389 */ /* 0x000064000004001b */
[----:B01----:R-:W-:Y:S05]  /*1e2e0*/  ENDCOLLECTIVE ;  /* 0x000000000000791b */ /* 0x003fea0003800000 */
.L_x_1252:
[----:B------:R-:W-:Y:S01]  /*1e2f0*/  IMAD.MOV.U32 R26, RZ, RZ, 0x10 ;  /* 0x00000010ff1a7424 */ /* 0x000fe200078e00ff */
[----:B------:R-:W-:Y:S02]  /*1e300*/  SEL R52, R52, RZ, !P0 ;  /* 0x000000ff34347207 */ /* 0x000fe40004000000 */
[----:B------:R-:W-:-:S03]  /*1e310*/  ISETP.GT.AND P0, PT, R79, R27, PT ;  /* 0x0000001b4f00720c */ /* 0x000fc60003f04270 */
[----:B------:R-:W-:-:S10]  /*1e320*/  IMAD.IADD R31, R31, 0x1, R52 ;  /* 0x000000011f1f7824 */ /* 0x000fd400078e0234 */
[----:B------:R-:W-:Y:S05]  /*1e330*/  WARPSYNC.COLLECTIVE R24, `(.L_x_1253) ;  /* 0x0000000018087348 */ /* 0x000fea0003c00000 */
[----:B------:R0:W1:Y:S02]  /*1e340*/  SHFL.DOWN P2, R52, R31, R26, R27 ;  /* 0x0800001a1f347389 */ /* 0x000064000004001b */
[----:B01----:R-:W-:Y:S05]  /*1e350*/  ENDCOLLECTIVE ;  /* 0x000000000000791b */ /* 0x003fea0003800000 */
.L_x_1253:
[----:B------:R-:W-:Y:S02]  /*1e360*/  SEL R52, R52, RZ, !P0 ;  /* 0x000000ff34347207 */ /* 0x000fe40004000000 */
[----:B------:R-:W-:Y:S02]  /*1e370*/  ISETP.NE.AND P0, PT, R30, 0x65, PT ;  /* 0x000000651e00780c */ /* 0x000fe40003f05270 */
[----:B------:R-:W-:-:S11]  /*1e380*/  IADD3 R75, PT, PT, R31, R52, R75 ;  /* 0x000000341f4b7210 */ /* 0x000fd60007ffe04b */
[----:B------:R-:W-:Y:S05]  /*1e390*/  WARPSYNC.COLLECTIVE R24, `(.L_x_1254) ;  /* 0x0000000018087348 */ /* 0x000fea0003c00000 */
[----:B------:R-:W-:Y:S01]  /*1e3a0*/  VOTE.ALL P0, P0 ;  /* 0x0000000000ff7806 */ /* 0x000fe20000000000 */
[----:B------:R-:W-:-:S12]  /*1e3b0*/  ENDCOLLECTIVE ;  /* 0x000000000000791b */ /* 0x000fd80003800000 */
.L_x_1254:
[----:B------:R-:W-:Y:S05]  /*1e3c0*/  BRA `(.L_x_1255) ;  /* 0xffffffb000907947 */ /* 0x000fea000383ffff */
        .weak           $__internal_0_$__cuda_sm20_rem_u64
        .type           $__internal_0_$__cuda_sm20_rem_u64,@function
        .size           $__internal_0_$__cuda_sm20_rem_u64,(.L_x_1261 - $__internal_0_$__cuda_sm20_rem_u64)
$__internal_0_$__cuda_sm20_rem_u64:
[----:B------:R-:W0:Y:S08]  /*1e3d0*/  I2F.U64.RP R24, UR6 ;  /* 0x0000000600187d12 */ /* 0x000e300008309000 */
[----:B0-----:R-:W0:Y:S02]  /*1e3e0*/  MUFU.RCP R24, R24 ;  /* 0x0000001800187308 */ /* 0x001e240000001000 */
[----:B0-----:R-:W-:-:S06]  /*1e3f0*/  VIADD R24, R24, 0x1ffffffe ;  /* 0x1ffffffe18187836 */ /* 0x001fcc0000000000 */
[----:B------:R-:W0:Y:S02]  /*1e400*/  F2I.U64.TRUNC R24, R24 ;  /* 0x0000001800187311 */ /* 0x000e24000020d800 */
[----:B0-----:R-:W-:-:S04]  /*1e410*/  IMAD.WIDE.U32 R30, R24, UR6, RZ ;  /* 0x00000006181e7c25 */ /* 0x001fc8000f8e00ff */
[C---:B------:R-:W-:Y:S01]  /*1e420*/  IMAD R26, R24.reuse, UR7, R31 ;  /* 0x00000007181a7c24 */ /* 0x040fe2000f8e021f */
[----:B------:R-:W-:Y:S01]  /*1e430*/  IADD3 R30, P0, PT, RZ, -R30, RZ ;  /* 0x8000001eff1e7210 */ /* 0x000fe20007f1e0ff */
[----:B------:R-:W-:Y:S02]  /*1e440*/  IMAD.MOV.U32 R27, RZ, RZ, R24 ;  /* 0x000000ffff1b7224 */ /* 0x000fe400078e0018 */
[----:B------:R-:W-:Y:S02]  /*1e450*/  IMAD R31, R25, UR6, R26 ;  /* 0x00000006191f7c24 */ /* 0x000fe4000f8e021a */
[----:B------:R-:W-:-:S04]  /*1e460*/  IMAD.HI.U32 R26, R24, R30, RZ ;  /* 0x0000001e181a7227 */ /* 0x000fc800078e00ff */
[----:B------:R-:W-:-:S04]  /*1e470*/  IMAD.X R31, RZ, RZ, ~R31, P0 ;  /* 0x000000ffff1f7224 */ /* 0x000fc800000e0e1f */
[----:B------:R-:W-:-:S04]  /*1e480*/  IMAD.WIDE.U32 R26, P0, R24, R31, R26 ;  /* 0x0000001f181a7225 */ /* 0x000fc8000780001a */
[C---:B------:R-:W-:Y:S02]  /*1e490*/  IMAD R24, R25.reuse, R31, RZ ;  /* 0x0000001f19187224 */ /* 0x040fe400078e02ff */
[----:B------:R-:W-:-:S04]  /*1e4a0*/  IMAD.HI.U32 R26, P2, R25, R30, R26 ;  /* 0x0000001e191a7227 */ /* 0x000fc8000784001a */
[----:B------:R-:W-:Y:S01]  /*1e4b0*/  IMAD.HI.U32 R30, R25, R31, RZ ;  /* 0x0000001f191e7227 */ /* 0x000fe200078e00ff */
[----:B------:R-:W-:-:S03]  /*1e4c0*/  IADD3 R27, P3, PT, R24, R26, RZ ;  /* 0x0000001a181b7210 */ /* 0x000fc60007f7e0ff */
[----:B------:R-:W-:Y:S02]  /*1e4d0*/  IMAD.X R30, R30, 0x1, R25, P0 ;  /* 0x000000011e1e7824 */ /* 0x000fe400000e0619 */
[----:B------:R-:W-:-:S03]  /*1e4e0*/  IMAD.WIDE.U32 R24, R27, UR6, RZ ;  /* 0x000000061b187c25 */ /* 0x000fc6000f8e00ff */
[----:B------:R-:W-:Y:S01]  /*1e4f0*/  IADD3.X R30, PT, PT, RZ, RZ, R30, P3, P2 ;  /* 0x000000ffff1e7210 */ /* 0x000fe20001fe441e */
[----:B------:R-:W-:Y:S01]  /*1e500*/  IMAD R25, R27, UR7, R25 ;  /* 0x000000071b197c24 */ /* 0x000fe2000f8e0219 */
[----:B------:R-:W-:-:S03]  /*1e510*/  IADD3 R24, P0, PT, RZ, -R24, RZ ;  /* 0x80000018ff187210 */ /* 0x000fc60007f1e0ff */
        /* <DEDUP_REMOVED lines=9> */
[----:B------:R-:W-:-:S03]  /*1e5b0*/  IMAD.HI.U32 R24, R26, R29, RZ ;  /* 0x0000001d1a187227 */ /* 0x000fc600078e00ff */
[----:B------:R-:W-:Y:S01]  /*1e5c0*/  IADD3.X R27, PT, PT, RZ, RZ, R25, P3, P2 ;  /* 0x000000ffff1b7210 */ /* 0x000fe20001fe4419 */
[----:B------:R-:W-:Y:S02]  /*1e5d0*/  IMAD.MOV.U32 R25, RZ, RZ, RZ ;  /* 0x000000ffff197224 */ /* 0x000fe400078e00ff */
[----:B------:R-:W-:-:S04]  /*1e5e0*/  IMAD.WIDE.U32 R24, R26, UR4, R24 ;  /* 0x000000041a187c25 */ /* 0x000fc8000f8e0018 */
[C---:B------:R-:W-:Y:S02]  /*1e5f0*/  IMAD R26, R27.reuse, UR4, RZ ;  /* 0x000000041b1a7c24 */ /* 0x040fe4000f8e02ff */
[----:B------:R-:W-:-:S04]  /*1e600*/  IMAD.HI.U32 R24, P0, R27, R29, R24 ;  /* 0x0000001d1b187227 */ /* 0x000fc80007800018 */
[----:B------:R-:W-:Y:S01]  /*1e610*/  IMAD.HI.U32 R27, R27, UR4, RZ ;  /* 0x000000041b1b7c27 */ /* 0x000fe2000f8e00ff */
[----:B------:R-:W-:-:S03]  /*1e620*/  IADD3 R24, P2, PT, R26, R24, RZ ;  /* 0x000000181a187210 */ /* 0x000fc60007f5e0ff */
[----:B------:R-:W-:Y:S02]  /*1e630*/  IMAD.X R27, RZ, RZ, R27, P0 ;  /* 0x000000ffff1b7224 */ /* 0x000fe400000e061b */
[----:B------:R-:W-:-:S04]  /*1e640*/  IMAD.WIDE.U32 R30, R24, UR6, RZ ;  /* 0x00000006181e7c25 */ /* 0x000fc8000f8e00ff */
[----:B------:R-:W-:Y:S01]  /*1e650*/  IMAD.X R27, RZ, RZ, R27, P2 ;  /* 0x000000ffff1b7224 */ /* 0x000fe200010e061b */
[----:B------:R-:W-:Y:S01]  /*1e660*/  IADD3 R29, P2, PT, -R30, R29, RZ ;  /* 0x0000001d1e1d7210 */ /* 0x000fe20007f5e1ff */
[----:B------:R-:W-:-:S03]  /*1e670*/  IMAD R24, R24, UR7, R31 ;  /* 0x0000000718187c24 */ /* 0x000fc6000f8e021f */
[----:B------:R-:W-:Y:S01]  /*1e680*/  ISETP.GE.U32.AND P0, PT, R29, UR6, PT ;  /* 0x000000061d007c0c */ /* 0x000fe2000bf06070 */
[----:B------:R-:W-:-:S05]  /*1e690*/  IMAD R24, R27, UR6, R24 ;  /* 0x000000061b187c24 */ /* 0x000fca000f8e0218 */
[----:B------:R-:W-:Y:S02]  /*1e6a0*/  IADD3.X R24, PT, PT, ~R24, UR4, RZ, P2, !PT ;  /* 0x0000000418187c10 */ /* 0x000fe400097fe5ff */
[----:B------:R-:W-:Y:S02]  /*1e6b0*/  IADD3 R25, P2, PT, R29, -UR6, RZ ;  /* 0x800000061d197c10 */ /* 0x000fe4000ff5e0ff */
[C---:B------:R-:W-:Y:S02]  /*1e6c0*/  ISETP.GE.U32.AND.EX P0, PT, R24.reuse, UR7, PT, P0 ;  /* 0x0000000718007c0c */ /* 0x040fe4000bf06100 */
[----:B------:R-:W-:Y:S02]  /*1e6d0*/  IADD3.X R26, PT, PT, R24, ~UR7, RZ, P2, !PT ;  /* 0x80000007181a7c10 */ /* 0x000fe400097fe4ff */
[----:B------:R-:W-:Y:S02]  /*1e6e0*/  SEL R29, R25, R29, P0 ;  /* 0x0000001d191d7207 */ /* 0x000fe40000000000 */
[----:B------:R-:W-:-:S02]  /*1e6f0*/  SEL R24, R26, R24, P0 ;  /* 0x000000181a187207 */ /* 0x000fc40000000000 */
[C---:B------:R-:W-:Y:S02]  /*1e700*/  ISETP.GE.U32.AND P0, PT, R29.reuse, UR6, PT ;  /* 0x000000061d007c0c */ /* 0x040fe4000bf06070 */
[----:B------:R-:W-:Y:S02]  /*1e710*/  IADD3 R25, P3, PT, R29, -UR6, RZ ;  /* 0x800000061d197c10 */ /* 0x000fe4000ff7e0ff */
[----:B------:R-:W-:Y:S02]  /*1e720*/  ISETP.NE.U32.AND P2, PT, RZ, UR6, PT ;  /* 0x00000006ff007c0c */ /* 0x000fe4000bf45070 */
[C---:B------:R-:W-:Y:S02]  /*1e730*/  ISETP.GE.U32.AND.EX P0, PT, R24.reuse, UR7, PT, P0 ;  /* 0x0000000718007c0c */ /* 0x040fe4000bf06100 */
[----:B------:R-:W-:Y:S02]  /*1e740*/  IADD3.X R27, PT, PT, R24, ~UR7, RZ, P3, !PT ;  /* 0x80000007181b7c10 */ /* 0x000fe40009ffe4ff */
[----:B------:R-:W-:-:S02]  /*1e750*/  ISETP.NE.AND.EX P2, PT, RZ, UR7, PT, P2 ;  /* 0x00000007ff007c0c */ /* 0x000fc4000bf45320 */
[----:B------:R-:W-:Y:S02]  /*1e760*/  SEL R25, R25, R29, P0 ;  /* 0x0000001d19197207 */ /* 0x000fe40000000000 */
[----:B------:R-:W-:Y:S01]  /*1e770*/  SEL R27, R27, R24, P0 ;  /* 0x000000181b1b7207 */ /* 0x000fe20000000000 */
[----:B------:R-:W-:Y:S01]  /*1e780*/  IMAD.MOV.U32 R24, RZ, RZ, R28 ;  /* 0x000000ffff187224 */ /* 0x000fe200078e001c */
[----:B------:R-:W-:Y:S01]  /*1e790*/  SEL R26, R25, 0xffffffff, P2 ;  /* 0xffffffff191a7807 */ /* 0x000fe20001000000 */
[----:B------:R-:W-:Y:S01]  /*1e7a0*/  IMAD.MOV.U32 R25, RZ, RZ, 0x0 ;  /* 0x00000000ff197424 */ /* 0x000fe200078e00ff */
[----:B------:R-:W-:-:S03]  /*1e7b0*/  SEL R27, R27, 0xffffffff, P2 ;  /* 0xffffffff1b1b7807 */ /* 0x000fc60001000000 */
[----:B------:R-:W-:Y:S05]  /*1e7c0*/  RET.REL.NODEC R24 `(_ZN3cub18CUB_300001_SM_10006detail6select23DeviceSelectSweepKernelINS2_10policy_hubIjNS0_8NullTypeElLb0ELNS0_10SelectImplE2EE10Policy1000EPjPS5_S9_PmNS0_13ScanTileStateIiLb1EEE11IsProducingS5_iNS2_19streaming_context_tIlLb1EEELS6_2EEEvT0_T1_T2_T3_T4_T5_T6_T7_iT8_NS1_7vsmem_tE) ;  /* 0xfffffe18180c7950 */ /* 0x000fea0003c3ffff */
.L_x_1256:
        /* <DEDUP_REMOVED lines=11> */
.L_x_1261:


//--------------------- .text._ZN3cub18CUB_300001_SM_10006detail11EmptyKernelIvEEvv --------------------------
	.section	.text._ZN3cub18CUB_300001_SM_10006detail11EmptyKernelIvEEvv,"ax",@progbits
	.align	128
        .global         _ZN3cub18CUB_300001_SM_10006detail11EmptyKernelIvEEvv
        .type           _ZN3cub18CUB_300001_SM_10006detail11EmptyKernelIvEEvv,@function
        .size           _ZN3cub18CUB_300001_SM_10006detail11EmptyKernelIvEEvv,(.L_x_1267 - _ZN3cub18CUB_300001_SM_10006detail11EmptyKernelIvEEvv)
        .other          _ZN3cub18CUB_300001_SM_10006detail11EmptyKernelIvEEvv,@"STO_CUDA_ENTRY STV_DEFAULT"
_ZN3cub18CUB_300001_SM_10006detail11EmptyKernelIvEEvv:
.text._ZN3cub18CUB_300001_SM_10006detail11EmptyKernelIvEEvv:
[----:B------:R-:W-:Y:S01]  /*0000*/  LDC R1, c[0x0][0x37c] ;  /* 0x0000df00ff017b82 */ /* 0x000fe20000000800 */
[----:B------:R-:W-:Y:S05]  /*0010*/  EXIT ;  /* 0x000000000000794d */ /* 0x000fea0003800000 */
.L_x_1257:
        /* <DEDUP_REMOVED lines=14> */
.L_x_1267:


//--------------------- .text._Z16to_config_kernelPtPhS_Pjm --------------------------
	.section	.text._Z16to_config_kernelPtPhS_Pjm,"ax",@progbits
	.align	128
        .global         _Z16to_config_kernelPtPhS_Pjm
        .type           _Z16to_config_kernelPtPhS_Pjm,@function
        .size           _Z16to_config_kernelPtPhS_Pjm,(.L_x_1268 - _Z16to_config_kernelPtPhS_Pjm)
        .other          _Z16to_config_kernelPtPhS_Pjm,@"STO_CUDA_ENTRY STV_DEFAULT"
_Z16to_config_kernelPtPhS_Pjm:
.text._Z16to_config_kernelPtPhS_Pjm:
[----:B------:R-:W-:Y:S01]  /*0000*/  LDC R1, c[0x0][0x37c] ;  /* 0x0000df00ff017b82 */ /* 0x000fe20000000800 */
[----:B------:R-:W0:Y:S07]  /*0010*/  S2R R0, SR_TID.X ;  /* 0x0000000000007919 */ /* 0x000e2e0000002100 */
[----:B------:R-:W0:Y:S01]  /*0020*/  S2UR UR4, SR_CTAID.X ;  /* 0x00000000000479c3 */ /* 0x000e220000002500 */
[----:B------:R-:W1:Y:S07]  /*0030*/  LDCU.64 UR6, c[0x0][0x3a0] ;  /* 0x00007400ff0677ac */ /* 0x000e6e0008000a00 */
[----:B------:R-:W0:Y:S02]  /*0040*/  LDC R11, c[0x0][0x360] ;  /* 0x0000d800ff0b7b82 */ /* 0x000e240000000800 */
[----:B0-----:R-:W-:-:S05]  /*0050*/  IMAD R11, R11, UR4, R0 ;  /* 0x000000040b0b7c24 */ /* 0x001fca000f8e0200 */
[----:B-1----:R-:W-:-:S04]  /*0060*/  ISETP.GE.U32.AND P0, PT, R11, UR6, PT ;  /* 0x000000060b007c0c */ /* 0x002fc8000bf06070 */
[----:B------:R-:W-:-:S13]  /*0070*/  ISETP.GE.U32.AND.EX P0, PT, RZ, UR7, PT, P0 ;  /* 0x00000007ff007c0c */ /* 0x000fda000bf06100 */
[----:B------:R-:W-:Y:S05]  /*0080*/  @P0 EXIT ;  /* 0x000000000000094d */ /* 0x000fea0003800000 */
[----:B------:R-:W0:Y:S01]  /*0090*/  LDCU.64 UR6, c[0x0][0x388] ;  /* 0x00007100ff0677ac */ /* 0x000e220008000a00 */
[----:B------:R-:W1:Y:S01]  /*00a0*/  LDC.64 R2, c[0x0][0x380] ;  /* 0x0000e000ff027b82 */ /* 0x000e620000000a00 */
[----:B------:R-:W2:Y:S01]  /*00b0*/  LDCU.64 UR4, c[0x0][0x358] ;  /* 0x00006b00ff0477ac */ /* 0x000ea20008000a00 */
[----:B------:R-:W3:Y:S01]  /*00c0*/  LDCU.128 UR8, c[0x0][0x390] ;  /* 0x00007200ff0877ac */ /* 0x000ee20008000c00 */
[----:B0-----:R-:W-:-:S05]  /*00d0*/  IADD3 R4, P0, PT, R11, UR6, RZ ;  /* 0x000000060b047c10 */ /* 0x001fca000ff1e0ff */
[----:B------:R-:W-:-:S06]  /*00e0*/  IMAD.X R5, RZ, RZ, UR7, P0 ;  /* 0x00000007ff057e24 */ /* 0x000fcc00080e06ff */
[----:B--2---:R-:W1:Y:S01]  /*00f0*/  LDG.E.U8 R5, desc[UR4][R4.64] ;  /* 0x0000000404057981 */ /* 0x004e62000c1e1100 */
[----:B---3--:R-:W-:Y:S01]  /*0100*/  LEA R6, P0, R11, UR8, 0x1 ;  /* 0x000000080b067c11 */ /* 0x008fe2000f8008ff */
[----:B-1----:R-:W-:-:S06]  /*0110*/  IMAD.WIDE.U32 R2, R5, 0x2, R2 ;  /* 0x0000000205027825 */ /* 0x002fcc00078e0002 */
[----:B------:R-:W2:Y:S01]  /*0120*/  LDG.E.U16 R3, desc[UR4][R2.64] ;  /* 0x0000000402037981 */ /* 0x000ea2000c1e1500 */
[C---:B------:R-:W-:Y:S02]  /*0130*/  LEA R8, P1, R11.reuse, UR10, 0x2 ;  /* 0x0000000a0b087c11 */ /* 0x040fe4000f8210ff */
[C---:B------:R-:W-:Y:S02]  /*0140*/  LEA.HI.X R7, R11.reuse, UR9, RZ, 0x1, P0 ;  /* 0x000000090b077c11 */ /* 0x040fe400080f0cff */
[----:B------:R-:W-:-:S03]  /*0150*/  LEA.HI.X R9, R11, UR11, RZ, 0x2, P1 ;  /* 0x0000000b0b097c11 */ /* 0x000fc600088f14ff */
[----:B--2---:R-:W-:Y:S04]  /*0160*/  STG.E.U16 desc[UR4][R6.64], R3 ;  /* 0x0000000306007986 */ /* 0x004fe8000c101504 */
[----:B------:R-:W-:Y:S01]  /*0170*/  STG.E desc[UR4][R8.64], R11 ;  /* 0x0000000b08007986 */ /* 0x000fe2000c101904 */
[----:B------:R-:W-:Y:S05]  /*0180*/  EXIT ;  /* 0x000000000000794d */ /* 0x000fea0003800000 */
.L_x_1258:
        /* <DEDUP_REMOVED lines=15> */
.L_x_1268:


//--------------------- .text._Z15to_token_kernelPtPjP9TokenSpanm --------------------------
	.section	.text._Z15to_token_kernelPtPjP9TokenSpanm,"ax",@progbits
	.align	128
        .global         _Z15to_token_kernelPtPjP9TokenSpanm
        .type           _Z15to_token_kernelPtPjP9TokenSpanm,@function
        .size           _Z15to_token_kernelPtPjP9TokenSpanm,(.L_x_1269 - _Z15to_token_kernelPtPjP9TokenSpanm)
        .other          _Z15to_token_kernelPtPjP9TokenSpanm,@"STO_CUDA_ENTRY STV_DEFAULT"
_Z15to_token_kernelPtPjP9TokenSpanm:
.text._Z15to_token_kernelPtPjP9TokenSpanm:
        /* <DEDUP_REMOVED lines=9> */
[C---:B------:R-:W-:Y:S01]  /*0090*/  ISETP.NE.AND P0, PT, R11.reuse, RZ, PT ;  /* 0x000000ff0b00720c */ /* 0x040fe20003f05270 */
[----:B------:R-:W0:Y:S01]  /*00a0*/  LDCU.64 UR4, c[0x0][0x388] ;  /* 0x00007100ff0477ac */ /* 0x000e220008000a00 */
[----:B------:R-:W1:Y:S01]  /*00b0*/  LDC.64 R4, c[0x0][0x390] ;  /* 0x0000e400ff047b82 */ /* 0x000e620000000a00 */
[----:B------:R-:W2:Y:S10]  /*00c0*/  LDCU.64 UR6, c[0x0][0x358] ;  /* 0x00006b00ff0677ac */ /* 0x000eb40008000a00 */
[----:B------:R-:W3:Y:S01]  /*00d0*/  @P0 LDC.64 R6, c[0x0][0x388] ;  /* 0x0000e200ff060b82 */ /* 0x000ee20000000a00 */
[C---:B------:R-:W-:Y:S01]  /*00e0*/  @P0 VIADD R3, R11.reuse, 0xffffffff ;  /* 0xffffffff0b030836 */ /* 0x040fe20000000000 */
[----:B0-----:R-:W-:-:S04]  /*00f0*/  LEA R8, P1, R11, UR4, 0x2 ;  /* 0x000000040b087c11 */ /* 0x001fc8000f8210ff */
[----:B------:R-:W-:-:S06]  /*0100*/  LEA.HI.X R9, R11, UR5, RZ, 0x2, P1 ;  /* 0x000000050b097c11 */ /* 0x000fcc00088f14ff */
[----:B--2---:R-:W2:Y:S01]  /*0110*/  LDG.E R9, desc[UR6][R8.64] ;  /* 0x0000000608097981 */ /* 0x004ea2000c1e1900 */
[----:B---3--:R-:W-:Y:S02]  /*0120*/  @P0 IMAD.WIDE.U32 R6, R3, 0x4, R6 ;  /* 0x0000000403060825 */ /* 0x008fe400078e0006 */
[----:B------:R-:W0:Y:S04]  /*0130*/  LDC.64 R2, c[0x0][0x380] ;  /* 0x0000e000ff027b82 */ /* 0x000e280000000a00 */
[----:B------:R2:W3:Y:S01]  /*0140*/  @P0 LDG.E R6, desc[UR6][R6.64] ;  /* 0x0000000606060981 */ /* 0x0004e2000c1e1900 */
[----:B-1----:R-:W-:-:S04]  /*0150*/  IMAD.WIDE.U32 R4, R11, 0x9, R4 ;  /* 0x000000090b047825 */ /* 0x002fc800078e0004 */
[----:B------:R-:W-:Y:S01]  /*0160*/  IMAD.MOV.U32 R11, RZ, RZ, RZ ;  /* 0x000000ffff0b7224 */ /* 0x000fe200078e00ff */
[----:B------:R-:W-:Y:S02]  /*0170*/  UMOV UR4, URZ ;  /* 0x000000ff00047c82 */ /* 0x000fe40008000000 */
[----:B------:R-:W-:Y:S02]  /*0180*/  VIADD R5, R5, UR4 ;  /* 0x0000000405057c36 */ /* 0x000fe40008000000 */
[C---:B--2---:R-:W-:Y:S02]  /*0190*/  VIADD R7, R9.reuse, 0x1 ;  /* 0x0000000109077836 */ /* 0x044fe40000000000 */
[----:B0-----:R-:W-:-:S03]  /*01a0*/  IMAD.WIDE.U32 R2, R9, 0x2, R2 ;  /* 0x0000000209027825 */ /* 0x001fc600078e0002 */
[--C-:B------:R-:W-:Y:S02]  /*01b0*/  SHF.R.U32.HI R19, RZ, 0x18, R7.reuse ;  /* 0x00000018ff137819 */ /* 0x100fe40000011607 */
[--C-:B------:R-:W-:Y:S02]  /*01c0*/  SHF.R.U32.HI R21, RZ, 0x10, R7.reuse ;  /* 0x00000010ff157819 */ /* 0x100fe40000011607 */
[----:B------:R-:W-:Y:S01]  /*01d0*/  SHF.R.U32.HI R23, RZ, 0x8, R7 ;  /* 0x00000008ff177819 */ /* 0x000fe20000011607 */
[----:B---3--:R-:W-:-:S05]  /*01e0*/  @P0 VIADD R11, R6, 0x1 ;  /* 0x00000001060b0836 */ /* 0x008fca0000000000 */
[--C-:B------:R-:W-:Y:S02]  /*01f0*/  SHF.R.U32.HI R13, RZ, 0x18, R11.reuse ;  /* 0x00000018ff0d7819 */ /* 0x100fe4000001160b */
[--C-:B------:R-:W-:Y:S02]  /*0200*/  SHF.R.U32.HI R15, RZ, 0x10, R11.reuse ;  /* 0x00000010ff0f7819 */ /* 0x100fe4000001160b */
[----:B------:R-:W-:Y:S01]  /*0210*/  SHF.R.U32.HI R17, RZ, 0x8, R11 ;  /* 0x00000008ff117819 */ /* 0x000fe2000001160b */
[----:B------:R-:W-:Y:S04]  /*0220*/  STG.E.U8 desc[UR6][R4.64], R11 ;  /* 0x0000000b04007986 */ /* 0x000fe8000c101106 */
[----:B------:R-:W-:Y:S04]  /*0230*/  STG.E.U8 desc[UR6][R4.64+0x3], R13 ;  /* 0x0000030d04007986 */ /* 0x000fe8000c101106 */
[----:B------:R-:W-:Y:S04]  /*0240*/  STG.E.U8 desc[UR6][R4.64+0x2], R15 ;  /* 0x0000020f04007986 */ /* 0x000fe8000c101106 */
[----:B------:R-:W-:Y:S04]  /*0250*/  STG.E.U8 desc[UR6][R4.64+0x1], R17 ;  /* 0x0000011104007986 */ /* 0x000fe8000c101106 */
[----:B------:R-:W-:Y:S04]  /*0260*/  STG.E.U8 desc[UR6][R4.64+0x4], R7 ;  /* 0x0000040704007986 */ /* 0x000fe8000c101106 */
[----:B------:R-:W-:Y:S04]  /*0270*/  STG.E.U8 desc[UR6][R4.64+0x7], R19 ;  /* 0x0000071304007986 */ /* 0x000fe8000c101106 */
[----:B------:R-:W-:Y:S04]  /*0280*/  STG.E.U8 desc[UR6][R4.64+0x6], R21 ;  /* 0x0000061504007986 */ /* 0x000fe8000c101106 */
[----:B------:R-:W-:Y:S04]  /*0290*/  STG.E.U8 desc[UR6][R4.64+0x5], R23 ;  /* 0x0000051704007986 */ /* 0x000fe8000c101106 */
[----:B------:R-:W2:Y:S02]  /*02a0*/  LDG.E.U8 R2, desc[UR6][R2.64] ;  /* 0x0000000602027981 */ /* 0x000ea4000c1e1100 */
[----:B--2---:R-:W-:-:S04]  /*02b0*/  SHF.R.U32.HI R0, RZ, 0x4, R2 ;  /* 0x00000004ff007819 */ /* 0x004fc80000011602 */
[----:B------:R-:W-:-:S05]  /*02c0*/  LOP3.LUT R9, R0, 0x7, RZ, 0xc0, !PT ;  /* 0x0000000700097812 */ /* 0x000fca00078ec0ff */
[----:B------:R-:W-:Y:S01]  /*02d0*/  STG.E.U8 desc[UR6][R4.64+0x8], R9 ;  /* 0x0000080904007986 */ /* 0x000fe2000c101106 */
[----:B------:R-:W-:Y:S05]  /*02e0*/  EXIT ;  /* 0x000000000000794d */ /* 0x000fea0003800000 */
.L_x_1259:
        /* <DEDUP_REMOVED lines=9> */
.L_x_1269:


//--------------------- .text._Z14to_padf_kernelPtPhS_Pjm --------------------------
	.section	.text._Z14to_padf_kernelPtPhS_Pjm,"ax",@progbits
	.align	128
        .global         _Z14to_padf_kernelPtPhS_Pjm
        .type           _Z14to_padf_kernelPtPhS_Pjm,@function
        .size           _Z14to_padf_kernelPtPhS_Pjm,(.L_x_1270 - _Z14to_padf_kernelPtPhS_Pjm)
        .other          _Z14to_padf_kernelPtPhS_Pjm,@"STO_CUDA_ENTRY STV_DEFAULT"
_Z14to_padf_kernelPtPhS_Pjm:
.text._Z14to_padf_kernelPtPhS_Pjm:
        /* <DEDUP_REMOVED lines=25> */
.L_x_1260:
        /* <DEDUP_REMOVED lines=15> */
.L_x_1270:


//--------------------- .nv.shared.reserved.0     --------------------------
	.section	.nv.shared.reserved.0,"aw",@nobits
	.weak		__nv_reservedSMEM_offset_0_alias
	.size		__nv_reservedSMEM_offset_0_alias, 0, 64
	.other		__nv_reservedSMEM_offset_0_alias,@"STO_CUDA_RESERVED_SHARED STV_DEFAULT"
__nv_reservedSMEM_offset_0_alias:
	.zero		0
	.zero		64


//--------------------- .nv.global                --------------------------
	.section	.nv.global,"aw",@nobits
.nv.global:
	.type		_ZN34_INTERNAL_9baefb93_4_k_cu_41dc9ef76thrust24THRUST_300001_SM_1000_NS12placeholders2_5E,@object
	.size		_ZN34_INTERNAL_9baefb93_4_k_cu_41dc9ef76thrust24THRUST_300001_SM_1000_NS12placeholders2_5E,(_ZN34_INTERNAL_9baefb93_4_k_cu_41dc9ef74cuda3std3__45__cpo6cbeginE - _ZN34_INTERNAL_9baefb93_4_k_cu_41dc9ef76thrust24THRUST_300001_SM_1000_NS12placeholders2_5E)
_ZN34_INTERNAL_9baefb93_4_k_cu_41dc9ef76thrust24THRUST_300001_SM_1000_NS12placeholders2_5E:
	.zero		1
	.type		_ZN34_INTERNAL_9baefb93_4_k_cu_41dc9ef74cuda3std3__45__cpo6cbeginE,@object
	.size		_ZN34_INTERNAL_9baefb93_4_k_cu_41dc9ef74cuda3std3__45__cpo6cbeginE,(_ZN34_INTERNAL_9baefb93_4_k_cu_41dc9ef74cuda3std6ranges3__45__cpo6cbeginE - _ZN34_INTERNAL_9baefb93_4_k_cu_41dc9ef74cuda3std3__45__cpo6cbeginE)
_ZN34_INTERNAL_9baefb93_4_k_cu_41dc9ef74cuda3std3__45__cpo6cbeginE:
	.zero		1
	.type		_ZN34_INTERNAL_9baefb93_4_k_cu_41dc9ef74cuda3std6ranges3__45__cpo6cbeginE,@object
	.size		_ZN34_INTERNAL_9baefb93_4_k_cu_41dc9ef74cuda3std6ranges3__45__cpo6cbeginE,(_ZN34_INTERNAL_9baefb93_4_k_cu_41dc9ef74cuda3std3__48in_placeE - _ZN34_INTERNAL_9baefb93_4_k_cu_41dc9ef74cuda3std6ranges3__45__cpo6cbeginE)
_ZN34_INTERNAL_9baefb93_4_k_cu_41dc9ef74cuda3std6ranges3__45__cpo6cbeginE:
	.zero		1
	.type		_ZN34_INTERNAL_9baefb93_4_k_cu_41dc9ef74cuda3std3__48in_placeE,@object
	.size		_ZN34_INTERNAL_9baefb93_4_k_cu_41dc9ef74cuda3std3__48in_placeE,(_ZN34_INTERNAL_9baefb93_4_k_cu_41dc9ef74cuda3std6ranges3__45__cpo4sizeE - _ZN34_INTERNAL_9baefb93_4_k_cu_41dc9ef74cuda3std3__48in_placeE)
_ZN34_INTERNAL_9baefb93_4_k_cu_41dc9ef74cuda3std3__48in_placeE:
	.zero		1
	.type		_ZN34_INTERNAL_9baefb93_4_k_cu_41dc9ef74cuda3std6ranges3__45__cpo4sizeE,@object
	.size		_ZN34_INTERNAL_9baefb93_4_k_cu_41dc9ef74cuda3std6ranges3__45__cpo4sizeE,(_ZN34_INTERNAL_9baefb93_4_k_cu_41dc9ef76thrust24THRUST_300001_SM_1000_NS12placeholders2_9E - _ZN34_INTERNAL_9baefb93_4_k_cu_41dc9ef74cuda3std6ranges3__45__cpo4sizeE)
_ZN34_INTERNAL_9baefb93_4_k_cu_41dc9ef74cuda3std6ranges3__45__cpo4sizeE:
	.zero		1
	.type		_ZN34_INTERNAL_9baefb93_4_k_cu_41dc9ef76thrust24THRUST_300001_SM_1000_NS12placeholders2_9E,@object
	.size		_ZN34_INTERNAL_9baefb93_4_k_cu_41dc9ef76thrust24THRUST_300001_SM_1000_NS12placeholders2_9E,(_ZN34_INTERNAL_9baefb93_4_k_cu_41dc9ef74cuda3std3__45__cpo7crbeginE - _ZN34_INTERNAL_9baefb93_4_k_cu_41dc9ef76thrust24THRUST_300001_SM_1000_NS12placeholders2_9E)
_ZN34_INTERNAL_9baefb93_4_k_cu_41dc9ef76thrust24THRUST_300001_SM_1000_NS12placeholders2_9E:
	.zero		1
	.type		_ZN34_INTERNAL_9baefb93_4_k_cu_41dc9ef74cuda3std3__45__cpo7crbeginE,@object
	.size		_ZN34_INTERNAL_9baefb93_4_k_cu_41dc9ef74cuda3std3__45__cpo7crbeginE,(_ZN34_INTERNAL_9baefb93_4_k_cu_41dc9ef74cuda3std6ranges3__45__cpo4nextE - _ZN34_INTERNAL_9baefb93_4_k_cu_41dc9ef74cuda3std3__45__cpo7crbeginE)
_ZN34_INTERNAL_9baefb93_4_k_cu_41dc9ef74cuda3std3__45__cpo7crbeginE:
	.zero		1
	.type		_ZN34_INTERNAL_9baefb93_4_k_cu_41dc9ef74cuda3std6ranges3__45__cpo4nextE,@object
	.size		_ZN34_INTERNAL_9baefb93_4_k_cu_41dc9ef74cuda3std6ranges3__45__cpo4nextE,(_ZN34_INTERNAL_9baefb93_4_k_cu_41dc9ef74cuda3std6ranges3__45__cpo4swapE - _ZN34_INTERNAL_9baefb93_4_k_cu_41dc9ef74cuda3std6ranges3__45__cpo4nextE)
_ZN34_INTERNAL_9baefb93_4_k_cu_41dc9ef74cuda3std6ranges3__45__cpo4nextE:
	.zero		1
	.type		_ZN34_INTERNAL_9baefb93_4_k_cu_41dc9ef74cuda3std6ranges3__45__cpo4swapE,@object
	.size		_ZN34_INTERNAL_9baefb93_4_k_cu_41dc9ef74cuda3std6ranges3__45__cpo4swapE,(_ZN34_INTERNAL_9baefb93_4_k_cu_41dc9ef76thrust24THRUST_300001_SM_1000_NS12placeholders2_1E - _ZN34_INTERNAL_9baefb93_4_k_cu_41dc9ef74cuda3std6ranges3__45__cpo4swapE)
_ZN34_INTERNAL_9baefb93_4_k_cu_41dc9ef74cuda3std6ranges3__45__cpo4swapE:
	.zero		1
	.type		_ZN34_INTERNAL_9baefb93_4_k_cu_41dc9ef76thrust24THRUST_300001_SM_1000_NS12placeholders2_1E,@object
	.size		_ZN34_INTERNAL_9baefb93_4_k_cu_41dc9ef76thrust24THRUST_300001_SM_1000_NS12placeholders2_1E,(_ZN34_INTERNAL_9baefb93_4_k_cu_41dc9ef76thrust24THRUST_300001_SM_1000_NS12placeholders2_3E - _ZN34_INTERNAL_9baefb93_4_k_cu_41dc9ef76thrust24THRUST_300001_SM_1000_NS12placeholders2_1E)
_ZN34_INTERNAL_9baefb93_4_k_cu_41dc9ef76thrust24THRUST_300001_SM_1000_NS12placeholders2_1E:
	.zero		1
	.type		_ZN34_INTERNAL_9baefb93_4_k_cu_41dc9ef76thrust24THRUST_300001_SM_1000_NS12placeholders2_3E,@object
	.size		_ZN34_INTERNAL_9baefb93_4_k_cu_41dc9ef76thrust24THRUST_300001_SM_1000_NS12placeholders2_3E,(_ZN34_INTERNAL_9baefb93_4_k_cu_41dc9ef74cuda3std3__45__cpo5beginE - _ZN34_INTERNAL_9baefb93_4_k_cu_41dc9ef76thrust24THRUST_300001_SM_1000_NS12placeholders2_3E)
_ZN34_INTERNAL_9baefb93_4_k_cu_41dc9ef76thrust24THRUST_300001_SM_1000_NS12placeholders2_3E:
	.zero		1
	.type		_ZN34_INTERNAL_9baefb93_4_k_cu_41dc9ef74cuda3std3__45__cpo5beginE,@object
	.size		_ZN34_INTERNAL_9baefb93_4_k_cu_41dc9ef74cuda3std3__45__cpo5beginE,(_ZN34_INTERNAL_9baefb93_4_k_cu_41dc9ef74cuda3std6ranges3__45__cpo5beginE - _ZN34_INTERNAL_9baefb93_4_k_cu_41dc9ef74cuda3std3__45__cpo5beginE)
_ZN34_INTERNAL_9baefb93_4_k_cu_41dc9ef74cuda3std3__45__cpo5beginE:
	.zero		1
	.type		_ZN34_INTERNAL_9baefb93_4_k_cu_41dc9ef74cuda3std6ranges3__45__cpo5beginE,@object
	.size		_ZN34_INTERNAL_9baefb93_4_k_cu_41dc9ef74cuda3std6ranges3__45__cpo5beginE,(_ZN34_INTERNAL_9baefb93_4_k_cu_41dc9ef74cuda3std3__436_GLOBAL__N__9baefb93_4_k_cu_41dc9ef76ignoreE - _ZN34_INTERNAL_9baefb93_4_k_cu_41dc9ef74cuda3std6ranges3__45__cpo5beginE)
_ZN34_INTERNAL_9baefb93_4_k_cu_41dc9ef74cuda3std6ranges3__45__cpo5beginE:
	.zero		1
	.type		_ZN34_INTERNAL_9baefb93_4_k_cu_41dc9ef74cuda3std3__436_GLOBAL__N__9baefb93_4_k_cu_41dc9ef76ignoreE,@object
	.size		_ZN34_INTERNAL_9baefb93_4_k_cu_41dc9ef74cuda3std3__436_GLOBAL__N__9baefb93_4_k_cu_41dc9ef76ignoreE,(_ZN34_INTERNAL_9baefb93_4_k_cu_41dc9ef74cuda3std6ranges3__45__cpo4dataE - _ZN34_INTERNAL_9baefb93_4_k_cu_41dc9ef74cuda3std3__436_GLOBAL__N__9baefb93_4_k_cu_41dc9ef76ignoreE)
_ZN34_INTERNAL_9baefb93_4_k_cu_41dc9ef74cuda3std3__436_GLOBAL__N__9baefb93_4_k_cu_41dc9ef76ignoreE:
	.zero		1
	.type		_ZN34_INTERNAL_9baefb93_4_k_cu_41dc9ef74cuda3std6ranges3__45__cpo4dataE,@object
	.size		_ZN34_INTERNAL_9baefb93_4_k_cu_41dc9ef74cuda3std6ranges3__45__cpo4dataE,(_ZN34_INTERNAL_9baefb93_4_k_cu_41dc9ef76thrust24THRUST_300001_SM_1000_NS12placeholders2_7E - _ZN34_INTERNAL_9baefb93_4_k_cu_41dc9ef74cuda3std6ranges3__45__cpo4dataE)
_ZN34_INTERNAL_9baefb93_4_k_cu_41dc9ef74cuda3std6ranges3__45__cpo4dataE:
	.zero		1
	.type		_ZN34_INTERNAL_9baefb93_4_k_cu_41dc9ef76thrust24THRUST_300001_SM_1000_NS12placeholders2_7E,@object
	.size		_ZN34_INTERNAL_9baefb93_4_k_cu_41dc9ef76thrust24THRUST_300001_SM_1000_NS12placeholders2_7E,(_ZN34_INTERNAL_9baefb93_4_k_cu_41dc9ef74cuda3std3__45__cpo6rbeginE - _ZN34_INTERNAL_9baefb93_4_k_cu_41dc9ef76thrust24THRUST_300001_SM_1000_NS12placeholders2_7E)
_ZN34_INTERNAL_9baefb93_4_k_cu_41dc9ef76thrust24THRUST_300001_SM_1000_NS12placeholders2_7E:
	.zero		1
	.type		_ZN34_INTERNAL_9baefb93_4_k_cu_41dc9ef74cuda3std3__45__cpo6rbeginE,@object
	.size		_ZN34_INTERNAL_9baefb93_4_k_cu_41dc9ef74cuda3std3__45__cpo6rbeginE,(_ZN34_INTERNAL_9baefb93_4_k_cu_41dc9ef74cuda3std6ranges3__45__cpo7advanceE - _ZN34_INTERNAL_9baefb93_4_k_cu_41dc9ef74cuda3std3__45__cpo6rbeginE)
_ZN34_INTERNAL_9baefb93_4_k_cu_41dc9ef74cuda3std3__45__cpo6rbeginE:
	.zero		1
	.type		_ZN34_INTERNAL_9baefb93_4_k_cu_41dc9ef74cuda3std6ranges3__45__cpo7advanceE,@object
	.size		_ZN34_INTERNAL_9baefb93_4_k_cu_41dc9ef74cuda3std6ranges3__45__cpo7advanceE,(_ZN34_INTERNAL_9baefb93_4_k_cu_41dc9ef74cuda3std3__47nulloptE - _ZN34_INTERNAL_9baefb93_4_k_cu_41dc9ef74cuda3std6ranges3__45__cpo7advanceE)
_ZN34_INTERNAL_9baefb93_4_k_cu_41dc9ef74cuda3std6ranges3__45__cpo7advanceE:
	.zero		1
	.type		_ZN34_INTERNAL_9baefb93_4_k_cu_41dc9ef74cuda3std3__47nulloptE,@object
	.size		_ZN34_INTERNAL_9baefb93_4_k_cu_41dc9ef74cuda3std3__47nulloptE,(_ZN34_INTERNAL_9baefb93_4_k_cu_41dc9ef74cuda3std6ranges3__45__cpo8distanceE - _ZN34_INTERNAL_9baefb93_4_k_cu_41dc9ef74cuda3std3__47nulloptE)
_ZN34_INTERNAL_9baefb93_4_k_cu_41dc9ef74cuda3std3__47nulloptE:
	.zero		1
	.type		_ZN34_INTERNAL_9baefb93_4_k_cu_41dc9ef74cuda3std6ranges3__45__cpo8distanceE,@object
	.size		_ZN34_INTERNAL_9baefb93_4_k_cu_41dc9ef74cuda3std6ranges3__45__cpo8distanceE,(_ZN34_INTERNAL_9baefb93_4_k_cu_41dc9ef76thrust24THRUST_300001_SM_1000_NS12placeholders2_6E - _ZN34_INTERNAL_9baefb93_4_k_cu_41dc9ef74cuda3std6ranges3__45__cpo8distanceE)
_ZN34_INTERNAL_9baefb93_4_k_cu_41dc9ef74cuda3std6ranges3__45__cpo8distanceE:
	.zero		1
	.type		_ZN34_INTERNAL_9baefb93_4_k_cu_41dc9ef76thrust24THRUST_300001_SM_1000_NS12placeholders2_6E,@object
	.size		_ZN34_INTERNAL_9baefb93_4_k_cu_41dc9ef76thrust24THRUST_300001_SM_1000_NS12placeholders2_6E,(_ZN34_INTERNAL_9baefb93_4_k_cu_41dc9ef74cuda3std3__45__cpo4cendE - _ZN34_INTERNAL_9baefb93_4_k_cu_41dc9ef76thrust24THRUST_300001_SM_1000_NS12placeholders2_6E)
_ZN34_INTERNAL_9baefb93_4_k_cu_41dc9ef76thrust24THRUST_300001_SM_1000_NS12placeholders2_6E:
	.zero		1
	.type		_ZN34_INTERNAL_9baefb93_4_k_cu_41dc9ef74cuda3std3__45__cpo4cendE,@object
	.size		_ZN34_INTERNAL_9baefb93_4_k_cu_41dc9ef74cuda3std3__45__cpo4cendE,(_ZN34_INTERNAL_9baefb93_4_k_cu_41dc9ef74cuda3std6ranges3__45__cpo4cendE - _ZN34_INTERNAL_9baefb93_4_k_cu_41dc9ef74cuda3std3__45__cpo4cendE)
_ZN34_INTERNAL_9baefb93_4_k_cu_41dc9ef74cuda3std3__45__cpo4cendE:
	.zero		1
	.type		_ZN34_INTERNAL_9baefb93_4_k_cu_41dc9ef74cuda3std6ranges3__45__cpo4cendE,@object
	.size		_ZN34_INTERNAL_9baefb93_4_k_cu_41dc9ef74cuda3std6ranges3__45__cpo4cendE,(_ZN34_INTERNAL_9baefb93_4_k_cu_41dc9ef74cuda3std3__420unreachable_sentinelE - _ZN34_INTERNAL_9baefb93_4_k_cu_41dc9ef74cuda3std6ranges3__45__cpo4cendE)
_ZN34_INTERNAL_9baefb93_4_k_cu_41dc9ef74cuda3std6ranges3__45__cpo4cendE:
	.zero		1
	.type		_ZN34_INTERNAL_9baefb93_4_k_cu_41dc9ef74cuda3std3__420unreachable_sentinelE,@object
	.size		_ZN34_INTERNAL_9baefb93_4_k_cu_41dc9ef74cuda3std3__420unreachable_sentinelE,(_ZN34_INTERNAL_9baefb93_4_k_cu_41dc9ef74cuda3std6ranges3__45__cpo5ssizeE - _ZN34_INTERNAL_9baefb93_4_k_cu_41dc9ef74cuda3std3__420unreachable_sentinelE)
_ZN34_INTERNAL_9baefb93_4_k_cu_41dc9ef74cuda3std3__420unreachable_sentinelE:
	.zero		1
	.type		_ZN34_INTERNAL_9baefb93_4_k_cu_41dc9ef74cuda3std6ranges3__45__cpo5ssizeE,@object
	.size		_ZN34_INTERNAL_9baefb93_4_k_cu_41dc9ef74cuda3std6ranges3__45__cpo5ssizeE,(_ZN34_INTERNAL_9baefb93_4_k_cu_41dc9ef76thrust24THRUST_300001_SM_1000_NS12placeholders3_10E - _ZN34_INTERNAL_9baefb93_4_k_cu_41dc9ef74cuda3std6ranges3__45__cpo5ssizeE)
_ZN34_INTERNAL_9baefb93_4_k_cu_41dc9ef74cuda3std6ranges3__45__cpo5ssizeE:
	.zero		1
	.type		_ZN34_INTERNAL_9baefb93_4_k_cu_41dc9ef76thrust24THRUST_300001_SM_1000_NS12placeholders3_10E,@object
	.size		_ZN34_INTERNAL_9baefb93_4_k_cu_41dc9ef76thrust24THRUST_300001_SM_1000_NS12placeholders3_10E,(_ZN34_INTERNAL_9baefb93_4_k_cu_41dc9ef74cuda3std3__45__cpo5crendE - _ZN34_INTERNAL_9baefb93_4_k_cu_41dc9ef76thrust24THRUST_300001_SM_1000_NS12placeholders3_10E)
_ZN34_INTERNAL_9baefb93_4_k_cu_41dc9ef76thrust24THRUST_300001_SM_1000_NS12placeholders3_10E:
	.zero		1
	.type		_ZN34_INTERNAL_9baefb93_4_k_cu_41dc9ef74cuda3std3__45__cpo5crendE,@object
	.size		_ZN34_INTERNAL_9baefb93_4_k_cu_41dc9ef74cuda3std3__45__cpo5crendE,(_ZN34_INTERNAL_9baefb93_4_k_cu_41dc9ef74cuda3std6ranges3__45__cpo4prevE - _ZN34_INTERNAL_9baefb93_4_k_cu_41dc9ef74cuda3std3__45__cpo5crendE)
_ZN34_INTERNAL_9baefb93_4_k_cu_41dc9ef74cuda3std3__45__cpo5crendE:
	.zero		1
	.type		_ZN34_INTERNAL_9baefb93_4_k_cu_41dc9ef74cuda3std6ranges3__45__cpo4prevE,@object
	.size		_ZN34_INTERNAL_9baefb93_4_k_cu_41dc9ef74cuda3std6ranges3__45__cpo4prevE,(_ZN34_INTERNAL_9baefb93_4_k_cu_41dc9ef74cuda3std6ranges3__45__cpo9iter_moveE - _ZN34_INTERNAL_9baefb93_4_k_cu_41dc9ef74cuda3std6ranges3__45__cpo4prevE)
_ZN34_INTERNAL_9baefb93_4_k_cu_41dc9ef74cuda3std6ranges3__45__cpo4prevE:
	.zero		1
	.type		_ZN34_INTERNAL_9baefb93_4_k_cu_41dc9ef74cuda3std6ranges3__45__cpo9iter_moveE,@object
	.size		_ZN34_INTERNAL_9baefb93_4_k_cu_41dc9ef74cuda3std6ranges3__45__cpo9iter_moveE,(_ZN34_INTERNAL_9baefb93_4_k_cu_41dc9ef76thrust24THRUST_300001_SM_1000_NS12placeholders2_2E - _ZN34_INTERNAL_9baefb93_4_k_cu_41dc9ef74cuda3std6ranges3__45__cpo9iter_moveE)
_ZN34_INTERNAL_9baefb93_4_k_cu_41dc9ef74cuda3std6ranges3__45__cpo9iter_moveE:
	.zero		1
	.type		_ZN34_INTERNAL_9baefb93_4_k_cu_41dc9ef76thrust24THRUST_300001_SM_1000_NS12placeholders2_2E,@object
	.size		_ZN34_INTERNAL_9baefb93_4_k_cu_41dc9ef76thrust24THRUST_300001_SM_1000_NS12placeholders2_2E,(_ZN34_INTERNAL_9baefb93_4_k_cu_41dc9ef76thrust24THRUST_300001_SM_1000_NS12placeholders2_4E - _ZN34_INTERNAL_9baefb93_4_k_cu_41dc9ef76thrust24THRUST_300001_SM_1000_NS12placeholders2_2E)
_ZN34_INTERNAL_9baefb93_4_k_cu_41dc9ef76thrust24THRUST_300001_SM_1000_NS12placeholders2_2E:
	.zero		1
	.type		_ZN34_INTERNAL_9baefb93_4_k_cu_41dc9ef76thrust24THRUST_300001_SM_1000_NS12placeholders2_4E,@object
	.size		_ZN34_INTERNAL_9baefb93_4_k_cu_41dc9ef76thrust24THRUST_300001_SM_1000_NS12placeholders2_4E,(_ZN34_INTERNAL_9baefb93_4_k_cu_41dc9ef74cuda3std3__45__cpo3endE - _ZN34_INTERNAL_9baefb93_4_k_cu_41dc9ef76thrust24THRUST_300001_SM_1000_NS12placeholders2_4E)
_ZN34_INTERNAL_9baefb93_4_k_cu_41dc9ef76thrust24THRUST_300001_SM_1000_NS12placeholders2_4E:
	.zero		1
	.type		_ZN34_INTERNAL_9baefb93_4_k_cu_41dc9ef74cuda3std3__45__cpo3endE,@object
	.size		_ZN34_INTERNAL_9baefb93_4_k_cu_41dc9ef74cuda3std3__45__cpo3endE,(_ZN34_INTERNAL_9baefb93_4_k_cu_41dc9ef74cuda3std6ranges3__45__cpo3endE - _ZN34_INTERNAL_9baefb93_4_k_cu_41dc9ef74cuda3std3__45__cpo3endE)
_ZN34_INTERNAL_9baefb93_4_k_cu_41dc9ef74cuda3std3__45__cpo3endE:
	.zero		1
	.type		_ZN34_INTERNAL_9baefb93_4_k_cu_41dc9ef74cuda3std6ranges3__45__cpo3endE,@object
	.size		_ZN34_INTERNAL_9baefb93_4_k_cu_41dc9ef74cuda3std6ranges3__45__cpo3endE,(_ZN34_INTERNAL_9baefb93_4_k_cu_41dc9ef74cuda3std3__419piecewise_constructE - _ZN34_INTERNAL_9baefb93_4_k_cu_41dc9ef74cuda3std6ranges3__45__cpo3endE)
_ZN34_INTERNAL_9baefb93_4_k_cu_41dc9ef74cuda3std6ranges3__45__cpo3endE:
	.zero		1
	.type		_ZN34_INTERNAL_9baefb93_4_k_cu_41dc9ef74cuda3std3__419piecewise_constructE,@object
	.size		_ZN34_INTERNAL_9baefb93_4_k_cu_41dc9ef74cuda3std3__419piecewise_constructE,(_ZN34_INTERNAL_9baefb93_4_k_cu_41dc9ef74cuda3std6ranges3__45__cpo5cdataE - _ZN34_INTERNAL_9baefb93_4_k_cu_41dc9ef74cuda3std3__419piecewise_constructE)
_ZN34_INTERNAL_9baefb93_4_k_cu_41dc9ef74cuda3std3__419piecewise_constructE:
	.zero		1
	.type		_ZN34_INTERNAL_9baefb93_4_k_cu_41dc9ef74cuda3std6ranges3__45__cpo5cdataE,@object
	.size		_ZN34_INTERNAL_9baefb93_4_k_cu_41dc9ef74cuda3std6ranges3__45__cpo5cdataE,(_ZN34_INTERNAL_9baefb93_4_k_cu_41dc9ef76thrust24THRUST_300001_SM_1000_NS12placeholders2_8E - _ZN34_INTERNAL_9baefb93_4_k_cu_41dc9ef74cuda3std6ranges3__45__cpo5cdataE)
_ZN34_INTERNAL_9baefb93_4_k_cu_41dc9ef74cuda3std6ranges3__45__cpo5cdataE:
	.zero		1
	.type		_ZN34_INTERNAL_9baefb93_4_k_cu_41dc9ef76thrust24THRUST_300001_SM_1000_NS12placeholders2_8E,@object
	.size		_ZN34_INTERNAL_9baefb93_4_k_cu_41dc9ef76thrust24THRUST_300001_SM_1000_NS12placeholders2_8E,(_ZN34_INTERNAL_9baefb93_4_k_cu_41dc9ef74cuda3std3__45__cpo4rendE - _ZN34_INTERNAL_9baefb93_4_k_cu_41dc9ef76thrust24THRUST_300001_SM_1000_NS12placeholders2_8E)
_ZN34_INTERNAL_9baefb93_4_k_cu_41dc9ef76thrust24THRUST_300001_SM_1000_NS12placeholders2_8E:
	.zero		1
	.type		_ZN34_INTERNAL_9baefb93_4_k_cu_41dc9ef74cuda3std3__45__cpo4rendE,@object
	.size		_ZN34_INTERNAL_9baefb93_4_k_cu_41dc9ef74cuda3std3__45__cpo4rendE,(_ZN34_INTERNAL_9baefb93_4_k_cu_41dc9ef74cuda3std6ranges3__45__cpo9iter_swapE - _ZN34_INTERNAL_9baefb93_4_k_cu_41dc9ef74cuda3std3__45__cpo4rendE)
_ZN34_INTERNAL_9baefb93_4_k_cu_41dc9ef74cuda3std3__45__cpo4rendE:
	.zero		1
	.type		_ZN34_INTERNAL_9baefb93_4_k_cu_41dc9ef74cuda3std6ranges3__45__cpo9iter_swapE,@object
	.size		_ZN34_INTERNAL_9baefb93_4_k_cu_41dc9ef74cuda3std6ranges3__45__cpo9iter_swapE,(_ZN34_INTERNAL_9baefb93_4_k_cu_41dc9ef74cuda3std3__48unexpectE - _ZN34_INTERNAL_9baefb93_4_k_cu_41dc9ef74cuda3std6ranges3__45__cpo9iter_swapE)
_ZN34_INTERNAL_9baefb93_4_k_cu_41dc9ef74cuda3std6ranges3__45__cpo9iter_swapE:
	.zero		1
	.type		_ZN34_INTERNAL_9baefb93_4_k_cu_41dc9ef74cuda3std3__48unexpectE,@object
	.size		_ZN34_INTERNAL_9baefb93_4_k_cu_41dc9ef74cuda3std3__48unexpectE,(_ZN34_INTERNAL_9baefb93_4_k_cu_41dc9ef76thrust24THRUST_300001_SM_1000_NS6system6detail10sequential3seqE - _ZN34_INTERNAL_9baefb93_4_k_cu_41dc9ef74cuda3std3__48unexpectE)
_ZN34_INTERNAL_9baefb93_4_k_cu_41dc9ef74cuda3std3__48unexpectE:
	.zero		1
	.type		_ZN34_INTERNAL_9baefb93_4_k_cu_41dc9ef76thrust24THRUST_300001_SM_1000_NS6system6detail10sequential3seqE,@object
	.size		_ZN34_INTERNAL_9baefb93_4_k_cu_41dc9ef76thrust24THRUST_300001_SM_1000_NS6system6detail10sequential3seqE,(.L_29 - _ZN34_INTERNAL_9baefb93_4_k_cu_41dc9ef76thrust24THRUST_300001_SM_1000_NS6system6detail10sequential3seqE)
_ZN34_INTERNAL_9baefb93_4_k_cu_41dc9ef76thrust24THRUST_300001_SM_1000_NS6system6detail10sequential3seqE:
	.zero		1
.L_29:


//--------------------- .nv.shared._ZN3cub18CUB_300001_SM_10006detail4scan16DeviceScanKernelINS2_10policy_hubIttty7ComposeE10Policy1000EPtS8_NS0_13ScanTileStateItLb1EEES5_NS0_8NullTypeEytLb0ESB_EEvT0_T1_T2_iT3_T4_T5_ --------------------------
	.section	.nv.shared._ZN3cub18CUB_300001_SM_10006detail4scan16DeviceScanKernelINS2_10policy_hubIttty7ComposeE10Policy1000EPtS8_NS0_13ScanTileStateItLb1EEES5_NS0_8NullTypeEytLb0ESB_EEvT0_T1_T2_iT3_T4_T5_,"aw",@nobits
	.sectionflags	@""
	.align	16
.nv.shared._ZN3cub18CUB_300001_SM_10006detail4scan16DeviceScanKernelINS2_10policy_hubIttty7ComposeE10Policy1000EPtS8_NS0_13ScanTileStateItLb1EEES5_NS0_8NullTypeEytLb0ESB_EEvT0_T1_T2_iT3_T4_T5_:
	.zero		8720


//--------------------- .nv.shared._ZN3cub18CUB_300001_SM_10006detail6select23DeviceSelectSweepKernelINS2_10policy_hubI9TokenSpanNS0_8NullTypeElLb0ELNS0_10SelectImplE2EE10Policy1000EPS5_PS6_SA_PmNS0_13ScanTileStateIiLb1EEE8IsIgnoreS6_iNS2_19streaming_context_tIlLb1EEELS7_2EEEvT0_T1_T2_T3_T4_T5_T6_T7_iT8_NS1_7vsmem_tE --------------------------
	.section	.nv.shared._ZN3cub18CUB_300001_SM_10006detail6select23DeviceSelectSweepKernelINS2_10policy_hubI9TokenSpanNS0_8NullTypeElLb0ELNS0_10SelectImplE2EE10Policy1000EPS5_PS6_SA_PmNS0_13ScanTileStateIiLb1EEE8IsIgnoreS6_iNS2_19streaming_context_tIlLb1EEELS7_2EEEvT0_T1_T2_T3_T4_T5_T6_T7_iT8_NS1_7vsmem_tE,"aw",@nobits
	.sectionflags	@""
	.align	16
.nv.shared._ZN3cub18CUB_300001_SM_10006detail6select23DeviceSelectSweepKernelINS2_10policy_hubI9TokenSpanNS0_8NullTypeElLb0ELNS0_10SelectImplE2EE10Policy1000EPS5_PS6_SA_PmNS0_13ScanTileStateIiLb1EEE8IsIgnoreS6_iNS2_19streaming_context_tIlLb1EEELS7_2EEEvT0_T1_T2_T3_T4_T5_T6_T7_iT8_NS1_7vsmem_tE:
	.zero		5632


//--------------------- .nv.shared._ZN3cub18CUB_300001_SM_10006detail6select23DeviceSelectSweepKernelINS2_10policy_hubIjNS0_8NullTypeElLb0ELNS0_10SelectImplE2EE10Policy1000EPjPS5_S9_PmNS0_13ScanTileStateIiLb1EEE11IsProducingS5_iNS2_19streaming_context_tIlLb1EEELS6_2EEEvT0_T1_T2_T3_T4_T5_T6_T7_iT8_NS1_7vsmem_tE --------------------------
	.section	.nv.shared._ZN3cub18CUB_300001_SM_10006detail6select23DeviceSelectSweepKernelINS2_10policy_hubIjNS0_8NullTypeElLb0ELNS0_10SelectImplE2EE10Policy1000EPjPS5_S9_PmNS0_13ScanTileStateIiLb1EEE11IsProducingS5_iNS2_19streaming_context_tIlLb1EEELS6_2EEEvT0_T1_T2_T3_T4_T5_T6_T7_iT8_NS1_7vsmem_tE,"aw",@nobits
	.sectionflags	@""
	.align	16
.nv.shared._ZN3cub18CUB_300001_SM_10006detail6select23DeviceSelectSweepKernelINS2_10policy_hubIjNS0_8NullTypeElLb0ELNS0_10SelectImplE2EE10Policy1000EPjPS5_S9_PmNS0_13ScanTileStateIiLb1EEE11IsProducingS5_iNS2_19streaming_context_tIlLb1EEELS6_2EEEvT0_T1_T2_T3_T4_T5_T6_T7_iT8_NS1_7vsmem_tE:
	.zero		47232


//--------------------- .nv.constant0._ZN3cub18CUB_300001_SM_10006detail4scan23DeviceCompactInitKernelINS0_13ScanTileStateIiLb1EEEPmEEvT_iT0_ --------------------------
	.section	.nv.constant0._ZN3cub18CUB_300001_SM_10006detail4scan23DeviceCompactInitKernelINS0_13ScanTileStateIiLb1EEEPmEEvT_iT0_,"a",@progbits
	.sectionflags	@""
	.align	4
.nv.constant0._ZN3cub18CUB_300001_SM_10006detail4scan23DeviceCompactInitKernelINS0_13ScanTileStateIiLb1EEEPmEEvT_iT0_:
	.zero		920


//--------------------- .nv.constant0._ZN3cub18CUB_300001_SM_10006detail4scan16DeviceScanKernelINS2_10policy_hubIttty7ComposeE10Policy1000EPtS8_NS0_13ScanTileStateItLb1EEES5_NS0_8NullTypeEytLb0ESB_EEvT0_T1_T2_iT3_T4_T5_ --------------------------
	.section	.nv.constant0._ZN3cub18CUB_300001_SM_10006detail4scan16DeviceScanKernelINS2_10policy_hubIttty7ComposeE10Policy1000EPtS8_NS0_13ScanTileStateItLb1EEES5_NS0_8NullTypeEytLb0ESB_EEvT0_T1_T2_iT3_T4_T5_,"a",@progbits
	.sectionflags	@""
	.align	4
.nv.constant0._ZN3cub18CUB_300001_SM_10006detail4scan16DeviceScanKernelINS2_10policy_hubIttty7ComposeE10Policy1000EPtS8_NS0_13ScanTileStateItLb1EEES5_NS0_8NullTypeEytLb0ESB_EEvT0_T1_T2_iT3_T4_T5_:
	.zero		952


//--------------------- .nv.constant0._ZN3cub18CUB_300001_SM_10006detail4scan20DeviceScanInitKernelINS0_13ScanTileStateItLb1EEEEEvT_i --------------------------
	.section	.nv.constant0._ZN3cub18CUB_300001_SM_10006detail4scan20DeviceScanInitKernelINS0_13ScanTileStateItLb1EEEEEvT_i,"a",@progbits
	.sectionflags	@""
	.align	4
.nv.constant0._ZN3cub18CUB_300001_SM_10006detail4scan20DeviceScanInitKernelINS0_13ScanTileStateItLb1EEEEEvT_i:
	.zero		908


//--------------------- .nv.constant0._ZN3cub18CUB_300001_SM_10006detail6select23DeviceSelectSweepKernelINS2_10policy_hubI9TokenSpanNS0_8NullTypeElLb0ELNS0_10SelectImplE2EE10Policy1000EPS5_PS6_SA_PmNS0_13ScanTileStateIiLb1EEE8IsIgnoreS6_iNS2_19streaming_context_tIlLb1EEELS7_2EEEvT0_T1_T2_T3_T4_T5_T6_T7_iT8_NS1_7vsmem_tE --------------------------
	.section	.nv.constant0._ZN3cub18CUB_300001_SM_10006detail6select23DeviceSelectSweepKernelINS2_10policy_hubI9TokenSpanNS0_8NullTypeElLb0ELNS0_10SelectImplE2EE10Policy1000EPS5_PS6_SA_PmNS0_13ScanTileStateIiLb1EEE8IsIgnoreS6_iNS2_19streaming_context_tIlLb1EEELS7_2EEEvT0_T1_T2_T3_T4_T5_T6_T7_iT8_NS1_7vsmem_tE,"a",@progbits
	.sectionflags	@""
	.align	4
.nv.constant0._ZN3cub18CUB_300001_SM_10006detail6select23DeviceSelectSweepKernelINS2_10policy_hubI9TokenSpanNS0_8NullTypeElLb0ELNS0_10SelectImplE2EE10Policy1000EPS5_PS6_SA_PmNS0_13ScanTileStateIiLb1EEE8IsIgnoreS6_iNS2_19streaming_context_tIlLb1EEELS7_2EEEvT0_T1_T2_T3_T4_T5_T6_T7_iT8_NS1_7vsmem_tE:
	.zero		1000


//--------------------- .nv.constant0._ZN3cub18CUB_300001_SM_10006detail6select23DeviceSelectSweepKernelINS2_10policy_hubIjNS0_8NullTypeElLb0ELNS0_10SelectImplE2EE10Policy1000EPjPS5_S9_PmNS0_13ScanTileStateIiLb1EEE11IsProducingS5_iNS2_19streaming_context_tIlLb1EEELS6_2EEEvT0_T1_T2_T3_T4_T5_T6_T7_iT8_NS1_7vsmem_tE --------------------------
	.section	.nv.constant0._ZN3cub18CUB_300001_SM_10006detail6select23DeviceSelectSweepKernelINS2_10policy_hubIjNS0_8NullTypeElLb0ELNS0_10SelectImplE2EE10Policy1000EPjPS5_S9_PmNS0_13ScanTileStateIiLb1EEE11IsProducingS5_iNS2_19streaming_context_tIlLb1EEELS6_2EEEvT0_T1_T2_T3_T4_T5_T6_T7_iT8_NS1_7vsmem_tE,"a",@progbits
	.sectionflags	@""
	.align	4
.nv.constant0._ZN3cub18CUB_300001_SM_10006detail6select23DeviceSelectSweepKernelINS2_10policy_hubIjNS0_8NullTypeElLb0ELNS0_10SelectImplE2EE10Policy1000EPjPS5_S9_PmNS0_13ScanTileStateIiLb1EEE11IsProducingS5_iNS2_19streaming_context_tIlLb1EEELS6_2EEEvT0_T1_T2_T3_T4_T5_T6_T7_iT8_NS1_7vsmem_tE:
	.zero		1016


//--------------------- .nv.constant0._ZN3cub18CUB_300001_SM_10006detail11EmptyKernelIvEEvv --------------------------
	.section	.nv.constant0._ZN3cub18CUB_300001_SM_10006detail11EmptyKernelIvEEvv,"a",@progbits
	.sectionflags	@""
	.align	4
.nv.constant0._ZN3cub18CUB_300001_SM_10006detail11EmptyKernelIvEEvv:
	.zero		896


//--------------------- .nv.constant0._Z16to_config_kernelPtPhS_Pjm --------------------------
	.section	.nv.constant0._Z16to_config_kernelPtPhS_Pjm,"a",@progbits
	.sectionflags	@""
	.align	4
.nv.constant0._Z16to_config_kernelPtPhS_Pjm:
	.zero		936


//--------------------- .nv.constant0._Z15to_token_kernelPtPjP9TokenSpanm --------------------------
	.section	.nv.constant0._Z15to_token_kernelPtPjP9TokenSpanm,"a",@progbits
	.sectionflags	@""
	.align	4
.nv.constant0._Z15to_token_kernelPtPjP9TokenSpanm:
	.zero		928


//--------------------- .nv.constant0._Z14to_padf_kernelPtPhS_Pjm --------------------------
	.section	.nv.constant0._Z14to_padf_kernelPtPhS_Pjm,"a",@progbits
	.sectionflags	@""
	.align	4
.nv.constant0._Z14to_padf_kernelPtPhS_Pjm:
	.zero		936


//--------------------- SYMBOLS --------------------------

	.type		.nv.reservedSmem.offset0,@object
	.size		.nv.reservedSmem.offset0,0x4
	.type		.nv.reservedSmem.cap,@object
	.size		.nv.reservedSmem.cap,0x4
